def matmul_kernel(
    a_ptr,
    b_ptr,
    c_ptr,
    M,
    N,
    K,
    stride_am,
    stride_ak,
    stride_bk,
    stride_bn,
    stride_cm,
    stride_cn,
    BLOCK_M: tl.constexpr,
    BLOCK_N: tl.constexpr,
    BLOCK_K: tl.constexpr,
    GROUP_M: tl.constexpr,
):
    pid = tl.program_id(axis=0)
    num_pid_m = tl.cdiv(M, BLOCK_M)
    num_pid_n = tl.cdiv(N, BLOCK_N)
    num_pid_in_group = GROUP_M * num_pid_n
    group_id = pid // num_pid_in_group
    first_pid_m = group_id * GROUP_M
    group_size_m = min(num_pid_m - first_pid_m, GROUP_M)
    pid_m = first_pid_m + ((pid % num_pid_in_group) % group_size_m)
    pid_n = (pid % num_pid_in_group) // group_size_m

    offs_am = (pid_m * BLOCK_M + tl.arange(0, BLOCK_M)) % M
    offs_bn = (pid_n * BLOCK_N + tl.arange(0, BLOCK_N)) % N
    offs_k = tl.arange(0, BLOCK_K)
    a_ptrs = a_ptr + offs_am[:, None] * stride_am + offs_k[None, :] * stride_ak
    b_ptrs = b_ptr + offs_k[:, None] * stride_bk + offs_bn[None, :] * stride_bn

    acc = tl.zeros((BLOCK_M, BLOCK_N), dtype=tl.float32)
    for kk in range(0, tl.cdiv(K, BLOCK_K)):
        a = tl.load(a_ptrs, mask=offs_k[None, :] < K - kk * BLOCK_K, other=0.0)
        b = tl.load(b_ptrs, mask=offs_k[:, None] < K - kk * BLOCK_K, other=0.0)
        acc = tl.dot(a, b, acc)
        a_ptrs += BLOCK_K * stride_ak
        b_ptrs += BLOCK_K * stride_bk

    c = acc.to(c_ptr.dtype.element_ty)
    offs_cm = pid_m * BLOCK_M + tl.arange(0, BLOCK_M)
    offs_cn = pid_n * BLOCK_N + tl.arange(0, BLOCK_N)
    c_ptrs = c_ptr + offs_cm[:, None] * stride_cm + offs_cn[None, :] * stride_cn
    mask = (offs_cm[:, None] < M) & (offs_cn[None, :] < N)
    tl.store(c_ptrs, c, mask=mask)

# config = {"BLOCK_K": 128, "BLOCK_M": 256, "BLOCK_N": 256, "GROUP_M": 1, "arch": "sm_90", "dtype": "fp16", "num_ctas": 1, "num_stages": 3, "num_warps": 4}
# arch = sm_90


// ===== COMPILED SASS (sm_90a) =====

	.target	sm_90a

	.elftype	@"ET_EXEC"


//--------------------- .note.nv.tkinfo           --------------------------
	.section	.note.nv.tkinfo,"",@"SHT_NOTE"
	.sectionflags	@"SHF_NOTE_NV_TKINFO"
	.tkinfo
        /*0018*/ 	.word	0x00000002
        /*0030*/ 	.string	""
        /*0030*/ 	.string	"ptxas"
        /*0030*/ 	.string	"Cuda compilation tools, release 13.0, V13.0.88"
        /*0030*/ 	.string	"Build cuda_13.0.r13.0/compiler.36424714_0"
        /*0030*/ 	.string	"-v  -suppress-debug-info  -lineinfo  -arch sm_90a "



//--------------------- .note.nv.cuinfo           --------------------------
	.section	.note.nv.cuinfo,"",@"SHT_NOTE"
	.sectionflags	@"SHF_NOTE_NV_CUINFO"
        /*0018*/ 	.short	0x0002
        /*001a*/ 	.short	0x005a
        /*001c*/ 	.short	0x0082
	.zero		2


//--------------------- .nv.info                  --------------------------
	.section	.nv.info,"",@"SHT_CUDA_INFO"
	.align	4


	//----- nvinfo : EIATTR_REGCOUNT
	.align		4
        /*0000*/ 	.byte	0x04, 0x2f
        /*0002*/ 	.short	(.L_1 - .L_0)
	.align		4
.L_0:
        /*0004*/ 	.word	index@(matmul_kernel)
        /*0008*/ 	.word	0x000000ff


	//----- nvinfo : EIATTR_FRAME_SIZE
	.align		4
.L_1:
        /*000c*/ 	.byte	0x04, 0x11
        /*000e*/ 	.short	(.L_3 - .L_2)
	.align		4
.L_2:
        /*0010*/ 	.word	index@(matmul_kernel)
        /*0014*/ 	.word	0x00001f28


	//----- nvinfo : EIATTR_MIN_STACK_SIZE
	.align		4
.L_3:
        /*0018*/ 	.byte	0x04, 0x12
        /*001a*/ 	.short	(.L_5 - .L_4)
	.align		4
.L_4:
        /*001c*/ 	.word	index@(matmul_kernel)
        /*0020*/ 	.word	0x00001f28
.L_5:


//--------------------- .nv.compat                --------------------------
	.section	.nv.compat,"",@"SHT_CUDA_COMPAT_INFO"
	.align	4
        /*0000*/ 	.byte	0x02, 0x09, 0x01, 0x00, 0x02, 0x02, 0x04, 0x00, 0x02, 0x05, 0x05, 0x00, 0x03, 0x07, 0x01, 0x01
        /*0010*/ 	.byte	0x02, 0x03, 0x00, 0x00, 0x02, 0x06, 0x01, 0x00, 0x04, 0x0b, 0x08, 0x00, 0x00, 0x00, 0x00, 0x00
        /*0020*/ 	.byte	0x00, 0x00, 0x00, 0x00


//--------------------- .nv.info.matmul_kernel    --------------------------
	.section	.nv.info.matmul_kernel,"",@"SHT_CUDA_INFO"
	.sectionflags	@""
	.align	4


	//----- nvinfo : EIATTR_CUDA_API_VERSION
	.align		4
        /*0000*/ 	.byte	0x04, 0x37
        /*0002*/ 	.short	(.L_7 - .L_6)
.L_6:
        /*0004*/ 	.word	0x00000082


	//----- nvinfo : EIATTR_KPARAM_INFO
	.align		4
.L_7:
        /*0008*/ 	.byte	0x04, 0x17
        /*000a*/ 	.short	(.L_9 - .L_8)
.L_8:
        /*000c*/ 	.word	0x00000000
        /*0010*/ 	.short	0x000d
        /*0012*/ 	.short	0x0048
        /*0014*/ 	.byte	0x00, 0xf4, 0x21, 0x00


	//----- nvinfo : EIATTR_KPARAM_INFO
	.align		4
.L_9:
        /*0018*/ 	.byte	0x04, 0x17
        /*001a*/ 	.short	(.L_11 - .L_10)
.L_10:
        /*001c*/ 	.word	0x00000000
        /*0020*/ 	.short	0x000c
        /*0022*/ 	.short	0x0040
        /*0024*/ 	.byte	0x00, 0xf4, 0x21, 0x00


	//----- nvinfo : EIATTR_KPARAM_INFO
	.align		4
.L_11:
        /*0028*/ 	.byte	0x04, 0x17
        /*002a*/ 	.short	(.L_13 - .L_12)
.L_12:
        /*002c*/ 	.word	0x00000000
        /*0030*/ 	.short	0x000b
        /*0032*/ 	.short	0x0038
        /*0034*/ 	.byte	0x00, 0xf0, 0x11, 0x00


	//----- nvinfo : EIATTR_KPARAM_INFO
	.align		4
.L_13:
        /*0038*/ 	.byte	0x04, 0x17
        /*003a*/ 	.short	(.L_15 - .L_14)
.L_14:
        /*003c*/ 	.word	0x00000000
        /*0040*/ 	.short	0x000a
        /*0042*/ 	.short	0x0034
        /*0044*/ 	.byte	0x00, 0xf0, 0x11, 0x00


	//----- nvinfo : EIATTR_KPARAM_INFO
	.align		4
.L_15:
        /*0048*/ 	.byte	0x04, 0x17
        /*004a*/ 	.short	(.L_17 - .L_16)
.L_16:
        /*004c*/ 	.word	0x00000000
        /*0050*/ 	.short	0x0009
        /*0052*/ 	.short	0x0030
        /*0054*/ 	.byte	0x00, 0xf0, 0x11, 0x00


	//----- nvinfo : EIATTR_KPARAM_INFO
	.align		4
.L_17:
        /*0058*/ 	.byte	0x04, 0x17
        /*005a*/ 	.short	(.L_19 - .L_18)
.L_18:
        /*005c*/ 	.word	0x00000000
        /*0060*/ 	.short	0x0008
        /*0062*/ 	.short	0x002c
        /*0064*/ 	.byte	0x00, 0xf0, 0x11, 0x00


	//----- nvinfo : EIATTR_KPARAM_INFO
	.align		4
.L_19:
        /*0068*/ 	.byte	0x04, 0x17
        /*006a*/ 	.short	(.L_21 - .L_20)
.L_20:
        /*006c*/ 	.word	0x00000000
        /*0070*/ 	.short	0x0007
        /*0072*/ 	.short	0x0028
        /*0074*/ 	.byte	0x00, 0xf0, 0x11, 0x00


	//----- nvinfo : EIATTR_KPARAM_INFO
	.align		4
.L_21:
        /*0078*/ 	.byte	0x04, 0x17
        /*007a*/ 	.short	(.L_23 - .L_22)
.L_22:
        /*007c*/ 	.word	0x00000000
        /*0080*/ 	.short	0x0006
        /*0082*/ 	.short	0x0024
        /*0084*/ 	.byte	0x00, 0xf0, 0x11, 0x00


	//----- nvinfo : EIATTR_KPARAM_INFO
	.align		4
.L_23:
        /*0088*/ 	.byte	0x04, 0x17
        /*008a*/ 	.short	(.L_25 - .L_24)
.L_24:
        /*008c*/ 	.word	0x00000000
        /*0090*/ 	.short	0x0005
        /*0092*/ 	.short	0x0020
        /*0094*/ 	.byte	0x00, 0xf0, 0x11, 0x00


	//----- nvinfo : EIATTR_KPARAM_INFO
	.align		4
.L_25:
        /*0098*/ 	.byte	0x04, 0x17
        /*009a*/ 	.short	(.L_27 - .L_26)
.L_26:
        /*009c*/ 	.word	0x00000000
        /*00a0*/ 	.short	0x0004
        /*00a2*/ 	.short	0x001c
        /*00a4*/ 	.byte	0x00, 0xf0, 0x11, 0x00


	//----- nvinfo : EIATTR_KPARAM_INFO
	.align		4
.L_27:
        /*00a8*/ 	.byte	0x04, 0x17
        /*00aa*/ 	.short	(.L_29 - .L_28)
.L_28:
        /*00ac*/ 	.word	0x00000000
        /*00b0*/ 	.short	0x0003
        /*00b2*/ 	.short	0x0018
        /*00b4*/ 	.byte	0x00, 0xf0, 0x11, 0x00


	//----- nvinfo : EIATTR_KPARAM_INFO
	.align		4
.L_29:
        /*00b8*/ 	.byte	0x04, 0x17
        /*00ba*/ 	.short	(.L_31 - .L_30)
.L_30:
        /*00bc*/ 	.word	0x00000000
        /*00c0*/ 	.short	0x0002
        /*00c2*/ 	.short	0x0010
        /*00c4*/ 	.byte	0x00, 0xf4, 0x21, 0x00


	//----- nvinfo : EIATTR_KPARAM_INFO
	.align		4
.L_31:
        /*00c8*/ 	.byte	0x04, 0x17
        /*00ca*/ 	.short	(.L_33 - .L_32)
.L_32:
        /*00cc*/ 	.word	0x00000000
        /*00d0*/ 	.short	0x0001
        /*00d2*/ 	.short	0x0008
        /*00d4*/ 	.byte	0x00, 0xf4, 0x21, 0x00


	//----- nvinfo : EIATTR_KPARAM_INFO
	.align		4
.L_33:
        /*00d8*/ 	.byte	0x04, 0x17
        /*00da*/ 	.short	(.L_35 - .L_34)
.L_34:
        /*00dc*/ 	.word	0x00000000
        /*00e0*/ 	.short	0x0000
        /*00e2*/ 	.short	0x0000
        /*00e4*/ 	.byte	0x00, 0xf4, 0x21, 0x00


	//----- nvinfo : EIATTR_SPARSE_MMA_MASK
	.align		4
.L_35:
        /*00e8*/ 	.byte	0x03, 0x50
        /*00ea*/ 	.short	0x0000


	//----- nvinfo : EIATTR_MAXREG_COUNT
	.align		4
        /*00ec*/ 	.byte	0x03, 0x1b
        /*00ee*/ 	.short	0x00ff


	//----- nvinfo : EIATTR_NUM_BARRIERS
	.align		4
        /*00f0*/ 	.byte	0x02, 0x4c
        /*00f2*/ 	.byte	0x01
	.zero		1


	//----- nvinfo : EIATTR_ANNOTATIONS
	.align		4
        /*00f4*/ 	.byte	0x04, 0x55
        /*00f6*/ 	.short	(.L_37 - .L_36)


	//   ....[0]....
.L_36:
        /*00f8*/ 	.word	0x00000001
        /*00fc*/ 	.byte	0x90, 0x0b, 0x00, 0x00, 0x01, 0x00, 0x00, 0x00, 0xc0, 0x0b, 0x00, 0x00, 0x01, 0x00, 0x00, 0x00
        /* <DEDUP_REMOVED lines=3105> */
        /*c31c*/ 	.byte	0x40, 0xc2, 0x04, 0x00, 0x01, 0x00, 0x00, 0x00, 0xd0, 0xc2, 0x04, 0x00


	//----- nvinfo : EIATTR_MERCURY_ISA_VERSION
	.align		4
.L_37:
        /*c328*/ 	.byte	0x03, 0x5f
        /*c32a*/ 	.short	0x0101


	//----- nvinfo : EIATTR_EXIT_INSTR_OFFSETS
	.align		4
        /*c32c*/ 	.byte	0x04, 0x1c
        /*c32e*/ 	.short	(.L_39 - .L_38)


	//   ....[0]....
.L_38:
        /*c330*/ 	.word	0x0004c4d0


	//   ....[1]....
        /*c334*/ 	.word	0x0004c500


	//----- nvinfo : EIATTR_REQNTID
	.align		4
.L_39:
        /*c338*/ 	.byte	0x04, 0x10
        /*c33a*/ 	.short	(.L_41 - .L_40)
.L_40:
        /*c33c*/ 	.word	0x00000080
        /*c340*/ 	.word	0x00000001
        /*c344*/ 	.word	0x00000001


	//----- nvinfo : EIATTR_CBANK_PARAM_SIZE
	.align		4
.L_41:
        /*c348*/ 	.byte	0x03, 0x19
        /*c34a*/ 	.short	0x0050


	//----- nvinfo : EIATTR_PARAM_CBANK
	.align		4
        /*c34c*/ 	.byte	0x04, 0x0a
        /*c34e*/ 	.short	(.L_43 - .L_42)
	.align		4
.L_42:
        /*c350*/ 	.word	index@(.nv.constant0.matmul_kernel)
        /*c354*/ 	.short	0x0210
        /*c356*/ 	.short	0x0050


	//----- nvinfo : EIATTR_SW_WAR
	.align		4
.L_43:
        /*c358*/ 	.byte	0x04, 0x36
        /*c35a*/ 	.short	(.L_45 - .L_44)
.L_44:
        /*c35c*/ 	.word	0x00000008
.L_45:


//--------------------- .nv.callgraph             --------------------------
	.section	.nv.callgraph,"",@"SHT_CUDA_CALLGRAPH"
	.align	4
	.sectionentsize	8
	.align		4
        /*0000*/ 	.word	0x00000000
	.align		4
        /*0004*/ 	.word	0xffffffff
	.align		4
        /*0008*/ 	.word	0x00000000
	.align		4
        /*000c*/ 	.word	0xfffffffe
	.align		4
        /*0010*/ 	.word	0x00000000
	.align		4
        /*0014*/ 	.word	0xfffffffd
	.align		4
        /*0018*/ 	.word	0x00000000
	.align		4
        /*001c*/ 	.word	0xfffffffc


//--------------------- .text.matmul_kernel       --------------------------
	.section	.text.matmul_kernel,"ax",@progbits
	.align	128
        .global         matmul_kernel
        .type           matmul_kernel,@function
        .size           matmul_kernel,(.L_x_3 - matmul_kernel)
        .other          matmul_kernel,@"STO_CUDA_ENTRY STV_DEFAULT"
matmul_kernel:
.text.matmul_kernel:
[----:B------:R-:W0:Y:S08]  /*0000*/  LDC R1, c[0x0][0x28] ;  /* 0x00000a00ff017b82 */ /* 0x000e300000000800 */
[----:B------:R-:W1:Y:S01]  /*0010*/  LDC.64 R20, c[0x0][0x228] ;  /* 0x00008a00ff147b82 */ /* 0x000e620000000a00 */
[----:B------:R-:W2:Y:S01]  /*0020*/  S2R R5, SR_CTAID.X ;  /* 0x0000000000057919 */ /* 0x000ea20000002500 */
[----:B0-----:R-:W-:Y:S01]  /*0030*/  VIADD R1, R1, 0xffffe0d8 ;  /* 0xffffe0d801017836 */ /* 0x001fe20000000000 */
[----:B------:R-:W-:Y:S01]  /*0040*/  ULDC.64 UR60, c[0x0][0x208] ;  /* 0x00008200003c7ab9 */ /* 0x000fe20000000a00 */
[----:B------:R-:W-:Y:S01]  /*0050*/  CS2R R24, SRZ ;  /* 0x0000000000187805 */ /* 0x000fe2000001ff00 */
[----:B------:R-:W0:Y:S01]  /*0060*/  S2R R22, SR_TID.X ;  /* 0x0000000000167919 */ /* 0x000e220000002100 */
[----:B------:R-:W-:-:S02]  /*0070*/  CS2R R26, SRZ ;  /* 0x00000000001a7805 */ /* 0x000fc4000001ff00 */
[----:B------:R-:W-:Y:S02]  /*0080*/  CS2R R100, SRZ ;  /* 0x0000000000647805 */ /* 0x000fe4000001ff00 */
[----:B------:R-:W-:Y:S02]  /*0090*/  CS2R R102, SRZ ;  /* 0x0000000000667805 */ /* 0x000fe4000001ff00 */
[----:B------:R-:W-:Y:S02]  /*00a0*/  CS2R R28, SRZ ;  /* 0x00000000001c7805 */ /* 0x000fe4000001ff00 */
[----:B------:R-:W-:Y:S02]  /*00b0*/  CS2R R30, SRZ ;  /* 0x00000000001e7805 */ /* 0x000fe4000001ff00 */
[----:B------:R-:W-:Y:S02]  /*00c0*/  CS2R R96, SRZ ;  /* 0x0000000000607805 */ /* 0x000fe4000001ff00 */
        /* <DEDUP_REMOVED lines=11> */
[----:B------:R-:W-:Y:S01]  /*0180*/  CS2R R52, SRZ ;  /* 0x0000000000347805 */ /* 0x000fe2000001ff00 */
[----:B-1----:R-:W-:Y:S01]  /*0190*/  VIADD R0, R21, 0xff ;  /* 0x000000ff15007836 */ /* 0x002fe20000000000 */
[----:B------:R-:W-:-:S02]  /*01a0*/  CS2R R54, SRZ ;  /* 0x0000000000367805 */ /* 0x000fc4000001ff00 */
[----:B------:R-:W-:Y:S02]  /*01b0*/  CS2R R44, SRZ ;  /* 0x00000000002c7805 */ /* 0x000fe4000001ff00 */
[----:B------:R-:W-:Y:S02]  /*01c0*/  CS2R R46, SRZ ;  /* 0x00000000002e7805 */ /* 0x000fe4000001ff00 */
[----:B------:R-:W-:Y:S02]  /*01d0*/  CS2R R140, SRZ ;  /* 0x00000000008c7805 */ /* 0x000fe4000001ff00 */
[----:B------:R-:W-:Y:S02]  /*01e0*/  SHF.R.S32.HI R3, RZ, 0x1f, R0 ;  /* 0x0000001fff037819 */ /* 0x000fe40000011400 */
[----:B------:R-:W-:Y:S02]  /*01f0*/  CS2R R142, SRZ ;  /* 0x00000000008e7805 */ /* 0x000fe4000001ff00 */
[----:B------:R-:W-:-:S02]  /*0200*/  CS2R R128, SRZ ;  /* 0x0000000000807805 */ /* 0x000fc4000001ff00 */
[----:B------:R-:W-:Y:S02]  /*0210*/  CS2R R130, SRZ ;  /* 0x0000000000827805 */ /* 0x000fe4000001ff00 */
[----:B------:R-:W-:Y:S02]  /*0220*/  LEA.HI R3, R3, R0, RZ, 0x8 ;  /* 0x0000000003037211 */ /* 0x000fe400078f40ff */
[----:B------:R-:W-:Y:S02]  /*0230*/  CS2R R120, SRZ ;  /* 0x0000000000787805 */ /* 0x000fe4000001ff00 */
[----:B--2---:R-:W-:Y:S02]  /*0240*/  IABS R8, R5 ;  /* 0x0000000500087213 */ /* 0x004fe40000000000 */
[----:B------:R-:W-:Y:S02]  /*0250*/  CS2R R122, SRZ ;  /* 0x00000000007a7805 */ /* 0x000fe4000001ff00 */
[----:B------:R-:W-:-:S02]  /*0260*/  SHF.R.S32.HI R4, RZ, 0x8, R3 ;  /* 0x00000008ff047819 */ /* 0x000fc40000011403 */
[----:B------:R-:W-:Y:S02]  /*0270*/  CS2R R116, SRZ ;  /* 0x0000000000747805 */ /* 0x000fe4000001ff00 */
[----:B------:R-:W-:Y:S02]  /*0280*/  CS2R R118, SRZ ;  /* 0x0000000000767805 */ /* 0x000fe4000001ff00 */
[----:B------:R-:W-:Y:S02]  /*0290*/  CS2R R108, SRZ ;  /* 0x00000000006c7805 */ /* 0x000fe4000001ff00 */
[-C--:B------:R-:W-:Y:S02]  /*02a0*/  IABS R7, R4.reuse ;  /* 0x0000000400077213 */ /* 0x080fe40000000000 */
[----:B------:R-:W-:Y:S02]  /*02b0*/  CS2R R110, SRZ ;  /* 0x00000000006e7805 */ /* 0x000fe4000001ff00 */
[----:B------:R-:W-:-:S02]  /*02c0*/  IABS R10, R4 ;  /* 0x00000004000a7213 */ /* 0x000fc40000000000 */
[----:B------:R-:W-:Y:S01]  /*02d0*/  CS2R R56, SRZ ;  /* 0x0000000000387805 */ /* 0x000fe2000001ff00 */
[----:B------:R-:W1:Y:S01]  /*02e0*/  I2F.RP R0, R7 ;  /* 0x0000000700007306 */ /* 0x000e620000209400 */
        /* <DEDUP_REMOVED lines=13> */
[----:B------:R-:W-:Y:S01]  /*03c0*/  CS2R R76, SRZ ;  /* 0x00000000004c7805 */ /* 0x000fe2000001ff00 */
[----:B-1----:R-:W1:Y:S01]  /*03d0*/  MUFU.RCP R0, R0 ;  /* 0x0000000000007308 */ /* 0x002e620000001000 */
        /* <DEDUP_REMOVED lines=15> */
[----:B------:R-:W-:Y:S01]  /*04d0*/  CS2R R136, SRZ ;  /* 0x0000000000887805 */ /* 0x000fe2000001ff00 */
[----:B-1----:R-:W-:Y:S01]  /*04e0*/  VIADD R2, R0, 0xffffffe ;  /* 0x0ffffffe00027836 */ /* 0x002fe20000000000 */
[----:B------:R-:W-:Y:S01]  /*04f0*/  CS2R R138, SRZ ;  /* 0x00000000008a7805 */ /* 0x000fe2000001ff00 */
[----:B------:R-:W-:Y:S01]  /*0500*/  IMAD.MOV R0, RZ, RZ, -R10 ;  /* 0x000000ffff007224 */ /* 0x000fe200078e0a0a */
[----:B------:R-:W-:Y:S01]  /*0510*/  CS2R R144, SRZ ;  /* 0x0000000000907805 */ /* 0x000fe2000001ff00 */
[----:B------:R1:W2:Y:S01]  /*0520*/  F2I.FTZ.U32.TRUNC.NTZ R3, R2 ;  /* 0x0000000200037305 */ /* 0x0002a2000021f000 */
        /* <DEDUP_REMOVED lines=8> */
[----:B-1----:R-:W-:Y:S01]  /*05b0*/  IMAD.MOV.U32 R2, RZ, RZ, RZ ;  /* 0x000000ffff027224 */ /* 0x002fe200078e00ff */
[----:B------:R-:W-:-:S02]  /*05c0*/  CS2R R166, SRZ ;  /* 0x0000000000a67805 */ /* 0x000fc4000001ff00 */
[----:B------:R-:W-:Y:S02]  /*05d0*/  CS2R R168, SRZ ;  /* 0x0000000000a87805 */ /* 0x000fe4000001ff00 */
[----:B------:R-:W-:Y:S02]  /*05e0*/  CS2R R170, SRZ ;  /* 0x0000000000aa7805 */ /* 0x000fe4000001ff00 */
[----:B------:R-:W-:Y:S02]  /*05f0*/  CS2R R172, SRZ ;  /* 0x0000000000ac7805 */ /* 0x000fe4000001ff00 */
[----:B------:R-:W-:Y:S01]  /*0600*/  CS2R R174, SRZ ;  /* 0x0000000000ae7805 */ /* 0x000fe2000001ff00 */
[----:B--2---:R-:W-:Y:S01]  /*0610*/  IMAD.MOV R6, RZ, RZ, -R3 ;  /* 0x000000ffff067224 */ /* 0x004fe200078e0a03 */
[----:B------:R-:W-:Y:S02]  /*0620*/  CS2R R176, SRZ ;  /* 0x0000000000b07805 */ /* 0x000fe4000001ff00 */
[----:B------:R-:W-:-:S02]  /*0630*/  CS2R R178, SRZ ;  /* 0x0000000000b27805 */ /* 0x000fc4000001ff00 */
[----:B------:R-:W-:Y:S01]  /*0640*/  CS2R R180, SRZ ;  /* 0x0000000000b47805 */ /* 0x000fe2000001ff00 */
[----:B------:R-:W-:Y:S01]  /*0650*/  IMAD R9, R6, R7, RZ ;  /* 0x0000000706097224 */ /* 0x000fe200078e02ff */
[----:B------:R-:W-:Y:S01]  /*0660*/  CS2R R182, SRZ ;  /* 0x0000000000b67805 */ /* 0x000fe2000001ff00 */
[----:B------:R-:W-:Y:S01]  /*0670*/  IMAD.MOV.U32 R6, RZ, RZ, R8 ;  /* 0x000000ffff067224 */ /* 0x000fe200078e0008 */
[----:B------:R-:W-:Y:S01]  /*0680*/  CS2R R184, SRZ ;  /* 0x0000000000b87805 */ /* 0x000fe2000001ff00 */
[----:B------:R-:W-:Y:S01]  /*0690*/  IMAD.HI.U32 R3, R3, R9, R2 ;  /* 0x0000000903037227 */ /* 0x000fe200078e0002 */
[----:B------:R-:W-:Y:S02]  /*06a0*/  CS2R R186, SRZ ;  /* 0x0000000000ba7805 */ /* 0x000fe4000001ff00 */
[----:B------:R-:W-:Y:S02]  /*06b0*/  CS2R R188, SRZ ;  /* 0x0000000000bc7805 */ /* 0x000fe4000001ff00 */
[----:B------:R-:W-:-:S02]  /*06c0*/  CS2R R190, SRZ ;  /* 0x0000000000be7805 */ /* 0x000fc4000001ff00 */
[----:B------:R-:W-:Y:S02]  /*06d0*/  CS2R R192, SRZ ;  /* 0x0000000000c07805 */ /* 0x000fe4000001ff00 */
[----:B------:R-:W-:Y:S01]  /*06e0*/  CS2R R194, SRZ ;  /* 0x0000000000c27805 */ /* 0x000fe2000001ff00 */
[----:B------:R-:W-:Y:S01]  /*06f0*/  IMAD.HI.U32 R3, R3, R6, RZ ;  /* 0x0000000603037227 */ /* 0x000fe200078e00ff */
[----:B------:R-:W-:Y:S02]  /*0700*/  CS2R R196, SRZ ;  /* 0x0000000000c47805 */ /* 0x000fe4000001ff00 */
[----:B------:R-:W-:Y:S02]  /*0710*/  CS2R R198, SRZ ;  /* 0x0000000000c67805 */ /* 0x000fe4000001ff00 */
[----:B------:R-:W-:Y:S01]  /*0720*/  CS2R R200, SRZ ;  /* 0x0000000000c87805 */ /* 0x000fe2000001ff00 */
[----:B------:R-:W-:Y:S01]  /*0730*/  IMAD R0, R3, R0, R6 ;  /* 0x0000000003007224 */ /* 0x000fe200078e0206 */
[----:B------:R-:W-:-:S02]  /*0740*/  CS2R R202, SRZ ;  /* 0x0000000000ca7805 */ /* 0x000fc4000001ff00 */
[----:B------:R-:W-:Y:S02]  /*0750*/  CS2R R204, SRZ ;  /* 0x0000000000cc7805 */ /* 0x000fe4000001ff00 */
[----:B------:R-:W-:Y:S02]  /*0760*/  CS2R R206, SRZ ;  /* 0x0000000000ce7805 */ /* 0x000fe4000001ff00 */
[----:B------:R-:W-:Y:S02]  /*0770*/  CS2R R208, SRZ ;  /* 0x0000000000d07805 */ /* 0x000fe4000001ff00 */
[----:B------:R-:W-:Y:S02]  /*0780*/  ISETP.GT.U32.AND P1, PT, R7, R0, PT ;  /* 0x000000000700720c */ /* 0x000fe40003f24070 */
        /* <DEDUP_REMOVED lines=11> */
[----:B------:R-:W-:Y:S01]  /*0840*/  CS2R R232, SRZ ;  /* 0x0000000000e87805 */ /* 0x000fe2000001ff00 */
[----:B------:R-:W-:Y:S01]  /*0850*/  @!P1 IMAD.IADD R0, R0, 0x1, -R7 ;  /* 0x0000000100009824 */ /* 0x000fe200078e0a07 */
[----:B------:R-:W-:Y:S01]  /*0860*/  CS2R R234, SRZ ;  /* 0x0000000000ea7805 */ /* 0x000fe2000001ff00 */
[----:B------:R-:W-:Y:S01]  /*0870*/  @!P1 VIADD R3, R3, 0x1 ;  /* 0x0000000103039836 */ /* 0x000fe20000000000 */
[----:B------:R-:W-:-:S02]  /*0880*/  ISETP.NE.AND P1, PT, R4, RZ, PT ;  /* 0x000000ff0400720c */ /* 0x000fc40003f25270 */
[----:B------:R-:W-:Y:S02]  /*0890*/  CS2R R236, SRZ ;  /* 0x0000000000ec7805 */ /* 0x000fe4000001ff00 */
[----:B------:R-:W-:Y:S02]  /*08a0*/  ISETP.GE.U32.AND P0, PT, R0, R7, PT ;  /* 0x000000070000720c */ /* 0x000fe40003f06070 */
[----:B------:R-:W-:Y:S02]  /*08b0*/  CS2R R238, SRZ ;  /* 0x0000000000ee7805 */ /* 0x000fe4000001ff00 */
[----:B------:R-:W-:Y:S02]  /*08c0*/  LOP3.LUT R0, R5, R4, RZ, 0x3c, !PT ;  /* 0x0000000405007212 */ /* 0x000fe400078e3cff */
[----:B------:R-:W-:Y:S02]  /*08d0*/  CS2R R240, SRZ ;  /* 0x0000000000f07805 */ /* 0x000fe4000001ff00 */
[----:B------:R-:W-:-:S02]  /*08e0*/  CS2R R242, SRZ ;  /* 0x0000000000f27805 */ /* 0x000fc4000001ff00 */
[----:B------:R-:W-:Y:S01]  /*08f0*/  ISETP.GE.AND P2, PT, R0, RZ, PT ;  /* 0x000000ff0000720c */ /* 0x000fe20003f46270 */
[----:B------:R-:W-:Y:S02]  /*0900*/  VIADD R0, R20, 0xff ;  /* 0x000000ff14007836 */ /* 0x000fe40000000000 */
[----:B------:R-:W-:-:S04]  /*0910*/  @P0 VIADD R3, R3, 0x1 ;  /* 0x0000000103030836 */ /* 0x000fc80000000000 */
[----:B------:R-:W-:Y:S01]  /*0920*/  IMAD.MOV.U32 R8, RZ, RZ, R3 ;  /* 0x000000ffff087224 */ /* 0x000fe200078e0003 */
[----:B------:R-:W-:-:S05]  /*0930*/  SHF.R.S32.HI R3, RZ, 0x1f, R0 ;  /* 0x0000001fff037819 */ /* 0x000fca0000011400 */
[----:B------:R-:W-:Y:S01]  /*0940*/  @!P2 IMAD.MOV R8, RZ, RZ, -R8 ;  /* 0x000000ffff08a224 */ /* 0x000fe200078e0a08 */
[----:B------:R-:W-:Y:S02]  /*0950*/  LEA.HI R3, R3, R0, RZ, 0x8 ;  /* 0x0000000003037211 */ /* 0x000fe400078f40ff */
[----:B------:R-:W-:-:S04]  /*0960*/  @!P1 LOP3.LUT R8, RZ, R4, RZ, 0x33, !PT ;  /* 0x00000004ff089212 */ /* 0x000fc800078e33ff */
[----:B------:R-:W-:Y:S01]  /*0970*/  LEA.HI.SX32 R3, R3, -R8, 0x18 ;  /* 0x8000000803037211 */ /* 0x000fe200078fc2ff */
[----:B------:R-:W-:-:S03]  /*0980*/  IMAD.MOV R6, RZ, RZ, -R8 ;  /* 0x000000ffff067224 */ /* 0x000fc600078e0a08 */
[----:B------:R-:W-:Y:S01]  /*0990*/  VIMNMX R10, R3, 0x1, PT ;  /* 0x00000001030a7848 */ /* 0x000fe20003fe0100 */
[----:B------:R-:W-:-:S03]  /*09a0*/  IMAD R9, R4, R6, R5 ;  /* 0x0000000604097224 */ /* 0x000fc600078e0205 */
[----:B------:R-:W-:Y:S02]  /*09b0*/  IABS R7, R10 ;  /* 0x0000000a00077213 */ /* 0x000fe40000000000 */
[----:B------:R-:W-:Y:S02]  /*09c0*/  IABS R6, R9 ;  /* 0x0000000900067213 */ /* 0x000fe40000000000 */
[----:B------:R-:W1:Y:S08]  /*09d0*/  I2F.RP R0, R7 ;  /* 0x0000000700007306 */ /* 0x000e700000209400 */
[----:B-1----:R-:W1:Y:S02]  /*09e0*/  MUFU.RCP R0, R0 ;  /* 0x0000000000007308 */ /* 0x002e640000001000 */
[----:B-1----:R-:W-:-:S06]  /*09f0*/  VIADD R2, R0, 0xffffffe ;  /* 0x0ffffffe00027836 */ /* 0x002fcc0000000000 */
[----:B------:R1:W2:Y:S02]  /*0a00*/  F2I.FTZ.U32.TRUNC.NTZ R3, R2 ;  /* 0x0000000200037305 */ /* 0x0002a4000021f000 */
[----:B-1----:R-:W-:Y:S02]  /*0a10*/  IMAD.MOV.U32 R2, RZ, RZ, RZ ;  /* 0x000000ffff027224 */ /* 0x002fe400078e00ff */
[----:B--2---:R-:W-:-:S04]  /*0a20*/  IMAD.MOV R11, RZ, RZ, -R3 ;  /* 0x000000ffff0b7224 */ /* 0x004fc800078e0a03 */
[----:B------:R-:W-:Y:S01]  /*0a30*/  IMAD.MOV.U32 R4, RZ, RZ, R11 ;  /* 0x000000ffff047224 */ /* 0x000fe200078e000b */
[----:B------:R-:W-:-:S03]  /*0a40*/  IABS R11, R10 ;  /* 0x0000000a000b7213 */ /* 0x000fc60000000000 */
[----:B------:R-:W-:Y:S02]  /*0a50*/  IMAD R5, R4, R7, RZ ;  /* 0x0000000704057224 */ /* 0x000fe400078e02ff */
[----:B------:R-:W-:Y:S02]  /*0a60*/  IMAD.MOV.U32 R4, RZ, RZ, R6 ;  /* 0x000000ffff047224 */ /* 0x000fe400078e0006 */
[----:B------:R-:W-:Y:S02]  /*0a70*/  IMAD.HI.U32 R3, R3, R5, R2 ;  /* 0x0000000503037227 */ /* 0x000fe400078e0002 */
[----:B------:R-:W1:Y:S02]  /*0a80*/  S2R R5, SR_CgaCtaId ;  /* 0x0000000000057919 */ /* 0x000e640000008800 */
[----:B------:R-:W-:Y:S02]  /*0a90*/  IMAD.MOV R0, RZ, RZ, -R11 ;  /* 0x000000ffff007224 */ /* 0x000fe400078e0a0b */
[----:B------:R-:W-:-:S04]  /*0aa0*/  IMAD.HI.U32 R3, R3, R4, RZ ;  /* 0x0000000403037227 */ /* 0x000fc800078e00ff */
[----:B------:R-:W-:-:S05]  /*0ab0*/  IMAD R0, R3, R0, R4 ;  /* 0x0000000003007224 */ /* 0x000fca00078e0204 */
[----:B------:R-:W-:-:S13]  /*0ac0*/  ISETP.GT.U32.AND P1, PT, R7, R0, PT ;  /* 0x000000000700720c */ /* 0x000fda0003f24070 */
[----:B------:R-:W-:Y:S02]  /*0ad0*/  @!P1 IMAD.IADD R0, R0, 0x1, -R7 ;  /* 0x0000000100009824 */ /* 0x000fe400078e0a07 */
[----:B------:R-:W-:Y:S01]  /*0ae0*/  @!P1 VIADD R3, R3, 0x1 ;  /* 0x0000000103039836 */ /* 0x000fe20000000000 */
[----:B------:R-:W-:Y:S02]  /*0af0*/  ISETP.NE.AND P1, PT, R10, RZ, PT ;  /* 0x000000ff0a00720c */ /* 0x000fe40003f25270 */
[----:B------:R-:W-:Y:S02]  /*0b00*/  ISETP.GE.U32.AND P0, PT, R0, R7, PT ;  /* 0x000000070000720c */ /* 0x000fe40003f06070 */
[----:B------:R-:W-:Y:S02]  /*0b10*/  CS2R R6, SRZ ;  /* 0x0000000000067805 */ /* 0x000fe4000001ff00 */
[----:B------:R-:W-:-:S04]  /*0b20*/  LOP3.LUT R0, R9, R10, RZ, 0x3c, !PT ;  /* 0x0000000a09007212 */ /* 0x000fc800078e3cff */
[----:B------:R-:W-:Y:S02]  /*0b30*/  ISETP.GE.AND P2, PT, R0, RZ, PT ;  /* 0x000000ff0000720c */ /* 0x000fe40003f46270 */
[----:B------:R-:W-:-:S04]  /*0b40*/  MOV R0, 0x400 ;  /* 0x0000040000007802 */ /* 0x000fc80000000f00 */
[----:B-1----:R-:W-:Y:S01]  /*0b50*/  LEA R2, R5, R0, 0x18 ;  /* 0x0000000005027211 */ /* 0x002fe200078ec0ff */
[----:B------:R-:W-:Y:S01]  /*0b60*/  @P0 VIADD R3, R3, 0x1 ;  /* 0x0000000103030836 */ /* 0x000fe20000000000 */
[----:B------:R-:W1:Y:S01]  /*0b70*/  LDC R0, c[0x0][0x230] ;  /* 0x00008c00ff007b82 */ /* 0x000e620000000800 */
[----:B------:R-:W-:Y:S02]  /*0b80*/  CS2R R4, SRZ ;  /* 0x0000000000047805 */ /* 0x000fe4000001ff00 */
[----:B------:R1:W-:Y:S02]  /*0b90*/  STL [R1+0x189c], R2 ;  /* 0x00189c0201007387 */ /* 0x0003e40000100800 */
[----:B------:R-:W-:Y:S01]  /*0ba0*/  @!P2 IMAD.MOV R3, RZ, RZ, -R3 ;  /* 0x000000ffff03a224 */ /* 0x000fe200078e0a03 */
[----:B------:R-:W-:Y:S01]  /*0bb0*/  @!P1 LOP3.LUT R3, RZ, R10, RZ, 0x33, !PT ;  /* 0x0000000aff039212 */ /* 0x000fe200078e33ff */
[----:B------:R2:W-:Y:S04]  /*0bc0*/  STL [R1+0x1e0], RZ ;  /* 0x0001e0ff01007387 */ /* 0x0005e80000100800 */
[----:B------:R-:W-:Y:S01]  /*0bd0*/  IMAD.MOV R23, RZ, RZ, -R3 ;  /* 0x000000ffff177224 */ /* 0x000fe200078e0a03 */
[----:B------:R2:W-:Y:S01]  /*0be0*/  STL [R1+0x1e4], RZ ;  /* 0x0001e4ff01007387 */ /* 0x0005e20000100800 */
[----:B------:R-:W-:-:S02]  /*0bf0*/  IMAD.SHL.U32 R3, R3, 0x100, RZ ;  /* 0x0000010003037824 */ /* 0x000fc400078e00ff */
[----:B------:R-:W-:Y:S01]  /*0c00*/  IMAD R23, R10, R23, R9 ;  /* 0x000000170a177224 */ /* 0x000fe200078e0209 */
[----:B------:R2:W-:Y:S01]  /*0c10*/  STL [R1+0x1e8], RZ ;  /* 0x0001e8ff01007387 */ /* 0x0005e20000100800 */
[C---:B------:R-:W-:Y:S01]  /*0c20*/  VIADD R156, R3.reuse, 0x3 ;  /* 0x00000003039c7836 */ /* 0x040fe20000000000 */
[----:B------:R-:W-:Y:S01]  /*0c30*/  CS2R R10, SRZ ;  /* 0x00000000000a7805 */ /* 0x000fe2000001ff00 */
[C---:B------:R-:W-:Y:S01]  /*0c40*/  VIADD R156, R3.reuse, 0x6 ;  /* 0x00000006039c7836 */ /* 0x040fe20000000000 */
[----:B------:R2:W-:Y:S01]  /*0c50*/  STL [R1+0x1ec], RZ ;  /* 0x0001ecff01007387 */ /* 0x0005e20000100800 */
[C---:B------:R-:W-:Y:S02]  /*0c60*/  VIADD R156, R3.reuse, 0x9 ;  /* 0x00000009039c7836 */ /* 0x040fe40000000000 */
[C---:B------:R-:W-:Y:S01]  /*0c70*/  VIADD R156, R3.reuse, 0xc ;  /* 0x0000000c039c7836 */ /* 0x040fe20000000000 */
[----:B------:R2:W-:Y:S01]  /*0c80*/  STL [R1+0x1f0], RZ ;  /* 0x0001f0ff01007387 */ /* 0x0005e20000100800 */
[----:B-1----:R-:W-:Y:S01]  /*0c90*/  VIADD R2, R0, 0x7f ;  /* 0x0000007f00027836 */ /* 0x002fe20000000000 */
[----:B0-----:R-:W-:Y:S01]  /*0ca0*/  LOP3.LUT R0, R22, 0x7f, RZ, 0xc0, !PT ;  /* 0x0000007f16007812 */ /* 0x001fe200078ec0ff */
[C---:B------:R-:W-:Y:S01]  /*0cb0*/  VIADD R22, R3.reuse, 0x1 ;  /* 0x0000000103167836 */ /* 0x040fe20000000000 */
[----:B------:R2:W-:Y:S01]  /*0cc0*/  STL [R1+0x1f4], RZ ;  /* 0x0001f4ff01007387 */ /* 0x0005e20000100800 */
[C---:B------:R-:W-:Y:S01]  /*0cd0*/  VIADD R22, R3.reuse, 0x4 ;  /* 0x0000000403167836 */ /* 0x040fe20000000000 */
[----:B------:R-:W-:Y:S01]  /*0ce0*/  ISETP.GE.AND P0, PT, R2, 0x80, PT ;  /* 0x000000800200780c */ /* 0x000fe20003f06270 */
[C---:B------:R-:W-:Y:S01]  /*0cf0*/  VIADD R2, R3.reuse, 0x2 ;  /* 0x0000000203027836 */ /* 0x040fe20000000000 */
[----:B------:R2:W-:Y:S01]  /*0d00*/  STL [R1+0x1f8], RZ ;  /* 0x0001f8ff01007387 */ /* 0x0005e20000100800 */
[----:B------:R-:W-:-:S02]  /*0d10*/  VIADD R2, R3, 0x5 ;  /* 0x0000000503027836 */ /* 0x000fc40000000000 */
[C---:B------:R-:W-:Y:S01]  /*0d20*/  VIADD R22, R3.reuse, 0x7 ;  /* 0x0000000703167836 */ /* 0x040fe20000000000 */
[----:B------:R2:W-:Y:S01]  /*0d30*/  STL [R1+0x1fc], RZ ;  /* 0x0001fcff01007387 */ /* 0x0005e20000100800 */
[C---:B------:R-:W-:Y:S02]  /*0d40*/  VIADD R2, R3.reuse, 0x8 ;  /* 0x0000000803027836 */ /* 0x040fe40000000000 */
[C---:B------:R-:W-:Y:S01]  /*0d50*/  VIADD R22, R3.reuse, 0xa ;  /* 0x0000000a03167836 */ /* 0x040fe20000000000 */
[----:B------:R2:W-:Y:S01]  /*0d60*/  STL [R1+0x3e0], RZ ;  /* 0x0003e0ff01007387 */ /* 0x0005e20000100800 */
[C---:B------:R-:W-:Y:S02]  /*0d70*/  VIADD R2, R3.reuse, 0xb ;  /* 0x0000000b03027836 */ /* 0x040fe40000000000 */
        /* <DEDUP_REMOVED lines=34> */
[C---:B------:R-:W-:Y:S01]  /*0fa0*/  IADD3 R156, R3.reuse, 0x1b, RZ ;  /* 0x0000001b039c7810 */ /* 0x040fe20007ffe0ff */
        /* <DEDUP_REMOVED lines=12> */
[C---:B------:R-:W-:Y:S02]  /*1070*/  VIADD R2, R3.reuse, 0x32 ;  /* 0x0000003203027836 */ /* 0x040fe40000000000 */
[----:B------:R-:W-:-:S02]  /*1080*/  VIADD R22, R3, 0x34 ;  /* 0x0000003403167836 */ /* 0x000fc40000000000 */
[C---:B------:R-:W-:Y:S02]  /*1090*/  VIADD R156, R3.reuse, 0x24 ;  /* 0x00000024039c7836 */ /* 0x040fe40000000000 */
[C---:B------:R-:W-:Y:S02]  /*10a0*/  VIADD R2, R3.reuse, 0x35 ;  /* 0x0000003503027836 */ /* 0x040fe40000000000 */
[C---:B------:R-:W-:Y:S02]  /*10b0*/  VIADD R22, R3.reuse, 0x37 ;  /* 0x0000003703167836 */ /* 0x040fe40000000000 */
        /* <DEDUP_REMOVED lines=39> */
[C---:B------:R-:W-:Y:S01]  /*1330*/  VIADD R156, R3.reuse, 0x4e ;  /* 0x0000004e039c7836 */ /* 0x040fe20000000000 */
[C---:B------:R-:W-:Y:S01]  /*1340*/  IADD3 R156, R3.reuse, 0x51, RZ ;  /* 0x00000051039c7810 */ /* 0x040fe20007ffe0ff */
        /* <DEDUP_REMOVED lines=52> */
[C---:B------:R-:W-:Y:S01]  /*1690*/  VIADD R156, R3.reuse, 0x84 ;  /* 0x00000084039c7836 */ /* 0x040fe20000000000 */
[C---:B------:R-:W-:Y:S01]  /*16a0*/  IADD3 R156, R3.reuse, 0x87, RZ ;  /* 0x00000087039c7810 */ /* 0x040fe20007ffe0ff */
        /* <DEDUP_REMOVED lines=52> */
[C---:B------:R-:W-:Y:S01]  /*19f0*/  VIADD R156, R3.reuse, 0xba ;  /* 0x000000ba039c7836 */ /* 0x040fe20000000000 */
[C---:B------:R-:W-:Y:S01]  /*1a00*/  IADD3 R156, R3.reuse, 0xbd, RZ ;  /* 0x000000bd039c7810 */ /* 0x040fe20007ffe0ff */
[C---:B------:R-:W-:Y:S02]  /*1a10*/  VIADD R2, R3.reuse, 0xcb ;  /* 0x000000cb03027836 */ /* 0x040fe40000000000 */
[----:B------:R-:W-:-:S02]  /*1a20*/  VIADD R22, R3, 0xcd ;  /* 0x000000cd03167836 */ /* 0x000fc40000000000 */
[C---:B------:R-:W-:Y:S02]  /*1a30*/  VIADD R2, R3.reuse, 0xce ;  /* 0x000000ce03027836 */ /* 0x040fe40000000000 */
[C---:B------:R-:W-:Y:S02]  /*1a40*/  VIADD R22, R3.reuse, 0xd0 ;  /* 0x000000d003167836 */ /* 0x040fe40000000000 */
[C---:B------:R-:W-:Y:S02]  /*1a50*/  VIADD R156, R3.reuse, 0xc0 ;  /* 0x000000c0039c7836 */ /* 0x040fe40000000000 */
[C---:B------:R-:W-:Y:S02]  /*1a60*/  VIADD R2, R3.reuse, 0xd1 ;  /* 0x000000d103027836 */ /* 0x040fe40000000000 */
[C---:B------:R-:W-:Y:S02]  /*1a70*/  VIADD R22, R3.reuse, 0xd3 ;  /* 0x000000d303167836 */ /* 0x040fe40000000000 */
[----:B------:R-:W-:Y:S01]  /*1a80*/  IMAD.IADD R23, R8, 0x1, R23 ;  /* 0x0000000108177824 */ /* 0x000fe200078e0217 */
[----:B------:R-:W-:Y:S01]  /*1a90*/  CS2R R8, SRZ ;  /* 0x0000000000087805 */ /* 0x000fe2000001ff00 */
        /* <DEDUP_REMOVED lines=13> */
[----:B------:R-:W-:Y:S02]  /*1b70*/  VIADD R2, R3, 0xe0 ;  /* 0x000000e003027836 */ /* 0x000fe40000000000 */
[----:B------:R-:W-:Y:S02]  /*1b80*/  IMAD R23, R23, 0x100, R0 ;  /* 0x0000010017177824 */ /* 0x000fe400078e0200 */
        /* <DEDUP_REMOVED lines=36> */
[----:B------:R-:W-:Y:S01]  /*1dd0*/  VIADD R156, R23, 0x80 ;  /* 0x00000080179c7836 */ /* 0x000fe20000000000 */
[----:B--2---:R-:W-:Y:S06]  /*1de0*/  @!P0 BRA `(.L_x_0) ;  /* 0x000003b000508947 */ /* 0x004fec0003800000 */
[----:B------:R-:W-:Y:S01]  /*1df0*/  IABS R6, R20 ;  /* 0x0000001400067213 */ /* 0x000fe20000000000 */
[----:B------:R0:W-:Y:S01]  /*1e00*/  STL [R1+0x18f8], R21 ;  /* 0x0018f81501007387 */ /* 0x0001e20000100800 */
[----:B------:R-:W-:Y:S01]  /*1e10*/  IABS R2, R21 ;  /* 0x0000001500027213 */ /* 0x000fe20000000000 */
[C---:B------:R-:W-:Y:S01]  /*1e20*/  VIADD R241, R3.reuse, 0xf2 ;  /* 0x000000f203f17836 */ /* 0x040fe20000000000 */
[----:B------:R-:W1:Y:S01]  /*1e30*/  I2F.RP R4, R6 ;  /* 0x0000000600047306 */ /* 0x000e620000209400 */
[----:B------:R-:W-:Y:S01]  /*1e40*/  IABS R7, R23 ;  /* 0x0000001700077213 */ /* 0x000fe20000000000 */
[----:B------:R-:W-:Y:S01]  /*1e50*/  STL [R1+0x18a0], R23 ;  /* 0x0018a01701007387 */ /* 0x000fe20000100800 */
[----:B------:R-:W-:Y:S01]  /*1e60*/  ISETP.GE.AND P2, PT, R156, RZ, PT ;  /* 0x000000ff9c00720c */ /* 0x000fe20003f46270 */
[C---:B------:R-:W-:Y:S01]  /*1e70*/  VIADD R243, R3.reuse, 0xf0 ;  /* 0x000000f003f37836 */ /* 0x040fe20000000000 */
[----:B------:R-:W-:Y:S01]  /*1e80*/  IABS R13, R157 ;  /* 0x0000009d000d7213 */ /* 0x000fe20000000000 */
[----:B------:R-:W-:Y:S01]  /*1e90*/  STL [R1+0x18a4], R156 ;  /* 0x0018a49c01007387 */ /* 0x000fe20000100800 */
[----:B------:R-:W-:Y:S01]  /*1ea0*/  ISETP.GE.AND P4, PT, R22, RZ, PT ;  /* 0x000000ff1600720c */ /* 0x000fe20003f86270 */
[----:B------:R-:W2:Y:S01]  /*1eb0*/  I2F.RP R0, R2 ;  /* 0x0000000200007306 */ /* 0x000ea20000209400 */
[----:B------:R-:W-:Y:S01]  /*1ec0*/  IABS R12, R244 ;  /* 0x000000f4000c7213 */ /* 0x000fe20000000000 */
[----:B------:R-:W-:Y:S01]  /*1ed0*/  VIADD R242, R3, 0xf1 ;  /* 0x000000f103f27836 */ /* 0x000fe20000000000 */
[----:B------:R-:W-:Y:S01]  /*1ee0*/  ISETP.GE.AND P3, PT, R157, RZ, PT ;  /* 0x000000ff9d00720c */ /* 0x000fe20003f66270 */
[----:B------:R-:W-:-:S02]  /*1ef0*/  VIADD R237, R3, 0xec ;  /* 0x000000ec03ed7836 */ /* 0x000fc40000000000 */
[C---:B------:R-:W-:Y:S02]  /*1f00*/  VIADD R238, R3.reuse, 0xeb ;  /* 0x000000eb03ee7836 */ /* 0x040fe40000000000 */
[----:B-1----:R-:W1:Y:S01]  /*1f10*/  MUFU.RCP R4, R4 ;  /* 0x0000000400047308 */ /* 0x002e620000001000 */
[C---:B------:R-:W-:Y:S02]  /*1f20*/  VIADD R239, R3.reuse, 0xea ;  /* 0x000000ea03ef7836 */ /* 0x040fe40000000000 */
[C---:B------:R-:W-:Y:S02]  /*1f30*/  VIADD R240, R3.reuse, 0xe7 ;  /* 0x000000e703f07836 */ /* 0x040fe40000000000 */
[C---:B------:R-:W-:Y:S01]  /*1f40*/  VIADD R235, R3.reuse, 0x4f ;  /* 0x0000004f03eb7836 */ /* 0x040fe20000000000 */
[----:B------:R-:W-:Y:S01]  /*1f50*/  IABS R17, R239 ;  /* 0x000000ef00117213 */ /* 0x000fe20000000000 */
[----:B------:R-:W-:Y:S01]  /*1f60*/  VIADD R236, R3, 0x4e ;  /* 0x0000004e03ec7836 */ /* 0x000fe20000000000 */
[----:B--2---:R-:W2:Y:S02]  /*1f70*/  MUFU.RCP R0, R0 ;  /* 0x0000000000007308 */ /* 0x004ea40000001000 */
[----:B------:R-:W-:-:S02]  /*1f80*/  IABS R177, R235 ;  /* 0x000000eb00b17213 */ /* 0x000fc40000000000 */
[----:B------:R-:W-:Y:S01]  /*1f90*/  IABS R178, R236 ;  /* 0x000000ec00b27213 */ /* 0x000fe20000000000 */
[----:B-1----:R-:W-:-:S04]  /*1fa0*/  VIADD R4, R4, 0xffffffe ;  /* 0x0ffffffe04047836 */ /* 0x002fc80000000000 */
[----:B------:R-:W1:Y:S01]  /*1fb0*/  F2I.FTZ.U32.TRUNC.NTZ R5, R4 ;  /* 0x0000000400057305 */ /* 0x000e62000021f000 */
[----:B--2---:R-:W-:Y:S02]  /*1fc0*/  VIADD R0, R0, 0xffffffe ;  /* 0x0ffffffe00007836 */ /* 0x004fe40000000000 */
[----:B-1----:R-:W-:-:S04]  /*1fd0*/  IMAD.MOV R4, RZ, RZ, -R5 ;  /* 0x000000ffff047224 */ /* 0x002fc800078e0a05 */
[----:B------:R-:W-:Y:S02]  /*1fe0*/  IMAD R8, R4, R6, RZ ;  /* 0x0000000604087224 */ /* 0x000fe400078e02ff */
[----:B------:R-:W-:-:S04]  /*1ff0*/  IMAD.MOV.U32 R4, RZ, RZ, RZ ;  /* 0x000000ffff047224 */ /* 0x000fc800078e00ff */
[----:B------:R-:W-:Y:S01]  /*2000*/  IMAD.HI.U32 R4, R5, R8, R4 ;  /* 0x0000000805047227 */ /* 0x000fe200078e0004 */
[----:B------:R-:W-:Y:S01]  /*2010*/  IABS R8, R156 ;  /* 0x0000009c00087213 */ /* 0x000fe20000000000 */
[----:B------:R-:W1:Y:S04]  /*2020*/  F2I.FTZ.U32.TRUNC.NTZ R5, R0 ;  /* 0x0000000000057305 */ /* 0x000e68000021f000 */
[----:B------:R-:W-:-:S04]  /*2030*/  IMAD.HI.U32 R9, R4, R7, RZ ;  /* 0x0000000704097227 */ /* 0x000fc800078e00ff */
[----:B------:R-:W-:-:S04]  /*2040*/  IMAD.HI.U32 R4, R4, R8, RZ ;  /* 0x0000000804047227 */ /* 0x000fc800078e00ff */
[----:B------:R-:W-:Y:S02]  /*2050*/  IMAD.MOV R9, RZ, RZ, -R9 ;  /* 0x000000ffff097224 */ /* 0x000fe400078e0a09 */
[----:B------:R-:W-:Y:S02]  /*2060*/  IMAD.MOV R4, RZ, RZ, -R4 ;  /* 0x000000ffff047224 */ /* 0x000fe400078e0a04 */
[----:B-1----:R-:W-:Y:S02]  /*2070*/  IMAD.MOV R0, RZ, RZ, -R5 ;  /* 0x000000ffff007224 */ /* 0x002fe400078e0a05 */
[C---:B------:R-:W-:Y:S01]  /*2080*/  IMAD R7, R6.reuse, R9, R7 ;  /* 0x0000000906077224 */ /* 0x040fe200078e0207 */
[----:B------:R-:W-:Y:S01]  /*2090*/  IABS R9, R22 ;  /* 0x0000001600097213 */ /* 0x000fe20000000000 */
[----:B------:R-:W-:Y:S02]  /*20a0*/  IMAD R8, R6, R4, R8 ;  /* 0x0000000406087224 */ /* 0x000fe400078e0208 */
[----:B------:R-:W-:Y:S01]  /*20b0*/  IMAD R0, R0, R2, RZ ;  /* 0x0000000200007224 */ /* 0x000fe200078e02ff */
[C---:B------:R-:W-:Y:S01]  /*20c0*/  ISETP.GT.U32.AND P0, PT, R6.reuse, R7, PT ;  /* 0x000000070600720c */ /* 0x040fe20003f04070 */
[----:B------:R-:W-:Y:S01]  /*20d0*/  IMAD.MOV.U32 R4, RZ, RZ, RZ ;  /* 0x000000ffff047224 */ /* 0x000fe200078e00ff */
[----:B------:R-:W-:-:S03]  /*20e0*/  ISETP.GT.U32.AND P1, PT, R6, R8, PT ;  /* 0x000000080600720c */ /* 0x000fc60003f24070 */
[----:B------:R-:W-:Y:S01]  /*20f0*/  IMAD.HI.U32 R0, R5, R0, R4 ;  /* 0x0000000005007227 */ /* 0x000fe200078e0004 */
[----:B------:R-:W-:-:S03]  /*2100*/  IABS R5, R158 ;  /* 0x0000009e00057213 */ /* 0x000fc60000000000 */
[----:B------:R-:W-:Y:S02]  /*2110*/  IMAD.MOV.U32 R4, RZ, RZ, R9 ;  /* 0x000000ffff047224 */ /* 0x000fe400078e0009 */
[----:B------:R-:W-:-:S04]  /*2120*/  IMAD.HI.U32 R10, R0, R13, RZ ;  /* 0x0000000d000a7227 */ /* 0x000fc800078e00ff */
[----:B------:R-:W-:-:S04]  /*2130*/  IMAD.HI.U32 R9, R0, R4, RZ ;  /* 0x0000000400097227 */ /* 0x000fc800078e00ff */
[----:B------:R-:W-:Y:S02]  /*2140*/  IMAD.MOV R9, RZ, RZ, -R9 ;  /* 0x000000ffff097224 */ /* 0x000fe400078e0a09 */
[----:B------:R-:W-:Y:S01]  /*2150*/  @!P0 IMAD.IADD R7, R7, 0x1, -R6 ;  /* 0x0000000107078824 */ /* 0x000fe200078e0a06 */
[----:B------:R-:W-:Y:S01]  /*2160*/  ISETP.GE.AND P0, PT, R23, RZ, PT ;  /* 0x000000ff1700720c */ /* 0x000fe20003f06270 */
[----:B------:R-:W-:Y:S01]  /*2170*/  IMAD R4, R2, R9, R4 ;  /* 0x0000000902047224 */ /* 0x000fe200078e0204 */
[----:B------:R-:W-:Y:S01]  /*2180*/  IABS R9, R246 ;  /* 0x000000f600097213 */ /* 0x000fe20000000000 */
[----:B------:R-:W-:Y:S01]  /*2190*/  @!P1 IMAD.IADD R8, R8, 0x1, -R6 ;  /* 0x0000000108089824 */ /* 0x000fe200078e0a06 */
[----:B------:R-:W-:Y:S01]  /*21a0*/  ISETP.GT.U32.AND P5, PT, R6, R7, PT ;  /* 0x000000070600720c */ /* 0x000fe20003fa4070 */
[----:B------:R-:W-:Y:S01]  /*21b0*/  IMAD.HI.U32 R11, R0, R5, RZ ;  /* 0x00000005000b7227 */ /* 0x000fe200078e00ff */
[----:B------:R-:W-:Y:S02]  /*21c0*/  ISETP.GT.U32.AND P1, PT, R2, R4, PT ;  /* 0x000000040200720c */ /* 0x000fe40003f24070 */
[----:B------:R-:W-:Y:S01]  /*21d0*/  ISETP.GT.U32.AND P6, PT, R6, R8, PT ;  /* 0x000000080600720c */ /* 0x000fe20003fc4070 */
[----:B------:R-:W-:-:S02]  /*21e0*/  IMAD.MOV R10, RZ, RZ, -R10 ;  /* 0x000000ffff0a7224 */ /* 0x000fc400078e0a0a */
[----:B------:R-:W-:Y:S02]  /*21f0*/  IMAD.MOV R11, RZ, RZ, -R11 ;  /* 0x000000ffff0b7224 */ /* 0x000fe400078e0a0b */
[----:B------:R-:W-:Y:S01]  /*2200*/  IMAD R13, R2, R10, R13 ;  /* 0x0000000a020d7224 */ /* 0x000fe200078e020d */
[----:B------:R-:W-:-:S03]  /*2210*/  IABS R10, R159 ;  /* 0x0000009f000a7213 */ /* 0x000fc60000000000 */
[----:B------:R-:W-:Y:S01]  /*2220*/  @!P5 IMAD.IADD R7, R7, 0x1, -R6 ;  /* 0x000000010707d824 */ /* 0x000fe200078e0a06 */
[----:B------:R-:W-:Y:S01]  /*2230*/  ISETP.GE.AND P5, PT, R158, RZ, PT ;  /* 0x000000ff9e00720c */ /* 0x000fe20003fa6270 */
[----:B------:R-:W-:Y:S02]  /*2240*/  @!P1 IMAD.IADD R4, R4, 0x1, -R2 ;  /* 0x0000000104049824 */ /* 0x000fe400078e0a02 */
[----:B------:R-:W-:Y:S01]  /*2250*/  @!P6 IMAD.IADD R8, R8, 0x1, -R6 ;  /* 0x000000010808e824 */ /* 0x000fe200078e0a06 */
[----:B------:R-:W-:Y:S01]  /*2260*/  ISETP.NE.AND P6, PT, R20, RZ, PT ;  /* 0x000000ff1400720c */ /* 0x000fe20003fc5270 */
[----:B------:R-:W-:Y:S01]  /*2270*/  IMAD.MOV.U32 R6, RZ, RZ, R7 ;  /* 0x000000ffff067224 */ /* 0x000fe200078e0007 */
[C---:B------:R-:W-:Y:S01]  /*2280*/  ISETP.GT.U32.AND P1, PT, R2.reuse, R4, PT ;  /* 0x000000040200720c */ /* 0x040fe20003f24070 */
[----:B------:R-:W-:Y:S01]  /*2290*/  @!P2 IMAD.MOV R8, RZ, RZ, -R8 ;  /* 0x000000ffff08a224 */ /* 0x000fe200078e0a08 */
[----:B------:R-:W-:Y:S01]  /*22a0*/  LOP3.LUT R20, RZ, R20, RZ, 0x33, !PT ;  /* 0x00000014ff147212 */ /* 0x000fe200078e33ff */
[----:B------:R-:W-:Y:S01]  /*22b0*/  @!P0 IMAD.MOV R6, RZ, RZ, -R6 ;  /* 0x000000ffff068224 */ /* 0x000fe200078e0a06 */
[----:B------:R-:W-:Y:S01]  /*22c0*/  ISETP.GE.AND P0, PT, R159, RZ, PT ;  /* 0x000000ff9f00720c */ /* 0x000fe20003f06270 */
[----:B------:R-:W-:Y:S01]  /*22d0*/  IMAD R7, R2, R11, R5 ;  /* 0x0000000b02077224 */ /* 0x000fe200078e0205 */
[----:B0-----:R-:W-:Y:S01]  /*22e0*/  SEL R21, R20, R8, !P6 ;  /* 0x0000000814157207 */ /* 0x001fe20007000000 */
[----:B------:R-:W-:Y:S01]  /*22f0*/  IMAD.HI.U32 R8, R0, R10, RZ ;  /* 0x0000000a00087227 */ /* 0x000fe200078e00ff */
[----:B------:R-:W-:-:S02]  /*2300*/  SEL R5, R20, R6, !P6 ;  /* 0x0000000614057207 */ /* 0x000fc40007000000 */
[----:B------:R-:W-:Y:S01]  /*2310*/  ISETP.GT.U32.AND P6, PT, R2, R13, PT ;  /* 0x0000000d0200720c */ /* 0x000fe20003fc4070 */
[----:B------:R-:W-:Y:S01]  /*2320*/  IMAD.MOV R8, RZ, RZ, -R8 ;  /* 0x000000ffff087224 */ /* 0x000fe200078e0a08 */
[----:B------:R-:W-:Y:S01]  /*2330*/  IABS R11, R245 ;  /* 0x000000f5000b7213 */ /* 0x000fe20000000000 */
[----:B------:R-:W-:Y:S01]  /*2340*/  @!P1 IMAD.IADD R4, R4, 0x1, -R2 ;  /* 0x0000000104049824 */ /* 0x000fe200078e0a02 */
[C---:B------:R-:W-:Y:S01]  /*2350*/  ISETP.GT.U32.AND P1, PT, R2.reuse, R7, PT ;  /* 0x000000070200720c */ /* 0x040fe20003f24070 */
[----:B------:R-:W-:Y:S01]  /*2360*/  IMAD R10, R2, R8, R10 ;  /* 0x00000008020a7224 */ /* 0x000fe200078e020a */
[----:B------:R-:W-:Y:S01]  /*2370*/  STL [R1+0x18fc], R21 ;  /* 0x0018fc1501007387 */ /* 0x000fe20000100800 */
[----:B------:R-:W-:Y:S01]  /*2380*/  IMAD.HI.U32 R6, R0, R12, RZ ;  /* 0x0000000c00067227 */ /* 0x000fe200078e00ff */
[----:B------:R-:W-:Y:S02]  /*2390*/  ISETP.GE.AND P2, PT, R244, RZ, PT ;  /* 0x000000fff400720c */ /* 0x000fe40003f46270 */
[----:B------:R0:W-:Y:S01]  /*23a0*/  STL [R1+0x1e4], R5 ;  /* 0x0001e40501007387 */ /* 0x0001e20000100800 */
[----:B------:R-:W-:Y:S01]  /*23b0*/  IMAD.MOV.U32 R15, RZ, RZ, R4 ;  /* 0x000000ffff0f7224 */ /* 0x000fe200078e0004 */
[----:B------:R-:W-:Y:S01]  /*23c0*/  IABS R4, R250 ;  /* 0x000000fa00047213 */ /* 0x000fe20000000000 */
[----:B------:R-:W-:Y:S01]  /*23d0*/  @!P6 IMAD.IADD R13, R13, 0x1, -R2 ;  /* 0x000000010d0de824 */ /* 0x000fe200078e0a02 */
[C---:B------:R-:W-:Y:S01]  /*23e0*/  ISETP.GT.U32.AND P6, PT, R2.reuse, R10, PT ;  /* 0x0000000a0200720c */ /* 0x040fe20003fc4070 */
[----:B------:R-:W-:Y:S01]  /*23f0*/  IMAD.MOV R6, RZ, RZ, -R6 ;  /* 0x000000ffff067224 */ /* 0x000fe200078e0a06 */
[----:B------:R-:W-:Y:S01]  /*2400*/  IABS R20, R240 ;  /* 0x000000f000147213 */ /* 0x000fe20000000000 */
[----:B------:R-:W-:Y:S01]  /*2410*/  @!P1 IMAD.IADD R7, R7, 0x1, -R2 ;  /* 0x0000000107079824 */ /* 0x000fe200078e0a02 */
[----:B------:R-:W-:Y:S01]  /*2420*/  ISETP.GT.U32.AND P1, PT, R2, R13, PT ;  /* 0x0000000d0200720c */ /* 0x000fe20003f24070 */
[----:B------:R-:W-:Y:S01]  /*2430*/  IMAD.HI.U32 R14, R0, R11, RZ ;  /* 0x0000000b000e7227 */ /* 0x000fe200078e00ff */
[----:B0-----:R-:W-:-:S03]  /*2440*/  IABS R5, R247 ;  /* 0x000000f700057213 */ /* 0x001fc60000000000 */
[----:B------:R-:W-:Y:S01]  /*2450*/  @!P4 IMAD.MOV R15, RZ, RZ, -R15 ;  /* 0x000000ffff0fc224 */ /* 0x000fe200078e0a0f */
[C---:B------:R-:W-:Y:S01]  /*2460*/  ISETP.GT.U32.AND P4, PT, R2.reuse, R7, PT ;  /* 0x000000070200720c */ /* 0x040fe20003f84070 */
[----:B------:R-:W-:Y:S02]  /*2470*/  IMAD R12, R2, R6, R12 ;  /* 0x00000006020c7224 */ /* 0x000fe400078e020c */
[----:B------:R-:W-:Y:S01]  /*2480*/  @!P6 IMAD.IADD R10, R10, 0x1, -R2 ;  /* 0x000000010a0ae824 */ /* 0x000fe200078e0a02 */
[----:B------:R0:W-:Y:S01]  /*2490*/  STL [R1+0x2c], R15 ;  /* 0x00002c0f01007387 */ /* 0x0001e20000100800 */
[----:B------:R-:W-:-:S03]  /*24a0*/  IMAD.HI.U32 R8, R0, R9, RZ ;  /* 0x0000000900087227 */ /* 0x000fc600078e00ff */
[----:B------:R-:W-:Y:S01]  /*24b0*/  ISETP.GT.U32.AND P6, PT, R2, R10, PT ;  /* 0x0000000a0200720c */ /* 0x000fe20003fc4070 */
[----:B------:R-:W-:-:S04]  /*24c0*/  IMAD.HI.U32 R6, R0, R5, RZ ;  /* 0x0000000500067227 */ /* 0x000fc800078e00ff */
[----:B------:R-:W-:Y:S02]  /*24d0*/  IMAD.MOV R14, RZ, RZ, -R14 ;  /* 0x000000ffff0e7224 */ /* 0x000fe400078e0a0e */
[----:B------:R-:W-:Y:S01]  /*24e0*/  @!P1 IMAD.IADD R13, R13, 0x1, -R2 ;  /* 0x000000010d0d9824 */ /* 0x000fe200078e0a02 */
[C---:B------:R-:W-:Y:S01]  /*24f0*/  ISETP.GT.U32.AND P1, PT, R2.reuse, R12, PT ;  /* 0x0000000c0200720c */ /* 0x040fe20003f24070 */
[----:B------:R-:W-:Y:S02]  /*2500*/  IMAD.MOV R8, RZ, RZ, -R8 ;  /* 0x000000ffff087224 */ /* 0x000fe400078e0a08 */
[----:B------:R-:W-:Y:S02]  /*2510*/  IMAD.MOV R6, RZ, RZ, -R6 ;  /* 0x000000ffff067224 */ /* 0x000fe400078e0a06 */
[----:B------:R-:W-:Y:S02]  /*2520*/  IMAD R11, R2, R14, R11 ;  /* 0x0000000e020b7224 */ /* 0x000fe400078e020b */
[----:B------:R-:W-:-:S02]  /*2530*/  IMAD.MOV.U32 R16, RZ, RZ, R13 ;  /* 0x000000ffff107224 */ /* 0x000fc400078e000d */
[C---:B------:R-:W-:Y:S01]  /*2540*/  IMAD R9, R2.reuse, R8, R9 ;  /* 0x0000000802097224 */ /* 0x040fe200078e0209 */
[----:B------:R-:W-:Y:S01]  /*2550*/  IABS R8, R248 ;  /* 0x000000f800087213 */ /* 0x000fe20000000000 */
[C---:B------:R-:W-:Y:S01]  /*2560*/  IMAD R5, R2.reuse, R6, R5 ;  /* 0x0000000602057224 */ /* 0x040fe200078e0205 */
[----:B------:R-:W-:Y:S01]  /*2570*/  IABS R6, R249 ;  /* 0x000000f900067213 */ /* 0x000fe20000000000 */
[----:B------:R-:W-:Y:S01]  /*2580*/  @!P3 IMAD.MOV R16, RZ, RZ, -R16 ;  /* 0x000000ffff10b224 */ /* 0x000fe200078e0a10 */
[C---:B------:R-:W-:Y:S01]  /*2590*/  ISETP.GT.U32.AND P3, PT, R2.reuse, R11, PT ;  /* 0x0000000b0200720c */ /* 0x040fe20003f64070 */
[--C-:B------:R-:W-:Y:S01]  /*25a0*/  @!P4 IMAD.IADD R7, R7, 0x1, -R2.reuse ;  /* 0x000000010707c824 */ /* 0x100fe200078e0a02 */
[----:B------:R-:W-:Y:S01]  /*25b0*/  ISETP.GT.U32.AND P4, PT, R2, R9, PT ;  /* 0x000000090200720c */ /* 0x000fe20003f84070 */
[----:B------:R-:W-:Y:S01]  /*25c0*/  @!P6 IMAD.IADD R10, R10, 0x1, -R2 ;  /* 0x000000010a0ae824 */ /* 0x000fe200078e0a02 */
[----:B------:R-:W-:Y:S01]  /*25d0*/  ISETP.GT.U32.AND P6, PT, R2, R5, PT ;  /* 0x000000050200720c */ /* 0x000fe20003fc4070 */
[----:B------:R-:W-:Y:S01]  /*25e0*/  IMAD.HI.U32 R13, R0, R4, RZ ;  /* 0x00000004000d7227 */ /* 0x000fe200078e00ff */
[----:B------:R-:W-:Y:S01]  /*25f0*/  @!P1 IADD3 R12, R12, -R2, RZ ;  /* 0x800000020c0c9210 */ /* 0x000fe20007ffe0ff */
[----:B------:R1:W-:Y:S01]  /*2600*/  STL [R1+0x28], R16 ;  /* 0x0000281001007387 */ /* 0x0003e20000100800 */
[----:B------:R-:W-:Y:S01]  /*2610*/  ISETP.GE.AND P1, PT, R245, RZ, PT ;  /* 0x000000fff500720c */ /* 0x000fe20003f26270 */
[----:B0-----:R-:W-:-:S04]  /*2620*/  IMAD.HI.U32 R15, R0, R8, RZ ;  /* 0x00000008000f7227 */ /* 0x001fc800078e00ff */
[----:B------:R-:W-:Y:S02]  /*2630*/  IMAD.MOV R13, RZ, RZ, -R13 ;  /* 0x000000ffff0d7224 */ /* 0x000fe400078e0a0d */
[----:B------:R-:W-:Y:S02]  /*2640*/  IMAD.MOV R15, RZ, RZ, -R15 ;  /* 0x000000ffff0f7224 */ /* 0x000fe400078e0a0f */
[C---:B------:R-:W-:Y:S02]  /*2650*/  IMAD R4, R2.reuse, R13, R4 ;  /* 0x0000000d02047224 */ /* 0x040fe400078e0204 */
[C---:B------:R-:W-:Y:S02]  /*2660*/  IMAD R8, R2.reuse, R15, R8 ;  /* 0x0000000f02087224 */ /* 0x040fe400078e0208 */
[----:B------:R-:W-:Y:S01]  /*2670*/  @!P3 IMAD.IADD R11, R11, 0x1, -R2 ;  /* 0x000000010b0bb824 */ /* 0x000fe200078e0a02 */
[----:B------:R-:W-:Y:S01]  /*2680*/  ISETP.GT.U32.AND P3, PT, R2, R12, PT ;  /* 0x0000000c0200720c */ /* 0x000fe20003f64070 */
[----:B------:R-:W-:Y:S01]  /*2690*/  IMAD.MOV.U32 R13, RZ, RZ, R10 ;  /* 0x000000ffff0d7224 */ /* 0x000fe200078e000a */
[----:B------:R-:W-:Y:S01]  /*26a0*/  IABS R10, R252 ;  /* 0x000000fc000a7213 */ /* 0x000fe20000000000 */
[----:B------:R-:W-:-:S04]  /*26b0*/  IMAD.HI.U32 R14, R0, R6, RZ ;  /* 0x00000006000e7227 */ /* 0x000fc800078e00ff */
[----:B-1----:R-:W-:Y:S01]  /*26c0*/  IMAD.MOV.U32 R16, RZ, RZ, R7 ;  /* 0x000000ffff107224 */ /* 0x002fe200078e0007 */
[----:B------:R-:W-:Y:S01]  /*26d0*/  IABS R7, R251 ;  /* 0x000000fb00077213 */ /* 0x000fe20000000000 */
[--C-:B------:R-:W-:Y:S01]  /*26e0*/  @!P4 IMAD.IADD R9, R9, 0x1, -R2.reuse ;  /* 0x000000010909c824 */ /* 0x100fe200078e0a02 */
[C---:B------:R-:W-:Y:S01]  /*26f0*/  ISETP.GT.U32.AND P4, PT, R2.reuse, R11, PT ;  /* 0x0000000b0200720c */ /* 0x040fe20003f84070 */
[----:B------:R-:W-:Y:S02]  /*2700*/  @!P6 IMAD.IADD R5, R5, 0x1, -R2 ;  /* 0x000000010505e824 */ /* 0x000fe400078e0a02 */
[----:B------:R-:W-:Y:S01]  /*2710*/  @!P0 IMAD.MOV R13, RZ, RZ, -R13 ;  /* 0x000000ffff0d8224 */ /* 0x000fe200078e0a0d */
[C---:B------:R-:W-:Y:S01]  /*2720*/  ISETP.GT.U32.AND P0, PT, R2.reuse, R8, PT ;  /* 0x000000080200720c */ /* 0x040fe20003f04070 */
[----:B------:R-:W-:Y:S01]  /*2730*/  IMAD.MOV R14, RZ, RZ, -R14 ;  /* 0x000000ffff0e7224 */ /* 0x000fe200078e0a0e */
[C---:B------:R-:W-:Y:S01]  /*2740*/  ISETP.GT.U32.AND P6, PT, R2.reuse, R9, PT ;  /* 0x000000090200720c */ /* 0x040fe20003fc4070 */
[----:B------:R-:W-:Y:S01]  /*2750*/  @!P5 IMAD.MOV R16, RZ, RZ, -R16 ;  /* 0x000000ffff10d224 */ /* 0x000fe200078e0a10 */
[C---:B------:R-:W-:Y:S01]  /*2760*/  ISETP.GT.U32.AND P5, PT, R2.reuse, R5, PT ;  /* 0x000000050200720c */ /* 0x040fe20003fa4070 */
[----:B------:R-:W-:-:S02]  /*2770*/  IMAD R6, R2, R14, R6 ;  /* 0x0000000e02067224 */ /* 0x000fc400078e0206 */
[--C-:B------:R-:W-:Y:S01]  /*2780*/  @!P3 IMAD.IADD R12, R12, 0x1, -R2.reuse ;  /* 0x000000010c0cb824 */ /* 0x100fe200078e0a02 */
[----:B------:R0:W-:Y:S01]  /*2790*/  STL [R1+0x24], R16 ;  /* 0x0000241001007387 */ /* 0x0001e20000100800 */
[--C-:B------:R-:W-:Y:S01]  /*27a0*/  @!P4 IMAD.IADD R11, R11, 0x1, -R2.reuse ;  /* 0x000000010b0bc824 */ /* 0x100fe200078e0a02 */
[----:B------:R-:W-:Y:S01]  /*27b0*/  ISETP.GT.U32.AND P3, PT, R2, R6, PT ;  /* 0x000000060200720c */ /* 0x000fe20003f64070 */
[----:B------:R-:W-:Y:S01]  /*27c0*/  VIADD R245, R3, 0x11 ;  /* 0x0000001103f57836 */ /* 0x000fe20000000000 */
[----:B------:R1:W-:Y:S01]  /*27d0*/  STL [R1+0x20], R13 ;  /* 0x0000200d01007387 */ /* 0x0003e20000100800 */
[--C-:B------:R-:W-:Y:S01]  /*27e0*/  @!P0 IMAD.IADD R8, R8, 0x1, -R2.reuse ;  /* 0x0000000108088824 */ /* 0x100fe200078e0a02 */
[----:B------:R-:W-:Y:S01]  /*27f0*/  ISETP.GE.AND P4, PT, R246, RZ, PT ;  /* 0x000000fff600720c */ /* 0x000fe20003f86270 */
[--C-:B------:R-:W-:Y:S01]  /*2800*/  @!P6 IMAD.IADD R9, R9, 0x1, -R2.reuse ;  /* 0x000000010909e824 */ /* 0x100fe200078e0a02 */
[----:B------:R-:W-:Y:S01]  /*2810*/  ISETP.GT.U32.AND P6, PT, R2, R4, PT ;  /* 0x000000040200720c */ /* 0x000fe20003fc4070 */
[----:B------:R-:W-:Y:S01]  /*2820*/  @!P5 IMAD.IADD R5, R5, 0x1, -R2 ;  /* 0x000000010505d824 */ /* 0x000fe200078e0a02 */
[----:B------:R-:W-:Y:S01]  /*2830*/  ISETP.GE.AND P5, PT, R247, RZ, PT ;  /* 0x000000fff700720c */ /* 0x000fe20003fa6270 */
[----:B0-----:R-:W-:Y:S01]  /*2840*/  IMAD.MOV.U32 R16, RZ, RZ, R12 ;  /* 0x000000ffff107224 */ /* 0x001fe200078e000c */
[----:B------:R-:W-:Y:S01]  /*2850*/  ISETP.GE.AND P0, PT, R248, RZ, PT ;  /* 0x000000fff800720c */ /* 0x000fe20003f06270 */
[----:B------:R-:W-:-:S02]  /*2860*/  IMAD.MOV.U32 R15, RZ, RZ, R11 ;  /* 0x000000ffff0f7224 */ /* 0x000fc400078e000b */
[----:B-1----:R-:W-:-:S04]  /*2870*/  IMAD.HI.U32 R13, R0, R7, RZ ;  /* 0x00000007000d7227 */ /* 0x002fc800078e00ff */
[----:B------:R-:W-:Y:S01]  /*2880*/  @!P2 IMAD.MOV R16, RZ, RZ, -R16 ;  /* 0x000000ffff10a224 */ /* 0x000fe200078e0a10 */
[----:B------:R-:W-:Y:S01]  /*2890*/  ISETP.GT.U32.AND P2, PT, R2, R8, PT ;  /* 0x000000080200720c */ /* 0x000fe20003f44070 */
[----:B------:R-:W-:Y:S02]  /*28a0*/  IMAD.MOV R14, RZ, RZ, -R13 ;  /* 0x000000ffff0e7224 */ /* 0x000fe400078e0a0d */
[----:B------:R-:W-:Y:S01]  /*28b0*/  IMAD.HI.U32 R13, R0, R10, RZ ;  /* 0x0000000a000d7227 */ /* 0x000fe200078e00ff */
[----:B------:R0:W-:Y:S03]  /*28c0*/  STL [R1+0x1c], R16 ;  /* 0x00001c1001007387 */ /* 0x0001e60000100800 */
[----:B------:R-:W-:Y:S01]  /*28d0*/  @!P3 IMAD.IADD R6, R6, 0x1, -R2 ;  /* 0x000000010606b824 */ /* 0x000fe200078e0a02 */
[----:B------:R-:W-:Y:S01]  /*28e0*/  ISETP.GE.AND P3, PT, R249, RZ, PT ;  /* 0x000000fff900720c */ /* 0x000fe20003f66270 */
[----:B------:R-:W-:-:S02]  /*28f0*/  IMAD R7, R2, R14, R7 ;  /* 0x0000000e02077224 */ /* 0x000fc400078e0207 */
[----:B------:R-:W-:Y:S02]  /*2900*/  IMAD.MOV R13, RZ, RZ, -R13 ;  /* 0x000000ffff0d7224 */ /* 0x000fe400078e0a0d */
[----:B------:R-:W-:Y:S01]  /*2910*/  IMAD.MOV.U32 R12, RZ, RZ, R9 ;  /* 0x000000ffff0c7224 */ /* 0x000fe200078e0009 */
[----:B------:R-:W-:Y:S01]  /*2920*/  IABS R9, R241 ;  /* 0x000000f100097213 */ /* 0x000fe20000000000 */
[----:B------:R-:W-:Y:S01]  /*2930*/  IMAD.MOV.U32 R11, RZ, RZ, R5 ;  /* 0x000000ffff0b7224 */ /* 0x000fe200078e0005 */
[----:B0-----:R-:W-:Y:S01]  /*2940*/  IABS R16, R238 ;  /* 0x000000ee00107213 */ /* 0x001fe20000000000 */
[----:B------:R-:W-:Y:S01]  /*2950*/  @!P1 IMAD.MOV R15, RZ, RZ, -R15 ;  /* 0x000000ffff0f9224 */ /* 0x000fe200078e0a0f */
[C---:B------:R-:W-:Y:S01]  /*2960*/  ISETP.GT.U32.AND P1, PT, R2.reuse, R6, PT ;  /* 0x000000060200720c */ /* 0x040fe20003f24070 */
[----:B------:R-:W-:Y:S01]  /*2970*/  @!P4 IMAD.MOV R12, RZ, RZ, -R12 ;  /* 0x000000ffff0cc224 */ /* 0x000fe200078e0a0c */
[C---:B------:R-:W-:Y:S01]  /*2980*/  ISETP.GT.U32.AND P4, PT, R2.reuse, R7, PT ;  /* 0x000000070200720c */ /* 0x040fe20003f84070 */
[----:B------:R-:W-:Y:S01]  /*2990*/  IMAD R5, R2, R13, R10 ;  /* 0x0000000d02057224 */ /* 0x000fe200078e020a */
[----:B------:R-:W-:Y:S01]  /*29a0*/  STL [R1+0x18], R15 ;  /* 0x0000180f01007387 */ /* 0x000fe20000100800 */
[----:B------:R-:W-:Y:S01]  /*29b0*/  @!P5 IMAD.MOV R11, RZ, RZ, -R11 ;  /* 0x000000ffff0bd224 */ /* 0x000fe200078e0a0b */
[----:B------:R-:W-:Y:S01]  /*29c0*/  IABS R10, R242 ;  /* 0x000000f2000a7213 */ /* 0x000fe20000000000 */
[--C-:B------:R-:W-:Y:S01]  /*29d0*/  @!P2 IMAD.IADD R8, R8, 0x1, -R2.reuse ;  /* 0x000000010808a824 */ /* 0x100fe200078e0a02 */
[----:B------:R-:W-:Y:S01]  /*29e0*/  ISETP.GT.U32.AND P2, PT, R2, R5, PT ;  /* 0x000000050200720c */ /* 0x000fe20003f44070 */
[----:B------:R0:W-:Y:S01]  /*29f0*/  STL [R1+0x14], R12 ;  /* 0x0000140c01007387 */ /* 0x0001e20000100800 */
[----:B------:R-:W-:Y:S01]  /*2a00*/  @!P6 IMAD.IADD R4, R4, 0x1, -R2 ;  /* 0x000000010404e824 */ /* 0x000fe200078e0a02 */
[----:B------:R-:W-:Y:S01]  /*2a10*/  ISETP.GE.AND P5, PT, R250, RZ, PT ;  /* 0x000000fffa00720c */ /* 0x000fe20003fa6270 */
[----:B------:R-:W-:Y:S01]  /*2a20*/  IMAD.MOV.U32 R13, RZ, RZ, R8 ;  /* 0x000000ffff0d7224 */ /* 0x000fe200078e0008 */
[----:B------:R1:W-:Y:S01]  /*2a30*/  STL [R1+0x10], R11 ;  /* 0x0000100b01007387 */ /* 0x0003e20000100800 */
[--C-:B------:R-:W-:Y:S01]  /*2a40*/  @!P1 IMAD.IADD R6, R6, 0x1, -R2.reuse ;  /* 0x0000000106069824 */ /* 0x100fe200078e0a02 */
[C---:B------:R-:W-:Y:S01]  /*2a50*/  ISETP.GT.U32.AND P6, PT, R2.reuse, R4, PT ;  /* 0x000000040200720c */ /* 0x040fe20003fc4070 */
[--C-:B------:R-:W-:Y:S01]  /*2a60*/  @!P4 IMAD.IADD R7, R7, 0x1, -R2.reuse ;  /* 0x000000010707c824 */ /* 0x100fe200078e0a02 */
[----:B------:R-:W-:Y:S01]  /*2a70*/  ISETP.GE.AND P1, PT, R251, RZ, PT ;  /* 0x000000fffb00720c */ /* 0x000fe20003f26270 */
[----:B------:R-:W-:Y:S01]  /*2a80*/  @!P0 IMAD.MOV R13, RZ, RZ, -R13 ;  /* 0x000000ffff0d8224 */ /* 0x000fe200078e0a0d */
[----:B0-----:R-:W-:Y:S01]  /*2a90*/  IABS R12, R243 ;  /* 0x000000f3000c7213 */ /* 0x001fe20000000000 */
[----:B------:R-:W-:Y:S01]  /*2aa0*/  VIADD R246, R3, 0x12 ;  /* 0x0000001203f67836 */ /* 0x000fe20000000000 */
[----:B------:R-:W-:Y:S01]  /*2ab0*/  ISETP.GE.AND P4, PT, R241, RZ, PT ;  /* 0x000000fff100720c */ /* 0x000fe20003f86270 */
[----:B------:R-:W-:Y:S01]  /*2ac0*/  @!P2 IMAD.IADD R5, R5, 0x1, -R2 ;  /* 0x000000010505a824 */ /* 0x000fe200078e0a02 */
[----:B------:R-:W-:Y:S01]  /*2ad0*/  ISETP.GT.U32.AND P2, PT, R2, R7, PT ;  /* 0x000000070200720c */ /* 0x000fe20003f44070 */
[----:B-1----:R-:W-:Y:S01]  /*2ae0*/  IMAD.HI.U32 R11, R0, R9, RZ ;  /* 0x00000009000b7227 */ /* 0x002fe200078e00ff */
[----:B------:R-:W-:Y:S01]  /*2af0*/  STL [R1+0xc], R13 ;  /* 0x00000c0d01007387 */ /* 0x000fe20000100800 */
[----:B------:R-:W-:-:S02]  /*2b00*/  IABS R15, R237 ;  /* 0x000000ed000f7213 */ /* 0x000fc40000000000 */
[----:B------:R-:W-:Y:S01]  /*2b10*/  IMAD.MOV R8, RZ, RZ, -R11 ;  /* 0x000000ffff087224 */ /* 0x000fe200078e0a0b */
[C---:B------:R-:W-:Y:S01]  /*2b20*/  ISETP.GT.U32.AND P0, PT, R2.reuse, R5, PT ;  /* 0x000000050200720c */ /* 0x040fe20003f04070 */
[----:B------:R-:W-:Y:S02]  /*2b30*/  IMAD.MOV.U32 R11, RZ, RZ, R12 ;  /* 0x000000ffff0b7224 */ /* 0x000fe400078e000c */
[C---:B------:R-:W-:Y:S02]  /*2b40*/  IMAD R9, R2.reuse, R8, R9 ;  /* 0x0000000802097224 */ /* 0x040fe400078e0209 */
[----:B------:R-:W-:Y:S02]  /*2b50*/  IMAD.MOV.U32 R12, RZ, RZ, R6 ;  /* 0x000000ffff0c7224 */ /* 0x000fe400078e0006 */
[----:B------:R-:W-:Y:S01]  /*2b60*/  @!P2 IMAD.IADD R7, R7, 0x1, -R2 ;  /* 0x000000010707a824 */ /* 0x000fe200078e0a02 */
[----:B------:R-:W-:Y:S01]  /*2b70*/  ISETP.GE.AND P2, PT, R243, RZ, PT ;  /* 0x000000fff300720c */ /* 0x000fe20003f46270 */
[----:B------:R-:W-:Y:S01]  /*2b80*/  @!P3 IMAD.MOV R12, RZ, RZ, -R12 ;  /* 0x000000ffff0cb224 */ /* 0x000fe200078e0a0c */
[----:B------:R-:W-:Y:S01]  /*2b90*/  ISETP.GT.U32.AND P3, PT, R2, R9, PT ;  /* 0x000000090200720c */ /* 0x000fe20003f64070 */
[----:B------:R-:W-:Y:S01]  /*2ba0*/  @!P6 IMAD.IADD R4, R4, 0x1, -R2 ;  /* 0x000000010404e824 */ /* 0x000fe200078e0a02 */
[----:B------:R-:W-:Y:S01]  /*2bb0*/  ISETP.GE.AND P6, PT, R252, RZ, PT ;  /* 0x000000fffc00720c */ /* 0x000fe20003fc6270 */
[----:B------:R-:W-:Y:S01]  /*2bc0*/  IMAD.MOV.U32 R23, RZ, RZ, R7 ;  /* 0x000000ffff177224 */ /* 0x000fe200078e0007 */
[----:B------:R0:W-:Y:S01]  /*2bd0*/  STL [R1+0x8], R12 ;  /* 0x0000080c01007387 */ /* 0x0001e20000100800 */
[----:B------:R-:W-:-:S04]  /*2be0*/  IMAD.HI.U32 R8, R0, R10, RZ ;  /* 0x0000000a00087227 */ /* 0x000fc800078e00ff */
[----:B------:R-:W-:Y:S02]  /*2bf0*/  @!P1 IMAD.MOV R23, RZ, RZ, -R23 ;  /* 0x000000ffff179224 */ /* 0x000fe400078e0a17 */
[--C-:B------:R-:W-:Y:S02]  /*2c00*/  @!P0 IMAD.IADD R5, R5, 0x1, -R2.reuse ;  /* 0x0000000105058824 */ /* 0x100fe400078e0a02 */
[----:B------:R-:W-:Y:S02]  /*2c10*/  @!P3 IMAD.IADD R9, R9, 0x1, -R2 ;  /* 0x000000010909b824 */ /* 0x000fe400078e0a02 */
[----:B------:R-:W-:-:S03]  /*2c20*/  IMAD.HI.U32 R6, R0, R11, RZ ;  /* 0x0000000b00067227 */ /* 0x000fc600078e00ff */
[C---:B------:R-:W-:Y:S01]  /*2c30*/  ISETP.GT.U32.AND P1, PT, R2.reuse, R9, PT ;  /* 0x000000090200720c */ /* 0x040fe20003f24070 */
[----:B------:R-:W-:Y:S02]  /*2c40*/  IMAD.MOV R8, RZ, RZ, -R8 ;  /* 0x000000ffff087224 */ /* 0x000fe400078e0a08 */
[----:B------:R-:W-:Y:S02]  /*2c50*/  VIADD R243, R3, 0xef ;  /* 0x000000ef03f37836 */ /* 0x000fe40000000000 */
[----:B------:R-:W-:Y:S02]  /*2c60*/  IMAD.MOV.U32 R252, RZ, RZ, R5 ;  /* 0x000000fffffc7224 */ /* 0x000fe400078e0005 */
[----:B------:R-:W-:Y:S01]  /*2c70*/  IMAD.MOV R6, RZ, RZ, -R6 ;  /* 0x000000ffff067224 */ /* 0x000fe200078e0a06 */
[----:B0-----:R-:W-:Y:S01]  /*2c80*/  IABS R12, R243 ;  /* 0x000000f3000c7213 */ /* 0x001fe20000000000 */
[----:B------:R-:W-:Y:S01]  /*2c90*/  IMAD R10, R2, R8, R10 ;  /* 0x00000008020a7224 */ /* 0x000fe200078e020a */
[----:B------:R-:W-:Y:S01]  /*2ca0*/  @!P6 IADD3 R252, -R252, RZ, RZ ;  /* 0x000000fffcfce210 */ /* 0x000fe20007ffe1ff */
[C---:B------:R-:W-:Y:S01]  /*2cb0*/  IMAD R11, R2.reuse, R6, R11 ;  /* 0x00000006020b7224 */ /* 0x040fe200078e020b */
[----:B------:R-:W-:Y:S01]  /*2cc0*/  ISETP.GE.AND P0, PT, R243, RZ, PT ;  /* 0x000000fff300720c */ /* 0x000fe20003f06270 */
[----:B------:R-:W-:Y:S01]  /*2cd0*/  IMAD.MOV.U32 R156, RZ, RZ, R4 ;  /* 0x000000ffff9c7224 */ /* 0x000fe200078e0004 */
[----:B------:R-:W-:Y:S01]  /*2ce0*/  ISETP.GT.U32.AND P6, PT, R2, R10, PT ;  /* 0x0000000a0200720c */ /* 0x000fe20003fc4070 */
[----:B------:R-:W-:-:S04]  /*2cf0*/  IMAD.HI.U32 R5, R0, R12, RZ ;  /* 0x0000000c00057227 */ /* 0x000fc800078e00ff */
[----:B------:R-:W-:Y:S01]  /*2d00*/  @!P1 IMAD.IADD R9, R9, 0x1, -R2 ;  /* 0x0000000109099824 */ /* 0x000fe200078e0a02 */
[----:B------:R-:W-:Y:S01]  /*2d10*/  ISETP.GT.U32.AND P1, PT, R2, R11, PT ;  /* 0x0000000b0200720c */ /* 0x000fe20003f24070 */
[----:B------:R-:W-:Y:S01]  /*2d20*/  @!P5 IMAD.MOV R156, RZ, RZ, -R156 ;  /* 0x000000ffff9cd224 */ /* 0x000fe200078e0a9c */
[----:B------:R-:W-:Y:S01]  /*2d30*/  ISETP.GE.AND P5, PT, R242, RZ, PT ;  /* 0x000000fff200720c */ /* 0x000fe20003fa6270 */
[----:B------:R-:W-:Y:S02]  /*2d40*/  IMAD.MOV R5, RZ, RZ, -R5 ;  /* 0x000000ffff057224 */ /* 0x000fe400078e0a05 */
[C---:B------:R-:W-:Y:S01]  /*2d50*/  VIADD R242, R3.reuse, 0xee ;  /* 0x000000ee03f27836 */ /* 0x040fe20000000000 */
[----:B------:R-:W-:Y:S01]  /*2d60*/  STL [R1+0x18d8], R156 ;  /* 0x0018d89c01007387 */ /* 0x000fe20000100800 */
[----:B------:R-:W-:Y:S02]  /*2d70*/  IMAD R12, R2, R5, R12 ;  /* 0x00000005020c7224 */ /* 0x000fe400078e020c */
[----:B------:R-:W-:Y:S01]  /*2d80*/  VIADD R243, R3, 0xed ;  /* 0x000000ed03f37836 */ /* 0x000fe20000000000 */
[----:B------:R-:W-:Y:S01]  /*2d90*/  IABS R13, R242 ;  /* 0x000000f2000d7213 */ /* 0x000fe20000000000 */
[--C-:B------:R-:W-:Y:S01]  /*2da0*/  @!P6 IMAD.IADD R10, R10, 0x1, -R2.reuse ;  /* 0x000000010a0ae824 */ /* 0x100fe200078e0a02 */
[----:B------:R-:W-:Y:S01]  /*2db0*/  ISETP.GT.U32.AND P6, PT, R2, R12, PT ;  /* 0x0000000c0200720c */ /* 0x000fe20003fc4070 */
[----:B------:R-:W-:Y:S01]  /*2dc0*/  @!P1 IMAD.IADD R11, R11, 0x1, -R2 ;  /* 0x000000010b0b9824 */ /* 0x000fe200078e0a02 */
[----:B------:R-:W-:Y:S01]  /*2dd0*/  IABS R14, R243 ;  /* 0x000000f3000e7213 */ /* 0x000fe20000000000 */
[----:B------:R-:W-:Y:S01]  /*2de0*/  IMAD.HI.U32 R4, R0, R13, RZ ;  /* 0x0000000d00047227 */ /* 0x000fe200078e00ff */
[----:B------:R-:W-:Y:S01]  /*2df0*/  ISETP.GT.U32.AND P1, PT, R2, R10, PT ;  /* 0x0000000a0200720c */ /* 0x000fe20003f24070 */
[----:B------:R-:W-:Y:S01]  /*2e00*/  STL [R1+0x18dc], R23 ;  /* 0x0018dc1701007387 */ /* 0x000fe20000100800 */
[----:B------:R-:W-:Y:S01]  /*2e10*/  ISETP.GE.AND P3, PT, R242, RZ, PT ;  /* 0x000000fff200720c */ /* 0x000fe20003f66270 */
[----:B------:R-:W-:-:S02]  /*2e20*/  IMAD.MOV R4, RZ, RZ, -R4 ;  /* 0x000000ffff047224 */ /* 0x000fc400078e0a04 */
[----:B------:R-:W-:Y:S01]  /*2e30*/  IMAD.HI.U32 R6, R0, R14, RZ ;  /* 0x0000000e00067227 */ /* 0x000fe200078e00ff */
[----:B------:R-:W-:Y:S03]  /*2e40*/  STL [R1+0x18e0], R252 ;  /* 0x0018e0fc01007387 */ /* 0x000fe60000100800 */
[C---:B------:R-:W-:Y:S02]  /*2e50*/  IMAD R13, R2.reuse, R4, R13 ;  /* 0x00000004020d7224 */ /* 0x040fe400078e020d */
[----:B------:R-:W-:Y:S02]  /*2e60*/  IMAD.MOV R6, RZ, RZ, -R6 ;  /* 0x000000ffff067224 */ /* 0x000fe400078e0a06 */
[----:B------:R-:W-:Y:S01]  /*2e70*/  @!P4 IMAD.MOV R9, RZ, RZ, -R9 ;  /* 0x000000ffff09c224 */ /* 0x000fe200078e0a09 */
[----:B------:R-:W-:Y:S01]  /*2e80*/  ISETP.GT.U32.AND P4, PT, R2, R11, PT ;  /* 0x0000000b0200720c */ /* 0x000fe20003f84070 */
[----:B------:R-:W-:-:S03]  /*2e90*/  IMAD.HI.U32 R5, R0, R15, RZ ;  /* 0x0000000f00057227 */ /* 0x000fc600078e00ff */
[----:B------:R-:W-:Y:S01]  /*2ea0*/  STL [R1+0x18e4], R9 ;  /* 0x0018e40901007387 */ /* 0x000fe20000100800 */
[----:B------:R-:W-:Y:S02]  /*2eb0*/  @!P6 IMAD.IADD R12, R12, 0x1, -R2 ;  /* 0x000000010c0ce824 */ /* 0x000fe400078e0a02 */
[----:B------:R-:W-:Y:S02]  /*2ec0*/  IMAD R14, R2, R6, R14 ;  /* 0x00000006020e7224 */ /* 0x000fe400078e020e */
[----:B------:R-:W-:Y:S01]  /*2ed0*/  @!P1 IMAD.IADD R10, R10, 0x1, -R2 ;  /* 0x000000010a0a9824 */ /* 0x000fe200078e0a02 */
[C---:B------:R-:W-:Y:S01]  /*2ee0*/  ISETP.GT.U32.AND P1, PT, R2.reuse, R13, PT ;  /* 0x0000000d0200720c */ /* 0x040fe20003f24070 */
[----:B------:R-:W-:Y:S01]  /*2ef0*/  IMAD.MOV R5, RZ, RZ, -R5 ;  /* 0x000000ffff057224 */ /* 0x000fe200078e0a05 */
[----:B------:R-:W-:Y:S01]  /*2f00*/  ISETP.GT.U32.AND P6, PT, R2, R12, PT ;  /* 0x0000000c0200720c */ /* 0x000fe20003fc4070 */
[----:B------:R-:W-:-:S04]  /*2f10*/  IMAD.HI.U32 R4, R0, R16, RZ ;  /* 0x0000001000047227 */ /* 0x000fc800078e00ff */
[----:B------:R-:W-:Y:S01]  /*2f20*/  @!P5 IMAD.MOV R10, RZ, RZ, -R10 ;  /* 0x000000ffff0ad224 */ /* 0x000fe200078e0a0a */
[C---:B------:R-:W-:Y:S01]  /*2f30*/  ISETP.GT.U32.AND P5, PT, R2.reuse, R14, PT ;  /* 0x0000000e0200720c */ /* 0x040fe20003fa4070 */
[C---:B------:R-:W-:Y:S02]  /*2f40*/  IMAD R15, R2.reuse, R5, R15 ;  /* 0x00000005020f7224 */ /* 0x040fe400078e020f */
[----:B------:R-:W-:Y:S01]  /*2f50*/  IMAD.MOV R4, RZ, RZ, -R4 ;  /* 0x000000ffff047224 */ /* 0x000fe200078e0a04 */
[----:B------:R-:W-:Y:S01]  /*2f60*/  STL [R1+0x18e8], R10 ;  /* 0x0018e80a01007387 */ /* 0x000fe20000100800 */
[----:B------:R-:W-:Y:S02]  /*2f70*/  VIADD R241, R3, 0xe9 ;  /* 0x000000e903f17836 */ /* 0x000fe40000000000 */
[----:B------:R-:W-:Y:S01]  /*2f80*/  @!P4 IMAD.IADD R11, R11, 0x1, -R2 ;  /* 0x000000010b0bc824 */ /* 0x000fe200078e0a02 */
[C---:B------:R-:W-:Y:S01]  /*2f90*/  ISETP.GT.U32.AND P4, PT, R2.reuse, R15, PT ;  /* 0x0000000f0200720c */ /* 0x040fe20003f84070 */
[----:B------:R-:W-:Y:S01]  /*2fa0*/  IMAD R16, R2, R4, R16 ;  /* 0x0000000402107224 */ /* 0x000fe200078e0210 */
[----:B------:R-:W-:Y:S01]  /*2fb0*/  IABS R18, R241 ;  /* 0x000000f100127213 */ /* 0x000fe20000000000 */
[----:B------:R-:W-:-:S04]  /*2fc0*/  IMAD.HI.U32 R6, R0, R17, RZ ;  /* 0x0000001100067227 */ /* 0x000fc800078e00ff */
[----:B------:R-:W-:Y:S01]  /*2fd0*/  @!P1 IMAD.IADD R13, R13, 0x1, -R2 ;  /* 0x000000010d0d9824 */ /* 0x000fe200078e0a02 */
[----:B------:R-:W-:Y:S01]  /*2fe0*/  ISETP.GE.AND P1, PT, R243, RZ, PT ;  /* 0x000000fff300720c */ /* 0x000fe20003f26270 */
[----:B------:R-:W-:Y:S02]  /*2ff0*/  IMAD.MOV R6, RZ, RZ, -R6 ;  /* 0x000000ffff067224 */ /* 0x000fe400078e0a06 */
[--C-:B------:R-:W-:Y:S01]  /*3000*/  @!P6 IMAD.IADD R12, R12, 0x1, -R2.reuse ;  /* 0x000000010c0ce824 */ /* 0x100fe200078e0a02 */
[----:B------:R-:W-:Y:S01]  /*3010*/  ISETP.GT.U32.AND P6, PT, R2, R16, PT ;  /* 0x000000100200720c */ /* 0x000fe20003fc4070 */
[----:B------:R-:W-:Y:S01]  /*3020*/  @!P5 IMAD.IADD R14, R14, 0x1, -R2 ;  /* 0x000000010e0ed824 */ /* 0x000fe200078e0a02 */
[----:B------:R-:W-:Y:S01]  /*3030*/  ISETP.GT.U32.AND P5, PT, R2, R13, PT ;  /* 0x0000000d0200720c */ /* 0x000fe20003fa4070 */
[----:B------:R-:W-:Y:S02]  /*3040*/  VIADD R242, R3, 0xe8 ;  /* 0x000000e803f27836 */ /* 0x000fe40000000000 */
[----:B------:R-:W-:-:S03]  /*3050*/  IMAD.HI.U32 R5, R0, R18, RZ ;  /* 0x0000001200057227 */ /* 0x000fc600078e00ff */
[----:B------:R-:W-:Y:S01]  /*3060*/  IABS R19, R242 ;  /* 0x000000f200137213 */ /* 0x000fe20000000000 */
[C---:B------:R-:W-:Y:S02]  /*3070*/  IMAD R17, R2.reuse, R6, R17 ;  /* 0x0000000602117224 */ /* 0x040fe400078e0211 */
[----:B------:R-:W-:Y:S02]  /*3080*/  IMAD.MOV R5, RZ, RZ, -R5 ;  /* 0x000000ffff057224 */ /* 0x000fe400078e0a05 */
[----:B------:R-:W-:Y:S01]  /*3090*/  @!P4 IMAD.IADD R15, R15, 0x1, -R2 ;  /* 0x000000010f0fc824 */ /* 0x000fe200078e0a02 */
[C---:B------:R-:W-:Y:S01]  /*30a0*/  ISETP.GT.U32.AND P4, PT, R2.reuse, R14, PT ;  /* 0x0000000e0200720c */ /* 0x040fe20003f84070 */
[----:B------:R-:W-:Y:S01]  /*30b0*/  @!P0 IMAD.MOV R12, RZ, RZ, -R12 ;  /* 0x000000ffff0c8224 */ /* 0x000fe200078e0a0c */
[C---:B------:R-:W-:Y:S01]  /*30c0*/  ISETP.GT.U32.AND P0, PT, R2.reuse, R17, PT ;  /* 0x000000110200720c */ /* 0x040fe20003f04070 */
[----:B------:R-:W-:Y:S02]  /*30d0*/  IMAD R18, R2, R5, R18 ;  /* 0x0000000502127224 */ /* 0x000fe400078e0212 */
[----:B------:R-:W-:-:S04]  /*30e0*/  IMAD.HI.U32 R4, R0, R19, RZ ;  /* 0x0000001300047227 */ /* 0x000fc800078e00ff */
[--C-:B------:R-:W-:Y:S01]  /*30f0*/  @!P6 IMAD.IADD R16, R16, 0x1, -R2.reuse ;  /* 0x000000011010e824 */ /* 0x100fe200078e0a02 */
[C---:B------:R-:W-:Y:S01]  /*3100*/  ISETP.GT.U32.AND P6, PT, R2.reuse, R15, PT ;  /* 0x0000000f0200720c */ /* 0x040fe20003fc4070 */
[----:B------:R-:W-:Y:S01]  /*3110*/  @!P5 IMAD.IADD R13, R13, 0x1, -R2 ;  /* 0x000000010d0dd824 */ /* 0x000fe200078e0a02 */
[C---:B------:R-:W-:Y:S01]  /*3120*/  ISETP.GT.U32.AND P5, PT, R2.reuse, R18, PT ;  /* 0x000000120200720c */ /* 0x040fe20003fa4070 */
[----:B------:R-:W-:Y:S02]  /*3130*/  IMAD.MOV R4, RZ, RZ, -R4 ;  /* 0x000000ffff047224 */ /* 0x000fe400078e0a04 */
[----:B------:R-:W-:Y:S02]  /*3140*/  VIADD R243, R3, 0xe6 ;  /* 0x000000e603f37836 */ /* 0x000fe40000000000 */
[----:B------:R-:W-:Y:S02]  /*3150*/  IMAD R19, R2, R4, R19 ;  /* 0x0000000402137224 */ /* 0x000fe400078e0213 */
[--C-:B------:R-:W-:Y:S01]  /*3160*/  @!P4 IMAD.IADD R14, R14, 0x1, -R2.reuse ;  /* 0x000000010e0ec824 */ /* 0x100fe200078e0a02 */
[----:B------:R-:W-:Y:S01]  /*3170*/  IABS R22, R243 ;  /* 0x000000f300167213 */ /* 0x000fe20000000000 */
[----:B------:R-:W-:Y:S01]  /*3180*/  @!P0 IMAD.IADD R17, R17, 0x1, -R2 ;  /* 0x0000000111118824 */ /* 0x000fe200078e0a02 */
[----:B------:R-:W-:Y:S01]  /*3190*/  ISETP.GE.AND P4, PT, R237, RZ, PT ;  /* 0x000000ffed00720c */ /* 0x000fe20003f86270 */
[----:B------:R-:W-:Y:S01]  /*31a0*/  IMAD.HI.U32 R4, R0, R20, RZ ;  /* 0x0000001400047227 */ /* 0x000fe200078e00ff */
[----:B------:R-:W-:-:S03]  /*31b0*/  ISETP.GE.AND P0, PT, R239, RZ, PT ;  /* 0x000000ffef00720c */ /* 0x000fc60003f06270 */
[----:B------:R-:W-:Y:S01]  /*31c0*/  @!P3 IMAD.MOV R13, RZ, RZ, -R13 ;  /* 0x000000ffff0db224 */ /* 0x000fe200078e0a0d */
[C---:B------:R-:W-:Y:S01]  /*31d0*/  ISETP.GT.U32.AND P3, PT, R2.reuse, R17, PT ;  /* 0x000000110200720c */ /* 0x040fe20003f64070 */
[----:B------:R-:W-:Y:S02]  /*31e0*/  IMAD.MOV R5, RZ, RZ, -R4 ;  /* 0x000000ffff057224 */ /* 0x000fe400078e0a04 */
[----:B------:R-:W-:Y:S01]  /*31f0*/  @!P6 IMAD.IADD R15, R15, 0x1, -R2 ;  /* 0x000000010f0fe824 */ /* 0x000fe200078e0a02 */
[----:B------:R-:W-:Y:S01]  /*3200*/  ISETP.GT.U32.AND P6, PT, R2, R19, PT ;  /* 0x000000130200720c */ /* 0x000fe20003fc4070 */
[----:B------:R-:W-:-:S04]  /*3210*/  IMAD.HI.U32 R4, R0, R22, RZ ;  /* 0x0000001600047227 */ /* 0x000fc800078e00ff */
[----:B------:R-:W-:Y:S01]  /*3220*/  @!P2 IMAD.MOV R11, RZ, RZ, -R11 ;  /* 0x000000ffff0ba224 */ /* 0x000fe200078e0a0b */
[----:B------:R-:W-:Y:S01]  /*3230*/  ISETP.GT.U32.AND P2, PT, R2, R16, PT ;  /* 0x000000100200720c */ /* 0x000fe20003f44070 */
[----:B------:R-:W-:Y:S01]  /*3240*/  @!P5 IMAD.IADD R18, R18, 0x1, -R2 ;  /* 0x000000011212d824 */ /* 0x000fe200078e0a02 */
[----:B------:R-:W-:Y:S01]  /*3250*/  ISETP.GE.AND P5, PT, R241, RZ, PT ;  /* 0x000000fff100720c */ /* 0x000fe20003fa6270 */
[C---:B------:R-:W-:Y:S01]  /*3260*/  IMAD R20, R2.reuse, R5, R20 ;  /* 0x0000000502147224 */ /* 0x040fe200078e0214 */
[----:B------:R-:W-:Y:S01]  /*3270*/  STL [R1+0x18ec], R11 ;  /* 0x0018ec0b01007387 */ /* 0x000fe20000100800 */
[----:B------:R-:W-:Y:S02]  /*3280*/  IMAD.MOV R4, RZ, RZ, -R4 ;  /* 0x000000ffff047224 */ /* 0x000fe400078e0a04 */
[----:B------:R-:W-:Y:S01]  /*3290*/  VIADD R241, R3, 0xe5 ;  /* 0x000000e503f17836 */ /* 0x000fe20000000000 */
[----:B------:R-:W-:Y:S01]  /*32a0*/  STL [R1+0x18f0], R12 ;  /* 0x0018f00c01007387 */ /* 0x000fe20000100800 */
[----:B------:R-:W-:Y:S01]  /*32b0*/  @!P1 IMAD.MOV R14, RZ, RZ, -R14 ;  /* 0x000000ffff0e9224 */ /* 0x000fe200078e0a0e */
[C---:B------:R-:W-:Y:S01]  /*32c0*/  ISETP.GT.U32.AND P1, PT, R2.reuse, R18, PT ;  /* 0x000000120200720c */ /* 0x040fe20003f24070 */
[----:B------:R-:W-:Y:S01]  /*32d0*/  @!P4 IMAD.MOV R15, RZ, RZ, -R15 ;  /* 0x000000ffff0fc224 */ /* 0x000fe200078e0a0f */
[----:B------:R-:W-:Y:S01]  /*32e0*/  IABS R5, R241 ;  /* 0x000000f100057213 */ /* 0x000fe20000000000 */
[C---:B------:R-:W-:Y:S01]  /*32f0*/  IMAD R22, R2.reuse, R4, R22 ;  /* 0x0000000402167224 */ /* 0x040fe200078e0216 */
[C---:B------:R-:W-:Y:S01]  /*3300*/  ISETP.GT.U32.AND P4, PT, R2.reuse, R20, PT ;  /* 0x000000140200720c */ /* 0x040fe20003f84070 */
[--C-:B------:R-:W-:Y:S01]  /*3310*/  @!P3 IMAD.IADD R17, R17, 0x1, -R2.reuse ;  /* 0x000000011111b824 */ /* 0x100fe200078e0a02 */
[----:B------:R-:W-:Y:S01]  /*3320*/  STL [R1+0x18f4], R13 ;  /* 0x0018f40d01007387 */ /* 0x000fe20000100800 */
[--C-:B------:R-:W-:Y:S01]  /*3330*/  @!P6 IMAD.IADD R19, R19, 0x1, -R2.reuse ;  /* 0x000000011313e824 */ /* 0x100fe200078e0a02 */
[----:B------:R-:W-:Y:S01]  /*3340*/  ISETP.GT.U32.AND P3, PT, R2, R22, PT ;  /* 0x000000160200720c */ /* 0x000fe20003f64070 */
[----:B------:R-:W-:Y:S01]  /*3350*/  IMAD.HI.U32 R4, R0, R5, RZ ;  /* 0x0000000500047227 */ /* 0x000fe200078e00ff */
[----:B------:R-:W-:Y:S02]  /*3360*/  STL [R1+0x1900], R14 ;  /* 0x0019000e01007387 */ /* 0x000fe40000100800 */
[----:B------:R-:W-:Y:S01]  /*3370*/  ISETP.GT.U32.AND P6, PT, R2, R19, PT ;  /* 0x000000130200720c */ /* 0x000fe20003fc4070 */
[----:B------:R-:W-:Y:S01]  /*3380*/  @!P2 IMAD.IADD R16, R16, 0x1, -R2 ;  /* 0x000000011010a824 */ /* 0x000fe200078e0a02 */
[----:B------:R-:W-:Y:S01]  /*3390*/  ISETP.GE.AND P2, PT, R238, RZ, PT ;  /* 0x000000ffee00720c */ /* 0x000fe20003f46270 */
[----:B------:R-:W-:-:S02]  /*33a0*/  IMAD.MOV R4, RZ, RZ, -R4 ;  /* 0x000000ffff047224 */ /* 0x000fc400078e0a04 */
[--C-:B------:R-:W-:Y:S01]  /*33b0*/  @!P1 IMAD.IADD R18, R18, 0x1, -R2.reuse ;  /* 0x0000000112129824 */ /* 0x100fe200078e0a02 */
[----:B------:R-:W-:Y:S01]  /*33c0*/  ISETP.GE.AND P1, PT, R240, RZ, PT ;  /* 0x000000fff000720c */ /* 0x000fe20003f26270 */
[--C-:B------:R-:W-:Y:S01]  /*33d0*/  @!P4 IMAD.IADD R20, R20, 0x1, -R2.reuse ;  /* 0x000000011414c824 */ /* 0x100fe200078e0a02 */
[----:B------:R-:W-:Y:S01]  /*33e0*/  ISETP.GE.AND P4, PT, R241, RZ, PT ;  /* 0x000000fff100720c */ /* 0x000fe20003f86270 */
[----:B------:R-:W-:Y:S02]  /*33f0*/  IMAD R24, R2, R4, R5 ;  /* 0x0000000402187224 */ /* 0x000fe400078e0205 */
[----:B------:R-:W-:Y:S01]  /*3400*/  @!P3 IMAD.IADD R22, R22, 0x1, -R2 ;  /* 0x000000011616b824 */ /* 0x000fe200078e0a02 */
[C---:B------:R-:W-:Y:S01]  /*3410*/  ISETP.GT.U32.AND P3, PT, R2.reuse, R20, PT ;  /* 0x000000140200720c */ /* 0x040fe20003f64070 */
[----:B------:R-:W-:Y:S01]  /*3420*/  @!P5 IMAD.MOV R18, RZ, RZ, -R18 ;  /* 0x000000ffff12d224 */ /* 0x000fe200078e0a12 */
[----:B------:R-:W-:Y:S01]  /*3430*/  ISETP.GT.U32.AND P5, PT, R2, R24, PT ;  /* 0x000000180200720c */ /* 0x000fe20003fa4070 */
[----:B------:R-:W-:Y:S01]  /*3440*/  @!P2 IMAD.MOV R16, RZ, RZ, -R16 ;  /* 0x000000ffff10a224 */ /* 0x000fe200078e0a10 */
[----:B------:R-:W-:Y:S01]  /*3450*/  ISETP.GE.AND P2, PT, R242, RZ, PT ;  /* 0x000000fff200720c */ /* 0x000fe20003f46270 */
[----:B------:R-:W-:-:S02]  /*3460*/  VIADD R242, R3, 0xe4 ;  /* 0x000000e403f27836 */ /* 0x000fc40000000000 */
[--C-:B------:R-:W-:Y:S01]  /*3470*/  @!P6 IMAD.IADD R19, R19, 0x1, -R2.reuse ;  /* 0x000000011313e824 */ /* 0x100fe200078e0a02 */
[----:B------:R-:W-:Y:S01]  /*3480*/  ISETP.GE.AND P6, PT, R243, RZ, PT ;  /* 0x000000fff300720c */ /* 0x000fe20003fc6270 */
[----:B------:R-:W-:Y:S01]  /*3490*/  VIADD R243, R3, 0xe3 ;  /* 0x000000e303f37836 */ /* 0x000fe20000000000 */
[----:B------:R-:W-:Y:S01]  /*34a0*/  IABS R25, R242 ;  /* 0x000000f200197213 */ /* 0x000fe20000000000 */
[----:B------:R-:W-:Y:S01]  /*34b0*/  @!P0 IMAD.MOV R17, RZ, RZ, -R17 ;  /* 0x000000ffff118224 */ /* 0x000fe200078e0a11 */
[----:B------:R-:W-:Y:S01]  /*34c0*/  ISETP.GT.U32.AND P0, PT, R2, R22, PT ;  /* 0x000000160200720c */ /* 0x000fe20003f04070 */
[--C-:B------:R-:W-:Y:S01]  /*34d0*/  @!P3 IMAD.IADD R20, R20, 0x1, -R2.reuse ;  /* 0x000000011414b824 */ /* 0x100fe200078e0a02 */
[----:B------:R-:W-:Y:S01]  /*34e0*/  IABS R26, R243 ;  /* 0x000000f3001a7213 */ /* 0x000fe20000000000 */
[----:B------:R-:W-:Y:S01]  /*34f0*/  @!P5 IMAD.IADD R24, R24, 0x1, -R2 ;  /* 0x000000011818d824 */ /* 0x000fe200078e0a02 */
[----:B------:R-:W-:Y:S01]  /*3500*/  ISETP.GE.AND P3, PT, R243, RZ, PT ;  /* 0x000000fff300720c */ /* 0x000fe20003f66270 */
[C---:B------:R-:W-:Y:S01]  /*3510*/  IMAD.HI.U32 R4, R0.reuse, R25, RZ ;  /* 0x0000001900047227 */ /* 0x040fe200078e00ff */
[----:B------:R0:W-:Y:S03]  /*3520*/  STL.64 [R1+0x1908], R16 ;  /* 0x0019081001007387 */ /* 0x0001e60000100a00 */
[----:B------:R-:W-:-:S04]  /*3530*/  IMAD.HI.U32 R5, R0, R26, RZ ;  /* 0x0000001a00057227 */ /* 0x000fc800078e00ff */
[----:B------:R-:W-:Y:S01]  /*3540*/  @!P1 IMAD.MOV R20, RZ, RZ, -R20 ;  /* 0x000000ffff149224 */ /* 0x000fe200078e0a14 */
[C---:B------:R-:W-:Y:S01]  /*3550*/  ISETP.GT.U32.AND P1, PT, R2.reuse, R24, PT ;  /* 0x000000180200720c */ /* 0x040fe20003f24070 */
[----:B------:R-:W-:Y:S01]  /*3560*/  IMAD.MOV R4, RZ, RZ, -R4 ;  /* 0x000000ffff047224 */ /* 0x000fe200078e0a04 */
[----:B------:R-:W-:Y:S01]  /*3570*/  IADD3 R5, -R5, RZ, RZ ;  /* 0x000000ff05057210 */ /* 0x000fe20007ffe1ff */
[----:B------:R-:W-:Y:S01]  /*3580*/  VIADD R243, R3, 0xe2 ;  /* 0x000000e203f37836 */ /* 0x000fe20000000000 */
[----:B0-----:R-:W0:Y:S01]  /*3590*/  LDC.64 R16, c[0x0][0x218] ;  /* 0x00008600ff107b82 */ /* 0x001e220000000a00 */
[----:B------:R-:W-:Y:S02]  /*35a0*/  IMAD R25, R2, R4, R25 ;  /* 0x0000000402197224 */ /* 0x000fe400078e0219 */
[----:B------:R-:W-:Y:S01]  /*35b0*/  @!P0 IMAD.IADD R22, R22, 0x1, -R2 ;  /* 0x0000000116168824 */ /* 0x000fe200078e0a02 */
[----:B------:R-:W-:Y:S01]  /*35c0*/  IABS R27, R243 ;  /* 0x000000f3001b7213 */ /* 0x000fe20000000000 */
[C---:B------:R-:W-:Y:S01]  /*35d0*/  IMAD R26, R2.reuse, R5, R26 ;  /* 0x00000005021a7224 */ /* 0x040fe200078e021a */
[----:B------:R-:W-:Y:S01]  /*35e0*/  ISETP.GE.AND P0, PT, R243, RZ, PT ;  /* 0x000000fff300720c */ /* 0x000fe20003f06270 */
[----:B------:R-:W-:Y:S01]  /*35f0*/  @!P6 IMAD.MOV R22, RZ, RZ, -R22 ;  /* 0x000000ffff16e224 */ /* 0x000fe200078e0a16 */
[----:B------:R-:W-:Y:S01]  /*3600*/  ISETP.GT.U32.AND P6, PT, R2, R25, PT ;  /* 0x000000190200720c */ /* 0x000fe20003fc4070 */
[----:B------:R-:W-:Y:S01]  /*3610*/  @!P1 IMAD.IADD R24, R24, 0x1, -R2 ;  /* 0x0000000118189824 */ /* 0x000fe200078e0a02 */
[----:B------:R-:W-:Y:S01]  /*3620*/  ISETP.GT.U32.AND P1, PT, R2, R26, PT ;  /* 0x0000001a0200720c */ /* 0x000fe20003f24070 */
[----:B------:R-:W-:-:S04]  /*3630*/  IMAD.HI.U32 R5, R0, R27, RZ ;  /* 0x0000001b00057227 */ /* 0x000fc800078e00ff */
[----:B------:R-:W-:Y:S01]  /*3640*/  @!P2 IMAD.MOV R19, RZ, RZ, -R19 ;  /* 0x000000ffff13a224 */ /* 0x000fe200078e0a13 */
[----:B------:R-:W-:Y:S01]  /*3650*/  ISETP.GE.AND P2, PT, R242, RZ, PT ;  /* 0x000000fff200720c */ /* 0x000fe20003f46270 */
[C---:B------:R-:W-:Y:S02]  /*3660*/  VIADD R242, R3.reuse, 0xe1 ;  /* 0x000000e103f27836 */ /* 0x040fe40000000000 */
[----:B------:R-:W-:Y:S02]  /*3670*/  IMAD.MOV R5, RZ, RZ, -R5 ;  /* 0x000000ffff057224 */ /* 0x000fe400078e0a05 */
[----:B------:R-:W-:Y:S01]  /*3680*/  VIADD R243, R3, 0xe0 ;  /* 0x000000e003f37836 */ /* 0x000fe20000000000 */
[----:B------:R-:W-:Y:S01]  /*3690*/  IABS R28, R242 ;  /* 0x000000f2001c7213 */ /* 0x000fe20000000000 */
[----:B------:R-:W-:Y:S01]  /*36a0*/  IMAD R27, R2, R5, R27 ;  /* 0x00000005021b7224 */ /* 0x000fe200078e021b */
[----:B------:R-:W-:Y:S01]  /*36b0*/  ISETP.GE.AND P5, PT, R242, RZ, PT ;  /* 0x000000fff200720c */ /* 0x000fe20003fa6270 */
[--C-:B------:R-:W-:Y:S01]  /*36c0*/  @!P6 IMAD.IADD R25, R25, 0x1, -R2.reuse ;  /* 0x000000011919e824 */ /* 0x100fe200078e0a02 */
[----:B------:R-:W-:Y:S01]  /*36d0*/  IABS R29, R243 ;  /* 0x000000f3001d7213 */ /* 0x000fe20000000000 */
[----:B------:R-:W-:Y:S01]  /*36e0*/  @!P1 IMAD.IADD R26, R26, 0x1, -R2 ;  /* 0x000000011a1a9824 */ /* 0x000fe200078e0a02 */
[C---:B------:R-:W-:Y:S01]  /*36f0*/  ISETP.GT.U32.AND P6, PT, R2.reuse, R27, PT ;  /* 0x0000001b0200720c */ /* 0x040fe20003fc4070 */
[----:B------:R-:W-:Y:S01]  /*3700*/  VIADD R237, R3, 0xdf ;  /* 0x000000df03ed7836 */ /* 0x000fe20000000000 */
[----:B------:R-:W-:Y:S01]  /*3710*/  ISETP.GT.U32.AND P1, PT, R2, R25, PT ;  /* 0x000000190200720c */ /* 0x000fe20003f24070 */
[----:B------:R-:W-:-:S03]  /*3720*/  IMAD.HI.U32 R4, R0, R28, RZ ;  /* 0x0000001c00047227 */ /* 0x000fc600078e00ff */
[----:B------:R-:W-:Y:S01]  /*3730*/  IABS R30, R237 ;  /* 0x000000ed001e7213 */ /* 0x000fe20000000000 */
[----:B------:R-:W-:Y:S02]  /*3740*/  IMAD.MOV R4, RZ, RZ, -R4 ;  /* 0x000000ffff047224 */ /* 0x000fe400078e0a04 */
[----:B------:R-:W-:-:S04]  /*3750*/  IMAD.HI.U32 R6, R0, R29, RZ ;  /* 0x0000001d00067227 */ /* 0x000fc800078e00ff */
[----:B------:R-:W-:Y:S02]  /*3760*/  VIADD R238, R3, 0xde ;  /* 0x000000de03ee7836 */ /* 0x000fe40000000000 */
[C---:B------:R-:W-:Y:S02]  /*3770*/  IMAD R28, R2.reuse, R4, R28 ;  /* 0x00000004021c7224 */ /* 0x040fe400078e021c */
[----:B------:R-:W-:Y:S01]  /*3780*/  IMAD.MOV R6, RZ, RZ, -R6 ;  /* 0x000000ffff067224 */ /* 0x000fe200078e0a06 */
[----:B------:R-:W-:Y:S01]  /*3790*/  IABS R31, R238 ;  /* 0x000000ee001f7213 */ /* 0x000fe20000000000 */
[----:B------:R-:W-:Y:S01]  /*37a0*/  @!P4 IMAD.MOV R24, RZ, RZ, -R24 ;  /* 0x000000ffff18c224 */ /* 0x000fe200078e0a18 */
[----:B------:R-:W-:Y:S01]  /*37b0*/  ISETP.GT.U32.AND P4, PT, R2, R26, PT ;  /* 0x0000001a0200720c */ /* 0x000fe20003f84070 */
[----:B------:R-:W-:-:S04]  /*37c0*/  IMAD.HI.U32 R5, R0, R30, RZ ;  /* 0x0000001e00057227 */ /* 0x000fc800078e00ff */
[C---:B------:R-:W-:Y:S02]  /*37d0*/  IMAD R29, R2.reuse, R6, R29 ;  /* 0x00000006021d7224 */ /* 0x040fe400078e021d */
[--C-:B------:R-:W-:Y:S02]  /*37e0*/  @!P6 IMAD.IADD R27, R27, 0x1, -R2.reuse ;  /* 0x000000011b1be824 */ /* 0x100fe400078e0a02 */
[----:B------:R-:W-:Y:S01]  /*37f0*/  @!P1 IMAD.IADD R25, R25, 0x1, -R2 ;  /* 0x0000000119199824 */ /* 0x000fe200078e0a02 */
[C---:B------:R-:W-:Y:S01]  /*3800*/  ISETP.GT.U32.AND P1, PT, R2.reuse, R28, PT ;  /* 0x0000001c0200720c */ /* 0x040fe20003f24070 */
[----:B------:R-:W-:Y:S01]  /*3810*/  IMAD.MOV R5, RZ, RZ, -R5 ;  /* 0x000000ffff057224 */ /* 0x000fe200078e0a05 */
[C---:B------:R-:W-:Y:S01]  /*3820*/  ISETP.GT.U32.AND P6, PT, R2.reuse, R27, PT ;  /* 0x0000001b0200720c */ /* 0x040fe20003fc4070 */
[----:B------:R-:W-:Y:S02]  /*3830*/  VIADD R239, R3, 0xdd ;  /* 0x000000dd03ef7836 */ /* 0x000fe40000000000 */
[----:B------:R-:W-:Y:S01]  /*3840*/  @!P2 IMAD.MOV R25, RZ, RZ, -R25 ;  /* 0x000000ffff19a224 */ /* 0x000fe200078e0a19 */
[----:B------:R-:W-:Y:S01]  /*3850*/  ISETP.GT.U32.AND P2, PT, R2, R29, PT ;  /* 0x0000001d0200720c */ /* 0x000fe20003f44070 */
[----:B------:R-:W-:Y:S01]  /*3860*/  IMAD.HI.U32 R4, R0, R31, RZ ;  /* 0x0000001f00047227 */ /* 0x000fe200078e00ff */
[----:B------:R-:W-:-:S03]  /*3870*/  IABS R32, R239 ;  /* 0x000000ef00207213 */ /* 0x000fc60000000000 */
[----:B------:R-:W-:Y:S02]  /*3880*/  IMAD R30, R2, R5, R30 ;  /* 0x00000005021e7224 */ /* 0x000fe400078e021e */
[----:B------:R-:W-:Y:S02]  /*3890*/  IMAD.MOV R4, RZ, RZ, -R4 ;  /* 0x000000ffff047224 */ /* 0x000fe400078e0a04 */
[----:B------:R-:W-:Y:S02]  /*38a0*/  VIADD R241, R3, 0xdc ;  /* 0x000000dc03f17836 */ /* 0x000fe40000000000 */
[----:B------:R-:W-:Y:S01]  /*38b0*/  @!P4 IMAD.IADD R26, R26, 0x1, -R2 ;  /* 0x000000011a1ac824 */ /* 0x000fe200078e0a02 */
[----:B------:R-:W-:Y:S01]  /*38c0*/  ISETP.GT.U32.AND P4, PT, R2, R30, PT ;  /* 0x0000001e0200720c */ /* 0x000fe20003f84070 */
[----:B------:R-:W-:Y:S01]  /*38d0*/  IMAD.HI.U32 R6, R0, R32, RZ ;  /* 0x0000002000067227 */ /* 0x000fe200078e00ff */
[----:B------:R-:W-:-:S03]  /*38e0*/  IABS R33, R241 ;  /* 0x000000f100217213 */ /* 0x000fc60000000000 */
[----:B------:R-:W-:Y:S02]  /*38f0*/  IMAD R31, R2, R4, R31 ;  /* 0x00000004021f7224 */ /* 0x000fe400078e021f */
[----:B------:R-:W-:Y:S01]  /*3900*/  @!P1 IMAD.IADD R28, R28, 0x1, -R2 ;  /* 0x000000011c1c9824 */ /* 0x000fe200078e0a02 */
[----:B------:R-:W-:Y:S01]  /*3910*/  ISETP.GE.AND P1, PT, R243, RZ, PT ;  /* 0x000000fff300720c */ /* 0x000fe20003f26270 */
[----:B------:R-:W-:Y:S02]  /*3920*/  IMAD.MOV R6, RZ, RZ, -R6 ;  /* 0x000000ffff067224 */ /* 0x000fe400078e0a06 */
[--C-:B------:R-:W-:Y:S01]  /*3930*/  @!P6 IMAD.IADD R27, R27, 0x1, -R2.reuse ;  /* 0x000000011b1be824 */ /* 0x100fe200078e0a02 */
[C---:B------:R-:W-:Y:S01]  /*3940*/  ISETP.GT.U32.AND P6, PT, R2.reuse, R31, PT ;  /* 0x0000001f0200720c */ /* 0x040fe20003fc4070 */
[----:B------:R-:W-:Y:S01]  /*3950*/  @!P2 IMAD.IADD R29, R29, 0x1, -R2 ;  /* 0x000000011d1da824 */ /* 0x000fe200078e0a02 */
[----:B------:R-:W-:Y:S01]  /*3960*/  ISETP.GT.U32.AND P2, PT, R2, R28, PT ;  /* 0x0000001c0200720c */ /* 0x000fe20003f44070 */
[----:B------:R-:W-:-:S02]  /*3970*/  VIADD R242, R3, 0xdb ;  /* 0x000000db03f27836 */ /* 0x000fc40000000000 */
[----:B------:R-:W-:-:S03]  /*3980*/  IMAD.HI.U32 R5, R0, R33, RZ ;  /* 0x0000002100057227 */ /* 0x000fc600078e00ff */
[----:B------:R-:W-:Y:S01]  /*3990*/  IABS R34, R242 ;  /* 0x000000f200227213 */ /* 0x000fe20000000000 */
[----:B------:R-:W-:Y:S02]  /*39a0*/  IMAD R32, R2, R6, R32 ;  /* 0x0000000602207224 */ /* 0x000fe400078e0220 */
[----:B------:R-:W-:Y:S02]  /*39b0*/  IMAD.MOV R5, RZ, RZ, -R5 ;  /* 0x000000ffff057224 */ /* 0x000fe400078e0a05 */
[----:B------:R-:W-:Y:S01]  /*39c0*/  @!P4 IMAD.IADD R30, R30, 0x1, -R2 ;  /* 0x000000011e1ec824 */ /* 0x000fe200078e0a02 */
[C---:B------:R-:W-:Y:S01]  /*39d0*/  ISETP.GT.U32.AND P4, PT, R2.reuse, R29, PT ;  /* 0x0000001d0200720c */ /* 0x040fe20003f84070 */
[----:B------:R-:W-:Y:S01]  /*39e0*/  @!P0 IMAD.MOV R27, RZ, RZ, -R27 ;  /* 0x000000ffff1b8224 */ /* 0x000fe200078e0a1b */
[C---:B------:R-:W-:Y:S01]  /*39f0*/  ISETP.GT.U32.AND P0, PT, R2.reuse, R32, PT ;  /* 0x000000200200720c */ /* 0x040fe20003f04070 */
[----:B------:R-:W-:Y:S02]  /*3a00*/  IMAD R33, R2, R5, R33 ;  /* 0x0000000502217224 */ /* 0x000fe400078e0221 */
[----:B------:R-:W-:-:S02]  /*3a10*/  VIADD R240, R3, 0xda ;  /* 0x000000da03f07836 */ /* 0x000fc40000000000 */
[----:B------:R-:W-:-:S03]  /*3a20*/  IMAD.HI.U32 R4, R0, R34, RZ ;  /* 0x0000002200047227 */ /* 0x000fc600078e00ff */
[----:B------:R-:W-:Y:S01]  /*3a30*/  IABS R35, R240 ;  /* 0x000000f000237213 */ /* 0x000fe20000000000 */
[--C-:B------:R-:W-:Y:S01]  /*3a40*/  @!P6 IMAD.IADD R31, R31, 0x1, -R2.reuse ;  /* 0x000000011f1fe824 */ /* 0x100fe200078e0a02 */
[----:B------:R-:W-:Y:S01]  /*3a50*/  ISETP.GT.U32.AND P6, PT, R2, R30, PT ;  /* 0x0000001e0200720c */ /* 0x000fe20003fc4070 */
        /* <DEDUP_REMOVED lines=12> */
[----:B------:R-:W-:Y:S01]  /*3b20*/  ISETP.GT.U32.AND P5, PT, R2, R32, PT ;  /* 0x000000200200720c */ /* 0x000fe20003fa4070 */
[----:B------:R-:W-:Y:S02]  /*3b30*/  IMAD.MOV R5, RZ, RZ, -R4 ;  /* 0x000000ffff057224 */ /* 0x000fe400078e0a04 */
[----:B------:R-:W-:-:S04]  /*3b40*/  IMAD.HI.U32 R4, R0, R36, RZ ;  /* 0x0000002400047227 */ /* 0x000fc800078e00ff */
[----:B------:R-:W-:Y:S01]  /*3b50*/  @!P3 IMAD.MOV R26, RZ, RZ, -R26 ;  /* 0x000000ffff1ab224 */ /* 0x000fe200078e0a1a */
[----:B------:R-:W-:Y:S01]  /*3b60*/  ISETP.GT.U32.AND P3, PT, R2, R31, PT ;  /* 0x0000001f0200720c */ /* 0x000fe20003f64070 */
[--C-:B------:R-:W-:Y:S01]  /*3b70*/  @!P6 IMAD.IADD R30, R30, 0x1, -R2.reuse ;  /* 0x000000011e1ee824 */ /* 0x100fe200078e0a02 */
[C---:B------:R-:W-:Y:S01]  /*3b80*/  ISETP.GT.U32.AND P6, PT, R2.reuse, R34, PT ;  /* 0x000000220200720c */ /* 0x040fe20003fc4070 */
[----:B------:R-:W-:Y:S01]  /*3b90*/  @!P2 IMAD.IADD R33, R33, 0x1, -R2 ;  /* 0x000000012121a824 */ /* 0x000fe200078e0a02 */
[----:B------:R-:W-:Y:S01]  /*3ba0*/  ISETP.GE.AND P2, PT, R241, RZ, PT ;  /* 0x000000fff100720c */ /* 0x000fe20003f46270 */
[----:B------:R-:W-:Y:S01]  /*3bb0*/  IMAD R35, R2, R5, R35 ;  /* 0x0000000502237224 */ /* 0x000fe200078e0223 */
[----:B------:R-:W-:Y:S01]  /*3bc0*/  @!P5 IADD3 R32, R32, -R2, RZ ;  /* 0x800000022020d210 */ /* 0x000fe20007ffe0ff */
[----:B------:R-:W-:Y:S02]  /*3bd0*/  IMAD.MOV R4, RZ, RZ, -R4 ;  /* 0x000000ffff047224 */ /* 0x000fe400078e0a04 */
[----:B------:R-:W-:-:S02]  /*3be0*/  VIADD R241, R3, 0xd8 ;  /* 0x000000d803f17836 */ /* 0x000fc40000000000 */
[----:B------:R-:W-:Y:S01]  /*3bf0*/  @!P1 IMAD.MOV R29, RZ, RZ, -R29 ;  /* 0x000000ffff1d9224 */ /* 0x000fe200078e0a1d */
[C---:B------:R-:W-:Y:S01]  /*3c00*/  ISETP.GT.U32.AND P1, PT, R2.reuse, R33, PT ;  /* 0x000000210200720c */ /* 0x040fe20003f24070 */
[----:B------:R-:W-:Y:S01]  /*3c10*/  @!P4 IMAD.MOV R30, RZ, RZ, -R30 ;  /* 0x000000ffff1ec224 */ /* 0x000fe200078e0a1e */
[----:B------:R-:W-:Y:S01]  /*3c20*/  IABS R5, R241 ;  /* 0x000000f100057213 */ /* 0x000fe20000000000 */
[C---:B------:R-:W-:Y:S01]  /*3c30*/  IMAD R36, R2.reuse, R4, R36 ;  /* 0x0000000402247224 */ /* 0x040fe200078e0224 */
[----:B------:R-:W-:Y:S01]  /*3c40*/  ISETP.GT.U32.AND P4, PT, R2, R35, PT ;  /* 0x000000230200720c */ /* 0x000fe20003f84070 */
[----:B------:R-:W-:Y:S01]  /*3c50*/  @!P3 IMAD.IADD R31, R31, 0x1, -R2 ;  /* 0x000000011f1fb824 */ /* 0x000fe200078e0a02 */
[----:B------:R-:W-:Y:S01]  /*3c60*/  ISETP.GE.AND P3, PT, R238, RZ, PT ;  /* 0x000000ffee00720c */ /* 0x000fe20003f66270 */
[----:B------:R-:W-:Y:S01]  /*3c70*/  IMAD.HI.U32 R4, R0, R5, RZ ;  /* 0x0000000500047227 */ /* 0x000fe200078e00ff */
[----:B------:R-:W-:-:S03]  /*3c80*/  ISETP.GT.U32.AND P5, PT, R2, R36, PT ;  /* 0x000000240200720c */ /* 0x000fc60003fa4070 */
[----:B------:R-:W-:Y:S02]  /*3c90*/  @!P6 IMAD.IADD R34, R34, 0x1, -R2 ;  /* 0x000000012222e824 */ /* 0x000fe400078e0a02 */
[----:B------:R-:W-:Y:S02]  /*3ca0*/  IMAD.MOV R4, RZ, RZ, -R4 ;  /* 0x000000ffff047224 */ /* 0x000fe400078e0a04 */
[--C-:B------:R-:W-:Y:S01]  /*3cb0*/  @!P1 IMAD.IADD R33, R33, 0x1, -R2.reuse ;  /* 0x0000000121219824 */ /* 0x100fe200078e0a02 */
[----:B------:R-:W-:Y:S01]  /*3cc0*/  ISETP.GT.U32.AND P6, PT, R2, R34, PT ;  /* 0x000000220200720c */ /* 0x000fe20003fc4070 */
[--C-:B------:R-:W-:Y:S01]  /*3cd0*/  @!P4 IMAD.IADD R35, R35, 0x1, -R2.reuse ;  /* 0x000000012323c824 */ /* 0x100fe200078e0a02 */
[----:B------:R-:W-:Y:S01]  /*3ce0*/  ISETP.GE.AND P1, PT, R240, RZ, PT ;  /* 0x000000fff000720c */ /* 0x000fe20003f26270 */
[----:B------:R-:W-:Y:S01]  /*3cf0*/  IMAD R37, R2, R4, R5 ;  /* 0x0000000402257224 */ /* 0x000fe200078e0205 */
[----:B------:R-:W-:Y:S01]  /*3d00*/  ISETP.GE.AND P4, PT, R241, RZ, PT ;  /* 0x000000fff100720c */ /* 0x000fe20003f86270 */
[----:B------:R-:W-:Y:S01]  /*3d10*/  @!P5 IMAD.IADD R36, R36, 0x1, -R2 ;  /* 0x000000012424d824 */ /* 0x000fe200078e0a02 */
[C---:B------:R-:W-:Y:S01]  /*3d20*/  ISETP.GT.U32.AND P5, PT, R2.reuse, R35, PT ;  /* 0x000000230200720c */ /* 0x040fe20003fa4070 */
[----:B------:R-:W-:Y:S01]  /*3d30*/  @!P2 IMAD.MOV R33, RZ, RZ, -R33 ;  /* 0x000000ffff21a224 */ /* 0x000fe200078e0a21 */
[----:B------:R-:W-:Y:S01]  /*3d40*/  ISETP.GT.U32.AND P2, PT, R2, R37, PT ;  /* 0x000000250200720c */ /* 0x000fe20003f44070 */
[----:B------:R-:W-:Y:S01]  /*3d50*/  @!P3 IMAD.MOV R31, RZ, RZ, -R31 ;  /* 0x000000ffff1fb224 */ /* 0x000fe200078e0a1f */
[----:B------:R-:W-:Y:S01]  /*3d60*/  ISETP.GE.AND P3, PT, R242, RZ, PT ;  /* 0x000000fff200720c */ /* 0x000fe20003f66270 */
[----:B------:R-:W-:-:S02]  /*3d70*/  VIADD R242, R3, 0xd7 ;  /* 0x000000d703f27836 */ /* 0x000fc40000000000 */
[----:B------:R-:W-:Y:S01]  /*3d80*/  @!P6 IMAD.IADD R34, R34, 0x1, -R2 ;  /* 0x000000012222e824 */ /* 0x000fe200078e0a02 */
        /* <DEDUP_REMOVED lines=9> */
[----:B------:R-:W-:-:S04]  /*3e20*/  IMAD.HI.U32 R4, R0, R38, RZ ;  /* 0x0000002600047227 */ /* 0x000fc800078e00ff */
[----:B------:R-:W-:Y:S01]  /*3e30*/  @!P1 IMAD.MOV R35, RZ, RZ, -R35 ;  /* 0x000000ffff239224 */ /* 0x000fe200078e0a23 */
[----:B------:R-:W-:Y:S01]  /*3e40*/  ISETP.GT.U32.AND P1, PT, R2, R37, PT ;  /* 0x000000250200720c */ /* 0x000fe20003f24070 */
[----:B------:R-:W-:-:S04]  /*3e50*/  IMAD.HI.U32 R5, R0, R39, RZ ;  /* 0x0000002700057227 */ /* 0x000fc800078e00ff */
[----:B------:R-:W-:Y:S02]  /*3e60*/  IMAD.MOV R4, RZ, RZ, -R4 ;  /* 0x000000ffff047224 */ /* 0x000fe400078e0a04 */
[----:B------:R-:W-:Y:S02]  /*3e70*/  IMAD.MOV R5, RZ, RZ, -R5 ;  /* 0x000000ffff057224 */ /* 0x000fe400078e0a05 */
[----:B------:R-:W-:Y:S02]  /*3e80*/  IMAD R38, R2, R4, R38 ;  /* 0x0000000402267224 */ /* 0x000fe400078e0226 */
[----:B------:R-:W-:Y:S02]  /*3e90*/  VIADD R243, R3, 0xd5 ;  /* 0x000000d503f37836 */ /* 0x000fe40000000000 */
[----:B------:R-:W-:Y:S02]  /*3ea0*/  @!P0 IMAD.IADD R36, R36, 0x1, -R2 ;  /* 0x0000000124248824 */ /* 0x000fe400078e0a02 */
[C---:B------:R-:W-:Y:S01]  /*3eb0*/  IMAD R39, R2.reuse, R5, R39 ;  /* 0x0000000502277224 */ /* 0x040fe200078e0227 */
[----:B------:R-:W-:Y:S01]  /*3ec0*/  IABS R40, R243 ;  /* 0x000000f300287213 */ /* 0x000fe20000000000 */
[----:B------:R-:W-:Y:S01]  /*3ed0*/  @!P6 IMAD.MOV R36, RZ, RZ, -R36 ;  /* 0x000000ffff24e224 */ /* 0x000fe200078e0a24 */
[C---:B------:R-:W-:Y:S01]  /*3ee0*/  ISETP.GT.U32.AND P6, PT, R2.reuse, R38, PT ;  /* 0x000000260200720c */ /* 0x040fe20003fc4070 */
[----:B------:R-:W-:Y:S01]  /*3ef0*/  @!P1 IMAD.IADD R37, R37, 0x1, -R2 ;  /* 0x0000000125259824 */ /* 0x000fe200078e0a02 */
[----:B------:R-:W-:Y:S01]  /*3f00*/  ISETP.GT.U32.AND P1, PT, R2, R39, PT ;  /* 0x000000270200720c */ /* 0x000fe20003f24070 */
[----:B------:R-:W-:Y:S01]  /*3f10*/  IMAD.HI.U32 R5, R0, R40, RZ ;  /* 0x0000002800057227 */ /* 0x000fe200078e00ff */
[----:B------:R-:W-:-:S03]  /*3f20*/  ISETP.GE.AND P0, PT, R243, RZ, PT ;  /* 0x000000fff300720c */ /* 0x000fc60003f06270 */
        /* <DEDUP_REMOVED lines=25> */
[----:B------:R-:W-:Y:S02]  /*40c0*/  IMAD R42, R2, R6, R42 ;  /* 0x00000006022a7224 */ /* 0x000fe400078e022a */
        /* <DEDUP_REMOVED lines=10> */
[C---:B------:R-:W-:Y:S02]  /*4170*/  IMAD R43, R2.reuse, R5, R43 ;  /* 0x00000005022b7224 */ /* 0x040fe400078e022b */
        /* <DEDUP_REMOVED lines=11> */
[----:B------:R-:W-:Y:S01]  /*4230*/  ISETP.GT.U32.AND P6, PT, R2, R44, PT ;  /* 0x0000002c0200720c */ /* 0x000fe20003fc4070 */
[----:B------:R-:W-:Y:S01]  /*4240*/  @!P3 IMAD.IADD R42, R42, 0x1, -R2 ;  /* 0x000000012a2ab824 */ /* 0x000fe200078e0a02 */
[----:B------:R-:W-:Y:S01]  /*4250*/  ISETP.GT.U32.AND P3, PT, R2, R41, PT ;  /* 0x000000290200720c */ /* 0x000fe20003f64070 */
[----:B------:R-:W-:-:S02]  /*4260*/  VIADD R242, R3, 0xce ;  /* 0x000000ce03f27836 */ /* 0x000fc40000000000 */
        /* <DEDUP_REMOVED lines=30> */
[C---:B------:R-:W-:Y:S01]  /*4450*/  ISETP.GT.U32.AND P5, PT, R2.reuse, R44, PT ;  /* 0x0000002c0200720c */ /* 0x040fe20003fa4070 */
[--C-:B------:R-:W-:Y:S01]  /*4460*/  @!P6 IMAD.IADD R43, R43, 0x1, -R2.reuse ;  /* 0x000000012b2be824 */ /* 0x100fe200078e0a02 */
[----:B------:R-:W-:Y:S01]  /*4470*/  ISETP.GT.U32.AND P6, PT, R2, R47, PT ;  /* 0x0000002f0200720c */ /* 0x000fe20003fc4070 */
[----:B------:R-:W-:Y:S01]  /*4480*/  @!P3 IMAD.IADD R46, R46, 0x1, -R2 ;  /* 0x000000012e2eb824 */ /* 0x000fe200078e0a02 */
[----:B------:R-:W-:Y:S01]  /*4490*/  ISETP.GE.AND P3, PT, R241, RZ, PT ;  /* 0x000000fff100720c */ /* 0x000fe20003f66270 */
[----:B------:R-:W-:Y:S02]  /*44a0*/  IMAD R48, R2, R5, R48 ;  /* 0x0000000502307224 */ /* 0x000fe400078e0230 */
        /* <DEDUP_REMOVED lines=8> */
[--C-:B------:R-:W-:Y:S01]  /*4530*/  @!P2 IMAD.IADD R45, R45, 0x1, -R2.reuse ;  /* 0x000000012d2da824 */ /* 0x100fe200078e0a02 */
[----:B------:R-:W-:Y:S01]  /*4540*/  @!P5 IADD3 R44, R44, -R2, RZ ;  /* 0x800000022c2cd210 */ /* 0x000fe20007ffe0ff */
[----:B------:R-:W-:Y:S01]  /*4550*/  IMAD.HI.U32 R4, R0, R5, RZ ;  /* 0x0000000500047227 */ /* 0x000fe200078e00ff */
[----:B------:R-:W-:Y:S02]  /*4560*/  ISETP.GT.U32.AND P2, PT, R2, R49, PT ;  /* 0x000000310200720c */ /* 0x000fe40003f44070 */
[----:B------:R-:W-:Y:S01]  /*4570*/  ISETP.GE.AND P5, PT, R238, RZ, PT ;  /* 0x000000ffee00720c */ /* 0x000fe20003fa6270 */
[----:B------:R-:W-:-:S02]  /*4580*/  @!P6 IMAD.IADD R47, R47, 0x1, -R2 ;  /* 0x000000012f2fe824 */ /* 0x000fc400078e0a02 */
[----:B------:R-:W-:Y:S02]  /*4590*/  IMAD.MOV R4, RZ, RZ, -R4 ;  /* 0x000000ffff047224 */ /* 0x000fe400078e0a04 */
[--C-:B------:R-:W-:Y:S01]  /*45a0*/  @!P1 IMAD.IADD R46, R46, 0x1, -R2.reuse ;  /* 0x000000012e2e9824 */ /* 0x100fe200078e0a02 */
[----:B------:R-:W-:Y:S01]  /*45b0*/  ISETP.GT.U32.AND P6, PT, R2, R47, PT ;  /* 0x0000002f0200720c */ /* 0x000fe20003fc4070 */
[--C-:B------:R-:W-:Y:S01]  /*45c0*/  @!P4 IMAD.IADD R48, R48, 0x1, -R2.reuse ;  /* 0x000000013030c824 */ /* 0x100fe200078e0a02 */
[----:B------:R-:W-:Y:S01]  /*45d0*/  ISETP.GE.AND P1, PT, R240, RZ, PT ;  /* 0x000000fff000720c */ /* 0x000fe20003f26270 */
[C---:B------:R-:W-:Y:S01]  /*45e0*/  IMAD R50, R2.reuse, R4, R5 ;  /* 0x0000000402327224 */ /* 0x040fe200078e0205 */
        /* <DEDUP_REMOVED lines=24> */
[C---:B------:R-:W-:Y:S02]  /*4770*/  IMAD R51, R2.reuse, R4, R51 ;  /* 0x0000000402337224 */ /* 0x040fe400078e0233 */
[----:B------:R-:W-:Y:S02]  /*4780*/  VIADD R243, R3, 0xc8 ;  /* 0x000000c803f37836 */ /* 0x000fe40000000000 */
[----:B------:R-:W-:Y:S02]  /*4790*/  @!P0 IMAD.IADD R49, R49, 0x1, -R2 ;  /* 0x0000000131318824 */ /* 0x000fe400078e0a02 */
[C---:B------:R-:W-:Y:S01]  /*47a0*/  IMAD R52, R2.reuse, R5, R52 ;  /* 0x0000000502347224 */ /* 0x040fe200078e0234 */
[----:B------:R-:W-:Y:S01]  /*47b0*/  IABS R53, R243 ;  /* 0x000000f300357213 */ /* 0x000fe20000000000 */
[----:B------:R-:W-:Y:S01]  /*47c0*/  @!P6 IMAD.MOV R49, RZ, RZ, -R49 ;  /* 0x000000ffff31e224 */ /* 0x000fe200078e0a31 */
[----:B------:R-:W-:Y:S01]  /*47d0*/  ISETP.GT.U32.AND P6, PT, R2, R51, PT ;  /* 0x000000330200720c */ /* 0x000fe20003fc4070 */
[----:B------:R-:W-:Y:S01]  /*47e0*/  @!P1 IMAD.IADD R50, R50, 0x1, -R2 ;  /* 0x0000000132329824 */ /* 0x000fe200078e0a02 */
[----:B------:R-:W-:Y:S01]  /*47f0*/  ISETP.GT.U32.AND P1, PT, R2, R52, PT ;  /* 0x000000340200720c */ /* 0x000fe20003f24070 */
[----:B------:R-:W-:Y:S01]  /*4800*/  IMAD.HI.U32 R5, R0, R53, RZ ;  /* 0x0000003500057227 */ /* 0x000fe200078e00ff */
[----:B------:R-:W-:-:S03]  /*4810*/  ISETP.GE.AND P0, PT, R243, RZ, PT ;  /* 0x000000fff300720c */ /* 0x000fc60003f06270 */
[----:B------:R-:W-:Y:S01]  /*4820*/  @!P5 IMAD.MOV R47, RZ, RZ, -R47 ;  /* 0x000000ffff2fd224 */ /* 0x000fe200078e0a2f */
[----:B------:R-:W-:Y:S01]  /*4830*/  ISETP.GE.AND P5, PT, R242, RZ, PT ;  /* 0x000000fff200720c */ /* 0x000fe20003fa6270 */
[----:B------:R-:W-:Y:S02]  /*4840*/  IMAD.MOV R5, RZ, RZ, -R5 ;  /* 0x000000ffff057224 */ /* 0x000fe400078e0a05 */
[C---:B------:R-:W-:Y:S02]  /*4850*/  VIADD R242, R3.reuse, 0xc7 ;  /* 0x000000c703f27836 */ /* 0x040fe40000000000 */
[----:B------:R-:W-:Y:S02]  /*4860*/  VIADD R243, R3, 0xc6 ;  /* 0x000000c603f37836 */ /* 0x000fe40000000000 */
[----:B------:R-:W-:Y:S01]  /*4870*/  IMAD R53, R2, R5, R53 ;  /* 0x0000000502357224 */ /* 0x000fe200078e0235 */
[----:B------:R-:W-:Y:S01]  /*4880*/  IABS R54, R242 ;  /* 0x000000f200367213 */ /* 0x000fe20000000000 */
[--C-:B------:R-:W-:Y:S01]  /*4890*/  @!P6 IMAD.IADD R51, R51, 0x1, -R2.reuse ;  /* 0x000000013333e824 */ /* 0x100fe200078e0a02 */
[----:B------:R-:W-:Y:S01]  /*48a0*/  IABS R55, R243 ;  /* 0x000000f300377213 */ /* 0x000fe20000000000 */
[----:B------:R-:W-:Y:S01]  /*48b0*/  @!P1 IMAD.IADD R52, R52, 0x1, -R2 ;  /* 0x0000000134349824 */ /* 0x000fe200078e0a02 */
[C---:B------:R-:W-:Y:S01]  /*48c0*/  ISETP.GT.U32.AND P6, PT, R2.reuse, R53, PT ;  /* 0x000000350200720c */ /* 0x040fe20003fc4070 */
[----:B------:R-:W-:Y:S01]  /*48d0*/  VIADD R237, R3, 0xc5 ;  /* 0x000000c503ed7836 */ /* 0x000fe20000000000 */
[----:B------:R-:W-:Y:S01]  /*48e0*/  ISETP.GT.U32.AND P1, PT, R2, R51, PT ;  /* 0x000000330200720c */ /* 0x000fe20003f24070 */
[----:B------:R-:W-:Y:S01]  /*48f0*/  IMAD.HI.U32 R4, R0, R54, RZ ;  /* 0x0000003600047227 */ /* 0x000fe200078e00ff */
[----:B------:R-:W-:-:S02]  /*4900*/  ISETP.GE.AND P3, PT, R242, RZ, PT ;  /* 0x000000fff200720c */ /* 0x000fc40003f66270 */
[----:B------:R-:W-:Y:S01]  /*4910*/  IABS R56, R237 ;  /* 0x000000ed00387213 */ /* 0x000fe20000000000 */
[----:B------:R-:W-:-:S04]  /*4920*/  IMAD.HI.U32 R6, R0, R55, RZ ;  /* 0x0000003700067227 */ /* 0x000fc800078e00ff */
[----:B------:R-:W-:Y:S02]  /*4930*/  IMAD.MOV R4, RZ, RZ, -R4 ;  /* 0x000000ffff047224 */ /* 0x000fe400078e0a04 */
[----:B------:R-:W-:Y:S02]  /*4940*/  VIADD R238, R3, 0xc4 ;  /* 0x000000c403ee7836 */ /* 0x000fe40000000000 */
[----:B------:R-:W-:Y:S02]  /*4950*/  IMAD.MOV R6, RZ, RZ, -R6 ;  /* 0x000000ffff067224 */ /* 0x000fe400078e0a06 */
[----:B------:R-:W-:Y:S01]  /*4960*/  @!P4 IMAD.MOV R50, RZ, RZ, -R50 ;  /* 0x000000ffff32c224 */ /* 0x000fe200078e0a32 */
[C---:B------:R-:W-:Y:S01]  /*4970*/  ISETP.GT.U32.AND P4, PT, R2.reuse, R52, PT ;  /* 0x000000340200720c */ /* 0x040fe20003f84070 */
[----:B------:R-:W-:Y:S01]  /*4980*/  IMAD R54, R2, R4, R54 ;  /* 0x0000000402367224 */ /* 0x000fe200078e0236 */
[----:B------:R-:W-:Y:S01]  /*4990*/  IABS R57, R238 ;  /* 0x000000ee00397213 */ /* 0x000fe20000000000 */
        /* <DEDUP_REMOVED lines=13> */
[----:B------:R-:W-:Y:S01]  /*4a70*/  IMAD.MOV R4, RZ, RZ, -R4 ;  /* 0x000000ffff047224 */ /* 0x000fe200078e0a04 */
[----:B------:R-:W-:Y:S01]  /*4a80*/  @!P1 IADD3 R54, R54, -R2, RZ ;  /* 0x8000000236369210 */ /* 0x000fe20007ffe0ff */
[----:B------:R-:W-:Y:S01]  /*4a90*/  VIADD R241, R3, 0xc2 ;  /* 0x000000c203f17836 */ /* 0x000fe20000000000 */
[----:B------:R-:W-:Y:S01]  /*4aa0*/  ISETP.GE.AND P1, PT, R243, RZ, PT ;  /* 0x000000fff300720c */ /* 0x000fe20003f26270 */
[----:B------:R-:W-:Y:S01]  /*4ab0*/  @!P4 IMAD.IADD R52, R52, 0x1, -R2 ;  /* 0x000000013434c824 */ /* 0x000fe200078e0a02 */
[----:B------:R-:W-:Y:S01]  /*4ac0*/  ISETP.GT.U32.AND P4, PT, R2, R56, PT ;  /* 0x000000380200720c */ /* 0x000fe20003f84070 */
[----:B------:R-:W-:Y:S01]  /*4ad0*/  IMAD.HI.U32 R6, R0, R58, RZ ;  /* 0x0000003a00067227 */ /* 0x000fe200078e00ff */
[----:B------:R-:W-:-:S03]  /*4ae0*/  IABS R59, R241 ;  /* 0x000000f1003b7213 */ /* 0x000fc60000000000 */
[C---:B------:R-:W-:Y:S02]  /*4af0*/  IMAD R57, R2.reuse, R4, R57 ;  /* 0x0000000402397224 */ /* 0x040fe400078e0239 */
[----:B------:R-:W-:Y:S02]  /*4b00*/  IMAD.MOV R6, RZ, RZ, -R6 ;  /* 0x000000ffff067224 */ /* 0x000fe400078e0a06 */
[--C-:B------:R-:W-:Y:S01]  /*4b10*/  @!P6 IMAD.IADD R53, R53, 0x1, -R2.reuse ;  /* 0x000000013535e824 */ /* 0x100fe200078e0a02 */
[C---:B------:R-:W-:Y:S01]  /*4b20*/  ISETP.GT.U32.AND P6, PT, R2.reuse, R57, PT ;  /* 0x000000390200720c */ /* 0x040fe20003fc4070 */
[----:B------:R-:W-:Y:S01]  /*4b30*/  @!P5 IMAD.IADD R55, R55, 0x1, -R2 ;  /* 0x000000013737d824 */ /* 0x000fe200078e0a02 */
[----:B------:R-:W-:Y:S01]  /*4b40*/  ISETP.GT.U32.AND P5, PT, R2, R54, PT ;  /* 0x000000360200720c */ /* 0x000fe20003fa4070 */
[----:B------:R-:W-:Y:S02]  /*4b50*/  VIADD R242, R3, 0xc1 ;  /* 0x000000c103f27836 */ /* 0x000fe40000000000 */
        /* <DEDUP_REMOVED lines=44> */
[----:B------:R-:W-:Y:S02]  /*4e20*/  @!P3 IMAD.IADD R58, R58, 0x1, -R2 ;  /* 0x000000013a3ab824 */ /* 0x000fe400078e0a02 */
[----:B------:R-:W-:Y:S01]  /*4e30*/  IMAD.HI.U32 R4, R0, R5, RZ ;  /* 0x0000000500047227 */ /* 0x000fe200078e00ff */
[----:B------:R-:W-:-:S03]  /*4e40*/  ISETP.GT.U32.AND P3, PT, R2, R62, PT ;  /* 0x0000003e0200720c */ /* 0x000fc60003f64070 */
[--C-:B------:R-:W-:Y:S01]  /*4e50*/  @!P2 IMAD.IADD R57, R57, 0x1, -R2.reuse ;  /* 0x000000013939a824 */ /* 0x100fe200078e0a02 */
[----:B------:R-:W-:Y:S01]  /*4e60*/  ISETP.GE.AND P2, PT, R238, RZ, PT ;  /* 0x000000ffee00720c */ /* 0x000fe20003f46270 */
        /* <DEDUP_REMOVED lines=8> */
[--C-:B------:R-:W-:Y:S01]  /*4ef0*/  @!P3 IMAD.IADD R62, R62, 0x1, -R2.reuse ;  /* 0x000000013e3eb824 */ /* 0x100fe200078e0a02 */
[C---:B------:R-:W-:Y:S01]  /*4f00*/  ISETP.GT.U32.AND P3, PT, R2.reuse, R61, PT ;  /* 0x0000003d0200720c */ /* 0x040fe20003f64070 */
[----:B------:R-:W-:Y:S01]  /*4f10*/  @!P5 IMAD.MOV R59, RZ, RZ, -R59 ;  /* 0x000000ffff3bd224 */ /* 0x000fe200078e0a3b */
[----:B------:R-:W-:Y:S01]  /*4f20*/  ISETP.GT.U32.AND P5, PT, R2, R63, PT ;  /* 0x0000003f0200720c */ /* 0x000fe20003fa4070 */
[----:B------:R-:W-:Y:S01]  /*4f30*/  @!P2 IMAD.MOV R57, RZ, RZ, -R57 ;  /* 0x000000ffff39a224 */ /* 0x000fe200078e0a39 */
[----:B------:R-:W-:Y:S01]  /*4f40*/  ISETP.GE.AND P2, PT, R242, RZ, PT ;  /* 0x000000fff200720c */ /* 0x000fe20003f46270 */
[C---:B------:R-:W-:Y:S01]  /*4f50*/  VIADD R242, R3.reuse, 0xbd ;  /* 0x000000bd03f27836 */ /* 0x040fe20000000000 */
[----:B------:R-:W-:Y:S01]  /*4f60*/  IADD3 R241, R3, 0xb5, RZ ;  /* 0x000000b503f17810 */ /* 0x000fe20007ffe0ff */
        /* <DEDUP_REMOVED lines=10> */
[----:B------:R-:W-:Y:S01]  /*5010*/  IMAD.HI.U32 R4, R0, R64, RZ ;  /* 0x0000004000047227 */ /* 0x000fe200078e00ff */
[----:B------:R-:W-:-:S03]  /*5020*/  IABS R72, R241 ;  /* 0x000000f100487213 */ /* 0x000fc60000000000 */
        /* <DEDUP_REMOVED lines=54> */
[----:B------:R-:W-:Y:S01]  /*5390*/  @!P4 IMAD.IADD R65, R65, 0x1, -R2 ;  /* 0x000000014141c824 */ /* 0x000fe200078e0a02 */
[----:B------:R-:W-:Y:S01]  /*53a0*/  ISETP.GT.U32.AND P4, PT, R2, R69, PT ;  /* 0x000000450200720c */ /* 0x000fe20003f84070 */
[----:B------:R-:W-:-:S04]  /*53b0*/  IMAD.HI.U32 R6, R0, R71, RZ ;  /* 0x0000004700067227 */ /* 0x000fc800078e00ff */
        /* <DEDUP_REMOVED lines=58> */
[----:B------:R-:W-:Y:S01]  /*5760*/  @!P6 IMAD.IADD R73, R73, 0x1, -R2 ;  /* 0x000000014949e824 */ /* 0x000fe200078e0a02 */
[----:B------:R-:W-:Y:S01]  /*5770*/  IADD3 R238, R3, 0xaa, RZ ;  /* 0x000000aa03ee7810 */ /* 0x000fe20007ffe0ff */
        /* <DEDUP_REMOVED lines=13> */
[----:B------:R-:W-:Y:S01]  /*5850*/  VIADD R242, R3, 0xb0 ;  /* 0x000000b003f27836 */ /* 0x000fe20000000000 */
[----:B------:R-:W-:Y:S01]  /*5860*/  IABS R83, R238 ;  /* 0x000000ee00537213 */ /* 0x000fe20000000000 */
        /* <DEDUP_REMOVED lines=15> */
[----:B------:R-:W-:Y:S02]  /*5960*/  VIADD R243, R3, 0xae ;  /* 0x000000ae03f37836 */ /* 0x000fe40000000000 */
[----:B------:R-:W-:Y:S02]  /*5970*/  IMAD.MOV R5, RZ, RZ, -R5 ;  /* 0x000000ffff057224 */ /* 0x000fe400078e0a05 */
[C---:B------:R-:W-:Y:S01]  /*5980*/  IMAD R77, R2.reuse, R4, R77 ;  /* 0x00000004024d7224 */ /* 0x040fe200078e024d */
[----:B------:R-:W-:Y:S01]  /*5990*/  IABS R79, R243 ;  /* 0x000000f3004f7213 */ /* 0x000fe20000000000 */
[----:B------:R-:W-:Y:S01]  /*59a0*/  @!P0 IMAD.IADD R75, R75, 0x1, -R2 ;  /* 0x000000014b4b8824 */ /* 0x000fe200078e0a02 */
[----:B------:R-:W-:Y:S01]  /*59b0*/  ISETP.GE.AND P0, PT, R243, RZ, PT ;  /* 0x000000fff300720c */ /* 0x000fe20003f06270 */
[----:B------:R-:W-:-:S02]  /*59c0*/  IMAD R78, R2, R5, R78 ;  /* 0x00000005024e7224 */ /* 0x000fc400078e024e */
[----:B------:R-:W-:Y:S01]  /*59d0*/  @!P6 IMAD.MOV R75, RZ, RZ, -R75 ;  /* 0x000000ffff4be224 */ /* 0x000fe200078e0a4b */
[----:B------:R-:W-:Y:S01]  /*59e0*/  ISETP.GT.U32.AND P6, PT, R2, R77, PT ;  /* 0x0000004d0200720c */ /* 0x000fe20003fc4070 */
[----:B------:R-:W-:Y:S01]  /*59f0*/  @!P1 IMAD.IADD R76, R76, 0x1, -R2 ;  /* 0x000000014c4c9824 */ /* 0x000fe200078e0a02 */
[----:B------:R-:W-:Y:S01]  /*5a00*/  ISETP.GT.U32.AND P1, PT, R2, R78, PT ;  /* 0x0000004e0200720c */ /* 0x000fe20003f24070 */
[----:B------:R-:W-:-:S04]  /*5a10*/  IMAD.HI.U32 R5, R0, R79, RZ ;  /* 0x0000004f00057227 */ /* 0x000fc800078e00ff */
[----:B------:R-:W-:Y:S01]  /*5a20*/  @!P3 IMAD.MOV R73, RZ, RZ, -R73 ;  /* 0x000000ffff49b224 */ /* 0x000fe200078e0a49 */
[----:B------:R-:W-:Y:S01]  /*5a30*/  ISETP.GE.AND P3, PT, R242, RZ, PT ;  /* 0x000000fff200720c */ /* 0x000fe20003f66270 */
[----:B------:R-:W-:Y:S02]  /*5a40*/  IMAD.MOV R5, RZ, RZ, -R5 ;  /* 0x000000ffff057224 */ /* 0x000fe400078e0a05 */
[C---:B------:R-:W-:Y:S02]  /*5a50*/  VIADD R242, R3.reuse, 0xad ;  /* 0x000000ad03f27836 */ /* 0x040fe40000000000 */
[C---:B------:R-:W-:Y:S02]  /*5a60*/  IMAD R79, R2.reuse, R5, R79 ;  /* 0x00000005024f7224 */ /* 0x040fe400078e024f */
[----:B------:R-:W-:Y:S01]  /*5a70*/  VIADD R243, R3, 0xac ;  /* 0x000000ac03f37836 */ /* 0x000fe20000000000 */
[----:B------:R-:W-:Y:S01]  /*5a80*/  IABS R80, R242 ;  /* 0x000000f200507213 */ /* 0x000fe20000000000 */
[--C-:B------:R-:W-:Y:S01]  /*5a90*/  @!P6 IMAD.IADD R77, R77, 0x1, -R2.reuse ;  /* 0x000000014d4de824 */ /* 0x100fe200078e0a02 */
[----:B------:R-:W-:Y:S01]  /*5aa0*/  ISETP.GT.U32.AND P6, PT, R2, R79, PT ;  /* 0x0000004f0200720c */ /* 0x000fe20003fc4070 */
[----:B------:R-:W-:Y:S01]  /*5ab0*/  @!P1 IMAD.IADD R78, R78, 0x1, -R2 ;  /* 0x000000014e4e9824 */ /* 0x000fe200078e0a02 */
[----:B------:R-:W-:Y:S01]  /*5ac0*/  IABS R81, R243 ;  /* 0x000000f300517213 */ /* 0x000fe20000000000 */
[----:B------:R-:W-:Y:S01]  /*5ad0*/  IMAD.HI.U32 R4, R0, R80, RZ ;  /* 0x0000005000047227 */ /* 0x000fe200078e00ff */
[----:B------:R-:W-:-:S02]  /*5ae0*/  ISETP.GT.U32.AND P1, PT, R2, R77, PT ;  /* 0x0000004d0200720c */ /* 0x000fc40003f24070 */
[----:B------:R-:W-:Y:S01]  /*5af0*/  ISETP.GE.AND P2, PT, R242, RZ, PT ;  /* 0x000000fff200720c */ /* 0x000fe20003f46270 */
[----:B------:R-:W-:Y:S02]  /*5b00*/  VIADD R237, R3, 0xab ;  /* 0x000000ab03ed7836 */ /* 0x000fe40000000000 */
[----:B------:R-:W-:Y:S02]  /*5b10*/  IMAD.MOV R4, RZ, RZ, -R4 ;  /* 0x000000ffff047224 */ /* 0x000fe400078e0a04 */
[----:B------:R-:W-:Y:S01]  /*5b20*/  IMAD.HI.U32 R6, R0, R81, RZ ;  /* 0x0000005100067227 */ /* 0x000fe200078e00ff */
[----:B------:R-:W-:-:S03]  /*5b30*/  IABS R82, R237 ;  /* 0x000000ed00527213 */ /* 0x000fc60000000000 */
[C---:B------:R-:W-:Y:S02]  /*5b40*/  IMAD R80, R2.reuse, R4, R80 ;  /* 0x0000000402507224 */ /* 0x040fe400078e0250 */
[----:B------:R-:W-:Y:S02]  /*5b50*/  IMAD.MOV R6, RZ, RZ, -R6 ;  /* 0x000000ffff067224 */ /* 0x000fe400078e0a06 */
[----:B------:R-:W-:Y:S01]  /*5b60*/  @!P4 IMAD.MOV R76, RZ, RZ, -R76 ;  /* 0x000000ffff4cc224 */ /* 0x000fe200078e0a4c */
[----:B------:R-:W-:Y:S01]  /*5b70*/  ISETP.GT.U32.AND P4, PT, R2, R78, PT ;  /* 0x0000004e0200720c */ /* 0x000fe20003f84070 */
[----:B------:R-:W-:Y:S02]  /*5b80*/  @!P6 IMAD.IADD R79, R79, 0x1, -R2 ;  /* 0x000000014f4fe824 */ /* 0x000fe400078e0a02 */
[----:B------:R-:W-:-:S03]  /*5b90*/  IMAD.HI.U32 R5, R0, R82, RZ ;  /* 0x0000005200057227 */ /* 0x000fc600078e00ff */
[C---:B------:R-:W-:Y:S01]  /*5ba0*/  ISETP.GT.U32.AND P6, PT, R2.reuse, R79, PT ;  /* 0x0000004f0200720c */ /* 0x040fe20003fc4070 */
[C---:B------:R-:W-:Y:S02]  /*5bb0*/  IMAD R81, R2.reuse, R6, R81 ;  /* 0x0000000602517224 */ /* 0x040fe400078e0251 */
[----:B------:R-:W-:Y:S01]  /*5bc0*/  @!P1 IMAD.IADD R77, R77, 0x1, -R2 ;  /* 0x000000014d4d9824 */ /* 0x000fe200078e0a02 */
[C---:B------:R-:W-:Y:S01]  /*5bd0*/  ISETP.GT.U32.AND P1, PT, R2.reuse, R80, PT ;  /* 0x000000500200720c */ /* 0x040fe20003f24070 */
[----:B------:R-:W-:Y:S02]  /*5be0*/  IMAD.MOV R5, RZ, RZ, -R5 ;  /* 0x000000ffff057224 */ /* 0x000fe400078e0a05 */
        /* <DEDUP_REMOVED lines=9> */
[C---:B------:R-:W-:Y:S01]  /*5c80*/  ISETP.GT.U32.AND P4, PT, R2.reuse, R82, PT ;  /* 0x000000520200720c */ /* 0x040fe20003f84070 */
[----:B------:R-:W-:Y:S01]  /*5c90*/  IMAD R83, R2, R4, R83 ;  /* 0x0000000402537224 */ /* 0x000fe200078e0253 */
[----:B------:R-:W-:Y:S01]  /*5ca0*/  IABS R85, R241 ;  /* 0x000000f100557213 */ /* 0x000fe20000000000 */
[----:B------:R-:W-:-:S04]  /*5cb0*/  IMAD.HI.U32 R6, R0, R84, RZ ;  /* 0x0000005400067227 */ /* 0x000fc800078e00ff */
[--C-:B------:R-:W-:Y:S01]  /*5cc0*/  @!P1 IMAD.IADD R80, R80, 0x1, -R2.reuse ;  /* 0x0000000150509824 */ /* 0x100fe200078e0a02 */
[----:B------:R-:W-:Y:S01]  /*5cd0*/  ISETP.GE.AND P1, PT, R243, RZ, PT ;  /* 0x000000fff300720c */ /* 0x000fe20003f26270 */
[----:B------:R-:W-:Y:S01]  /*5ce0*/  @!P6 IMAD.IADD R79, R79, 0x1, -R2 ;  /* 0x000000014f4fe824 */ /* 0x000fe200078e0a02 */
[C---:B------:R-:W-:Y:S01]  /*5cf0*/  ISETP.GT.U32.AND P6, PT, R2.reuse, R83, PT ;  /* 0x000000530200720c */ /* 0x040fe20003fc4070 */
[----:B------:R-:W-:Y:S02]  /*5d00*/  IMAD.MOV R6, RZ, RZ, -R6 ;  /* 0x000000ffff067224 */ /* 0x000fe400078e0a06 */
[----:B------:R-:W-:Y:S01]  /*5d10*/  @!P3 IMAD.IADD R81, R81, 0x1, -R2 ;  /* 0x000000015151b824 */ /* 0x000fe200078e0a02 */
[----:B------:R-:W-:Y:S01]  /*5d20*/  ISETP.GT.U32.AND P3, PT, R2, R80, PT ;  /* 0x000000500200720c */ /* 0x000fe20003f64070 */
[----:B------:R-:W-:-:S04]  /*5d30*/  IMAD.HI.U32 R5, R0, R85, RZ ;  /* 0x0000005500057227 */ /* 0x000fc800078e00ff */
[----:B------:R-:W-:Y:S02]  /*5d40*/  VIADD R242, R3, 0xa7 ;  /* 0x000000a703f27836 */ /* 0x000fe40000000000 */
[----:B------:R-:W-:Y:S02]  /*5d50*/  IMAD R84, R2, R6, R84 ;  /* 0x0000000602547224 */ /* 0x000fe400078e0254 */
[----:B------:R-:W-:Y:S01]  /*5d60*/  IMAD.MOV R5, RZ, RZ, -R5 ;  /* 0x000000ffff057224 */ /* 0x000fe200078e0a05 */
[----:B------:R-:W-:Y:S01]  /*5d70*/  IABS R86, R242 ;  /* 0x000000f200567213 */ /* 0x000fe20000000000 */
[----:B------:R-:W-:Y:S01]  /*5d80*/  @!P4 IMAD.IADD R82, R82, 0x1, -R2 ;  /* 0x000000015252c824 */ /* 0x000fe200078e0a02 */
[C---:B------:R-:W-:Y:S01]  /*5d90*/  ISETP.GT.U32.AND P4, PT, R2.reuse, R81, PT ;  /* 0x000000510200720c */ /* 0x040fe20003f84070 */
[----:B------:R-:W-:Y:S01]  /*5da0*/  @!P0 IMAD.MOV R79, RZ, RZ, -R79 ;  /* 0x000000ffff4f8224 */ /* 0x000fe200078e0a4f */
[C---:B------:R-:W-:Y:S01]  /*5db0*/  ISETP.GT.U32.AND P0, PT, R2.reuse, R84, PT ;  /* 0x000000540200720c */ /* 0x040fe20003f04070 */
[----:B------:R-:W-:-:S02]  /*5dc0*/  IMAD R85, R2, R5, R85 ;  /* 0x0000000502557224 */ /* 0x000fc400078e0255 */
[----:B------:R-:W-:Y:S01]  /*5dd0*/  @!P6 IMAD.IADD R83, R83, 0x1, -R2 ;  /* 0x000000015353e824 */ /* 0x000fe200078e0a02 */
[----:B------:R-:W-:Y:S01]  /*5de0*/  ISETP.GT.U32.AND P6, PT, R2, R82, PT ;  /* 0x000000520200720c */ /* 0x000fe20003fc4070 */
[----:B------:R-:W-:Y:S02]  /*5df0*/  VIADD R240, R3, 0xa6 ;  /* 0x000000a603f07836 */ /* 0x000fe40000000000 */
[----:B------:R-:W-:-:S03]  /*5e00*/  IMAD.HI.U32 R4, R0, R86, RZ ;  /* 0x0000005600047227 */ /* 0x000fc600078e00ff */
[----:B------:R-:W-:Y:S01]  /*5e10*/  IABS R87, R240 ;  /* 0x000000f000577213 */ /* 0x000fe20000000000 */
        /* <DEDUP_REMOVED lines=13> */
[----:B------:R-:W-:Y:S01]  /*5ef0*/  @!P2 IMAD.MOV R80, RZ, RZ, -R80 ;  /* 0x000000ffff50a224 */ /* 0x000fe200078e0a50 */
[----:B------:R-:W-:Y:S01]  /*5f00*/  ISETP.GT.U32.AND P2, PT, R2, R84, PT ;  /* 0x000000540200720c */ /* 0x000fe20003f44070 */
[----:B------:R-:W-:Y:S01]  /*5f10*/  @!P6 IMAD.IADD R82, R82, 0x1, -R2 ;  /* 0x000000015252e824 */ /* 0x000fe200078e0a02 */
[----:B------:R-:W-:Y:S01]  /*5f20*/  ISETP.GT.U32.AND P6, PT, R2, R86, PT ;  /* 0x000000560200720c */ /* 0x000fe20003fc4070 */
[----:B------:R-:W-:Y:S02]  /*5f30*/  IMAD.MOV R5, RZ, RZ, -R4 ;  /* 0x000000ffff057224 */ /* 0x000fe400078e0a04 */
[----:B------:R-:W-:-:S04]  /*5f40*/  IMAD.HI.U32 R4, R0, R88, RZ ;  /* 0x0000005800047227 */ /* 0x000fc800078e00ff */
[----:B------:R-:W-:Y:S01]  /*5f50*/  @!P3 IMAD.IADD R85, R85, 0x1, -R2 ;  /* 0x000000015555b824 */ /* 0x000fe200078e0a02 */
[----:B------:R-:W-:Y:S01]  /*5f60*/  ISETP.GE.AND P3, PT, R241, RZ, PT ;  /* 0x000000fff100720c */ /* 0x000fe20003f66270 */
[----:B------:R-:W-:Y:S02]  /*5f70*/  VIADD R241, R3, 0xa4 ;  /* 0x000000a403f17836 */ /* 0x000fe40000000000 */
[C---:B------:R-:W-:Y:S02]  /*5f80*/  IMAD R87, R2.reuse, R5, R87 ;  /* 0x0000000502577224 */ /* 0x040fe400078e0257 */
[----:B------:R-:W-:Y:S01]  /*5f90*/  IMAD.MOV R4, RZ, RZ, -R4 ;  /* 0x000000ffff047224 */ /* 0x000fe200078e0a04 */
[----:B------:R-:W-:Y:S01]  /*5fa0*/  IABS R5, R241 ;  /* 0x000000f100057213 */ /* 0x000fe20000000000 */
[----:B------:R-:W-:Y:S01]  /*5fb0*/  @!P1 IMAD.MOV R81, RZ, RZ, -R81 ;  /* 0x000000ffff519224 */ /* 0x000fe200078e0a51 */
[C---:B------:R-:W-:Y:S01]  /*5fc0*/  ISETP.GT.U32.AND P1, PT, R2.reuse, R85, PT ;  /* 0x000000550200720c */ /* 0x040fe20003f24070 */
[----:B------:R-:W-:Y:S01]  /*5fd0*/  @!P4 IMAD.MOV R82, RZ, RZ, -R82 ;  /* 0x000000ffff52c224 */ /* 0x000fe200078e0a52 */
[C---:B------:R-:W-:Y:S01]  /*5fe0*/  ISETP.GT.U32.AND P4, PT, R2.reuse, R87, PT ;  /* 0x000000570200720c */ /* 0x040fe20003f84070 */
[----:B------:R-:W-:-:S02]  /*5ff0*/  IMAD R88, R2, R4, R88 ;  /* 0x0000000402587224 */ /* 0x000fc400078e0258 */
[--C-:B------:R-:W-:Y:S01]  /*6000*/  @!P5 IMAD.IADD R83, R83, 0x1, -R2.reuse ;  /* 0x000000015353d824 */ /* 0x100fe200078e0a02 */
[----:B------:R-:W-:Y:S01]  /*6010*/  ISETP.GE.AND P5, PT, R238, RZ, PT ;  /* 0x000000ffee00720c */ /* 0x000fe20003fa6270 */
[----:B------:R-:W-:Y:S01]  /*6020*/  @!P2 IMAD.IADD R84, R84, 0x1, -R2 ;  /* 0x000000015454a824 */ /* 0x000fe200078e0a02 */
[----:B------:R-:W-:Y:S01]  /*6030*/  ISETP.GT.U32.AND P2, PT, R2, R88, PT ;  /* 0x000000580200720c */ /* 0x000fe20003f44070 */
[----:B------:R-:W-:-:S04]  /*6040*/  IMAD.HI.U32 R4, R0, R5, RZ ;  /* 0x0000000500047227 */ /* 0x000fc800078e00ff */
[----:B------:R-:W-:Y:S02]  /*6050*/  @!P6 IMAD.IADD R86, R86, 0x1, -R2 ;  /* 0x000000015656e824 */ /* 0x000fe400078e0a02 */
[----:B------:R-:W-:Y:S02]  /*6060*/  IMAD.MOV R4, RZ, RZ, -R4 ;  /* 0x000000ffff047224 */ /* 0x000fe400078e0a04 */
[--C-:B------:R-:W-:Y:S01]  /*6070*/  @!P1 IMAD.IADD R85, R85, 0x1, -R2.reuse ;  /* 0x0000000155559824 */ /* 0x100fe200078e0a02 */
[C---:B------:R-:W-:Y:S01]  /*6080*/  ISETP.GT.U32.AND P6, PT, R2.reuse, R86, PT ;  /* 0x000000560200720c */ /* 0x040fe20003fc4070 */
[----:B------:R-:W-:Y:S01]  /*6090*/  IMAD R89, R2, R4, R5 ;  /* 0x0000000402597224 */ /* 0x000fe200078e0205 */
[----:B------:R-:W-:Y:S01]  /*60a0*/  ISETP.GE.AND P1, PT, R240, RZ, PT ;  /* 0x000000fff000720c */ /* 0x000fe20003f26270 */
[----:B------:R-:W-:Y:S01]  /*60b0*/  @!P4 IMAD.IADD R87, R87, 0x1, -R2 ;  /* 0x000000015757c824 */ /* 0x000fe200078e0a02 */
[----:B------:R-:W-:Y:S01]  /*60c0*/  ISETP.GE.AND P4, PT, R241, RZ, PT ;  /* 0x000000fff100720c */ /* 0x000fe20003f86270 */
[----:B------:R-:W-:Y:S01]  /*60d0*/  @!P5 IMAD.MOV R83, RZ, RZ, -R83 ;  /* 0x000000ffff53d224 */ /* 0x000fe200078e0a53 */
[----:B------:R-:W-:Y:S01]  /*60e0*/  ISETP.GE.AND P5, PT, R242, RZ, PT ;  /* 0x000000fff200720c */ /* 0x000fe20003fa6270 */
[----:B------:R-:W-:Y:S01]  /*60f0*/  @!P3 IMAD.MOV R85, RZ, RZ, -R85 ;  /* 0x000000ffff55b224 */ /* 0x000fe200078e0a55 */
[----:B------:R-:W-:Y:S01]  /*6100*/  ISETP.GT.U32.AND P3, PT, R2, R89, PT ;  /* 0x000000590200720c */ /* 0x000fe20003f64070 */
[----:B------:R-:W-:-:S02]  /*6110*/  VIADD R242, R3, 0xa3 ;  /* 0x000000a303f27836 */ /* 0x000fc40000000000 */
[--C-:B------:R-:W-:Y:S01]  /*6120*/  @!P2 IMAD.IADD R88, R88, 0x1, -R2.reuse ;  /* 0x000000015858a824 */ /* 0x100fe200078e0a02 */
[----:B------:R-:W-:Y:S01]  /*6130*/  ISETP.GT.U32.AND P2, PT, R2, R87, PT ;  /* 0x000000570200720c */ /* 0x000fe20003f44070 */
[----:B------:R-:W-:Y:S01]  /*6140*/  @!P6 IMAD.IADD R86, R86, 0x1, -R2 ;  /* 0x000000015656e824 */ /* 0x000fe200078e0a02 */
[----:B------:R-:W-:Y:S01]  /*6150*/  IABS R90, R242 ;  /* 0x000000f2005a7213 */ /* 0x000fe20000000000 */
[----:B------:R-:W-:Y:S01]  /*6160*/  @!P0 IMAD.MOV R84, RZ, RZ, -R84 ;  /* 0x000000ffff548224 */ /* 0x000fe200078e0a54 */
[----:B------:R-:W-:Y:S01]  /*6170*/  ISETP.GE.AND P6, PT, R243, RZ, PT ;  /* 0x000000fff300720c */ /* 0x000fe20003fc6270 */
[----:B------:R-:W-:Y:S01]  /*6180*/  VIADD R243, R3, 0xa2 ;  /* 0x000000a203f37836 */ /* 0x000fe20000000000 */
[----:B------:R-:W-:Y:S01]  /*6190*/  ISETP.GT.U32.AND P0, PT, R2, R88, PT ;  /* 0x000000580200720c */ /* 0x000fe20003f04070 */
[----:B------:R-:W-:-:S03]  /*61a0*/  IMAD.HI.U32 R4, R0, R90, RZ ;  /* 0x0000005a00047227 */ /* 0x000fc600078e00ff */
[----:B------:R-:W-:Y:S01]  /*61b0*/  IABS R91, R243 ;  /* 0x000000f3005b7213 */ /* 0x000fe20000000000 */
[--C-:B------:R-:W-:Y:S01]  /*61c0*/  @!P3 IMAD.IADD R89, R89, 0x1, -R2.reuse ;  /* 0x000000015959b824 */ /* 0x100fe200078e0a02 */
[----:B------:R-:W-:Y:S01]  /*61d0*/  IADD3 R4, -R4, RZ, RZ ;  /* 0x000000ff04047210 */ /* 0x000fe20007ffe1ff */
[----:B------:R-:W-:Y:S01]  /*61e0*/  @!P2 IMAD.IADD R87, R87, 0x1, -R2 ;  /* 0x000000015757a824 */ /* 0x000fe200078e0a02 */
[----:B------:R-:W-:Y:S01]  /*61f0*/  ISETP.GE.AND P2, PT, R243, RZ, PT ;  /* 0x000000fff300720c */ /* 0x000fe20003f46270 */
[----:B------:R-:W-:Y:S01]  /*6200*/  VIADD R243, R3, 0xa1 ;  /* 0x000000a103f37836 */ /* 0x000fe20000000000 */
[----:B------:R-:W-:Y:S01]  /*6210*/  ISETP.GT.U32.AND P3, PT, R2, R89, PT ;  /* 0x000000590200720c */ /* 0x000fe20003f64070 */
[----:B------:R-:W-:-:S03]  /*6220*/  IMAD.HI.U32 R5, R0, R91, RZ ;  /* 0x0000005b00057227 */ /* 0x000fc600078e00ff */
[----:B------:R-:W-:Y:S01]  /*6230*/  IABS R92, R243 ;  /* 0x000000f3005c7213 */ /* 0x000fe20000000000 */
[----:B------:R-:W-:Y:S02]  /*6240*/  IMAD R90, R2, R4, R90 ;  /* 0x00000004025a7224 */ /* 0x000fe400078e025a */
[----:B------:R-:W-:Y:S01]  /*6250*/  @!P0 IMAD.IADD R88, R88, 0x1, -R2 ;  /* 0x0000000158588824 */ /* 0x000fe200078e0a02 */
[----:B------:R-:W-:Y:S01]  /*6260*/  ISETP.GE.AND P0, PT, R243, RZ, PT ;  /* 0x000000fff300720c */ /* 0x000fe20003f06270 */
[----:B------:R-:W-:Y:S02]  /*6270*/  IMAD.MOV R5, RZ, RZ, -R5 ;  /* 0x000000ffff057224 */ /* 0x000fe400078e0a05 */
[----:B------:R-:W-:Y:S01]  /*6280*/  @!P6 IMAD.MOV R88, RZ, RZ, -R88 ;  /* 0x000000ffff58e224 */ /* 0x000fe200078e0a58 */
[C---:B------:R-:W-:Y:S01]  /*6290*/  ISETP.GT.U32.AND P6, PT, R2.reuse, R90, PT ;  /* 0x0000005a0200720c */ /* 0x040fe20003fc4070 */
[----:B------:R-:W-:Y:S02]  /*62a0*/  IMAD R91, R2, R5, R91 ;  /* 0x00000005025b7224 */ /* 0x000fe400078e025b */
[----:B------:R-:W-:-:S04]  /*62b0*/  IMAD.HI.U32 R5, R0, R92, RZ ;  /* 0x0000005c00057227 */ /* 0x000fc800078e00ff */
[----:B------:R-:W-:Y:S02]  /*62c0*/  IMAD.MOV R5, RZ, RZ, -R5 ;  /* 0x000000ffff057224 */ /* 0x000fe400078e0a05 */
[----:B------:R-:W-:Y:S01]  /*62d0*/  @!P3 IMAD.IADD R89, R89, 0x1, -R2 ;  /* 0x000000015959b824 */ /* 0x000fe200078e0a02 */
[C---:B------:R-:W-:Y:S01]  /*62e0*/  ISETP.GT.U32.AND P3, PT, R2.reuse, R91, PT ;  /* 0x0000005b0200720c */ /* 0x040fe20003f64070 */
[----:B------:R-:W-:Y:S02]  /*62f0*/  IMAD R92, R2, R5, R92 ;  /* 0x00000005025c7224 */ /* 0x000fe400078e025c */
[----:B------:R-:W-:Y:S02]  /*6300*/  @!P6 IMAD.IADD R90, R90, 0x1, -R2 ;  /* 0x000000015a5ae824 */ /* 0x000fe400078e0a02 */
[C---:B------:R-:W-:Y:S01]  /*6310*/  VIADD R243, R3.reuse, 0xa0 ;  /* 0x000000a003f37836 */ /* 0x040fe20000000000 */
[----:B------:R-:W-:Y:S01]  /*6320*/  ISETP.GT.U32.AND P6, PT, R2, R92, PT ;  /* 0x0000005c0200720c */ /* 0x000fe20003fc4070 */
[----:B------:R-:W-:-:S02]  /*6330*/  VIADD R241, R3, 0x9f ;  /* 0x0000009f03f17836 */ /* 0x000fc40000000000 */
[----:B------:R-:W-:Y:S01]  /*6340*/  VIADD R237, R3, 0x9e ;  /* 0x0000009e03ed7836 */ /* 0x000fe20000000000 */
[----:B------:R-:W-:Y:S01]  /*6350*/  IABS R93, R243 ;  /* 0x000000f3005d7213 */ /* 0x000fe20000000000 */
[----:B------:R-:W-:Y:S01]  /*6360*/  @!P5 IMAD.MOV R86, RZ, RZ, -R86 ;  /* 0x000000ffff56d224 */ /* 0x000fe200078e0a56 */
[----:B------:R-:W-:Y:S01]  /*6370*/  IABS R94, R241 ;  /* 0x000000f1005e7213 */ /* 0x000fe20000000000 */
[----:B------:R-:W-:Y:S01]  /*6380*/  @!P3 IMAD.IADD R91, R91, 0x1, -R2 ;  /* 0x000000015b5bb824 */ /* 0x000fe200078e0a02 */
[----:B------:R-:W-:Y:S01]  /*6390*/  ISETP.GT.U32.AND P3, PT, R2, R90, PT ;  /* 0x0000005a0200720c */ /* 0x000fe20003f64070 */
[----:B------:R-:W-:Y:S01]  /*63a0*/  VIADD R238, R3, 0x9d ;  /* 0x0000009d03ee7836 */ /* 0x000fe20000000000 */
[----:B------:R-:W-:Y:S01]  /*63b0*/  ISETP.GE.AND P5, PT, R242, RZ, PT ;  /* 0x000000fff200720c */ /* 0x000fe20003fa6270 */
[C---:B------:R-:W-:Y:S01]  /*63c0*/  IMAD.HI.U32 R4, R0.reuse, R93, RZ ;  /* 0x0000005d00047227 */ /* 0x040fe200078e00ff */
[----:B------:R-:W-:Y:S02]  /*63d0*/  IABS R95, R237 ;  /* 0x000000ed005f7213 */ /* 0x000fe40000000000 */
[----:B------:R-:W-:Y:S01]  /*63e0*/  IABS R96, R238 ;  /* 0x000000ee00607213 */ /* 0x000fe20000000000 */
[----:B------:R-:W-:-:S04]  /*63f0*/  IMAD.HI.U32 R6, R0, R94, RZ ;  /* 0x0000005e00067227 */ /* 0x000fc800078e00ff */
[----:B------:R-:W-:Y:S02]  /*6400*/  @!P6 IMAD.IADD R92, R92, 0x1, -R2 ;  /* 0x000000015c5ce824 */ /* 0x000fe400078e0a02 */
[----:B------:R-:W-:Y:S01]  /*6410*/  @!P4 IMAD.MOV R89, RZ, RZ, -R89 ;  /* 0x000000ffff59c224 */ /* 0x000fe200078e0a59 */
[C---:B------:R-:W-:Y:S01]  /*6420*/  ISETP.GT.U32.AND P4, PT, R2.reuse, R91, PT ;  /* 0x0000005b0200720c */ /* 0x040fe20003f84070 */
[----:B------:R-:W-:Y:S01]  /*6430*/  IMAD.MOV R4, RZ, RZ, -R4 ;  /* 0x000000ffff047224 */ /* 0x000fe200078e0a04 */
[----:B------:R-:W-:Y:S01]  /*6440*/  ISETP.GT.U32.AND P6, PT, R2, R92, PT ;  /* 0x0000005c0200720c */ /* 0x000fe20003fc4070 */
[----:B------:R-:W-:-:S04]  /*6450*/  IMAD.HI.U32 R5, R0, R95, RZ ;  /* 0x0000005f00057227 */ /* 0x000fc800078e00ff */
[----:B------:R-:W-:Y:S02]  /*6460*/  IMAD.MOV R6, RZ, RZ, -R6 ;  /* 0x000000ffff067224 */ /* 0x000fe400078e0a06 */
[----:B------:R-:W-:Y:S02]  /*6470*/  IMAD R93, R2, R4, R93 ;  /* 0x00000004025d7224 */ /* 0x000fe400078e025d */
[----:B------:R-:W-:-:S04]  /*6480*/  IMAD.HI.U32 R4, R0, R96, RZ ;  /* 0x0000006000047227 */ /* 0x000fc800078e00ff */
[----:B------:R-:W-:Y:S02]  /*6490*/  IMAD.MOV R5, RZ, RZ, -R5 ;  /* 0x000000ffff057224 */ /* 0x000fe400078e0a05 */
[----:B------:R-:W-:Y:S02]  /*64a0*/  IMAD R94, R2, R6, R94 ;  /* 0x00000006025e7224 */ /* 0x000fe400078e025e */
[----:B------:R-:W-:Y:S01]  /*64b0*/  @!P3 IMAD.IADD R90, R90, 0x1, -R2 ;  /* 0x000000015a5ab824 */ /* 0x000fe200078e0a02 */
[C---:B------:R-:W-:Y:S01]  /*64c0*/  ISETP.GT.U32.AND P3, PT, R2.reuse, R93, PT ;  /* 0x0000005d0200720c */ /* 0x040fe20003f64070 */
[----:B------:R-:W-:Y:S02]  /*64d0*/  VIADD R239, R3, 0x9c ;  /* 0x0000009c03ef7836 */ /* 0x000fe40000000000 */
[----:B------:R-:W-:Y:S02]  /*64e0*/  IMAD.MOV R4, RZ, RZ, -R4 ;  /* 0x000000ffff047224 */ /* 0x000fe400078e0a04 */
[C---:B------:R-:W-:Y:S01]  /*64f0*/  IMAD R95, R2.reuse, R5, R95 ;  /* 0x00000005025f7224 */ /* 0x040fe200078e025f */
[----:B------:R-:W-:Y:S01]  /*6500*/  IABS R97, R239 ;  /* 0x000000ef00617213 */ /* 0x000fe20000000000 */
[----:B------:R-:W-:Y:S01]  /*6510*/  @!P5 IMAD.MOV R90, RZ, RZ, -R90 ;  /* 0x000000ffff5ad224 */ /* 0x000fe200078e0a5a */
[C---:B------:R-:W-:Y:S01]  /*6520*/  ISETP.GT.U32.AND P5, PT, R2.reuse, R94, PT ;  /* 0x0000005e0200720c */ /* 0x040fe20003fa4070 */
[----:B------:R-:W-:-:S02]  /*6530*/  IMAD R96, R2, R4, R96 ;  /* 0x0000000402607224 */ /* 0x000fc400078e0260 */
[----:B------:R-:W-:Y:S01]  /*6540*/  @!P4 IMAD.IADD R91, R91, 0x1, -R2 ;  /* 0x000000015b5bc824 */ /* 0x000fe200078e0a02 */
[----:B------:R-:W-:Y:S01]  /*6550*/  ISETP.GT.U32.AND P4, PT, R2, R95, PT ;  /* 0x0000005f0200720c */ /* 0x000fe20003f84070 */
[----:B------:R-:W-:-:S04]  /*6560*/  IMAD.HI.U32 R6, R0, R97, RZ ;  /* 0x0000006100067227 */ /* 0x000fc800078e00ff */
[----:B------:R-:W-:Y:S01]  /*6570*/  @!P6 IMAD.IADD R92, R92, 0x1, -R2 ;  /* 0x000000015c5ce824 */ /* 0x000fe200078e0a02 */
[----:B------:R-:W-:Y:S01]  /*6580*/  ISETP.GT.U32.AND P6, PT, R2, R96, PT ;  /* 0x000000600200720c */ /* 0x000fe20003fc4070 */
[----:B------:R-:W-:Y:S02]  /*6590*/  IMAD.MOV R6, RZ, RZ, -R6 ;  /* 0x000000ffff067224 */ /* 0x000fe400078e0a06 */
[----:B------:R-:W-:Y:S01]  /*65a0*/  @!P1 IMAD.MOV R87, RZ, RZ, -R87 ;  /* 0x000000ffff579224 */ /* 0x000fe200078e0a57 */
[----:B------:R-:W-:Y:S01]  /*65b0*/  ISETP.GE.AND P1, PT, R243, RZ, PT ;  /* 0x000000fff300720c */ /* 0x000fe20003f26270 */
[C---:B------:R-:W-:Y:S02]  /*65c0*/  VIADD R242, R3.reuse, 0x9b ;  /* 0x0000009b03f27836 */ /* 0x040fe40000000000 */
[--C-:B------:R-:W-:Y:S02]  /*65d0*/  @!P5 IMAD.IADD R94, R94, 0x1, -R2.reuse ;  /* 0x000000015e5ed824 */ /* 0x100fe400078e0a02 */
[----:B------:R-:W-:Y:S01]  /*65e0*/  VIADD R243, R3, 0x9a ;  /* 0x0000009a03f37836 */ /* 0x000fe20000000000 */
[----:B------:R-:W-:Y:S01]  /*65f0*/  IABS R98, R242 ;  /* 0x000000f200627213 */ /* 0x000fe20000000000 */
[--C-:B------:R-:W-:Y:S01]  /*6600*/  @!P3 IMAD.IADD R93, R93, 0x1, -R2.reuse ;  /* 0x000000015d5db824 */ /* 0x100fe200078e0a02 */
[----:B------:R-:W-:Y:S01]  /*6610*/  ISETP.GE.AND P3, PT, R241, RZ, PT ;  /* 0x000000fff100720c */ /* 0x000fe20003f66270 */
[C---:B------:R-:W-:Y:S01]  /*6620*/  IMAD R97, R2.reuse, R6, R97 ;  /* 0x0000000602617224 */ /* 0x040fe200078e0261 */
[----:B------:R-:W-:Y:S01]  /*6630*/  IABS R99, R243 ;  /* 0x000000f300637213 */ /* 0x000fe20000000000 */
[----:B------:R-:W-:Y:S01]  /*6640*/  @!P4 IMAD.IADD R95, R95, 0x1, -R2 ;  /* 0x000000015f5fc824 */ /* 0x000fe200078e0a02 */
[C---:B------:R-:W-:Y:S01]  /*6650*/  ISETP.GT.U32.AND P4, PT, R2.reuse, R94, PT ;  /* 0x0000005e0200720c */ /* 0x040fe20003f84070 */
[----:B------:R-:W-:Y:S01]  /*6660*/  @!P0 IMAD.MOV R92, RZ, RZ, -R92 ;  /* 0x000000ffff5c8224 */ /* 0x000fe200078e0a5c */
[----:B------:R-:W-:Y:S01]  /*6670*/  ISETP.GT.U32.AND P5, PT, R2, R93, PT ;  /* 0x0000005d0200720c */ /* 0x000fe20003fa4070 */
[----:B------:R-:W-:Y:S01]  /*6680*/  @!P6 IMAD.IADD R96, R96, 0x1, -R2 ;  /* 0x000000016060e824 */ /* 0x000fe200078e0a02 */
[----:B------:R-:W-:Y:S01]  /*6690*/  ISETP.GT.U32.AND P0, PT, R2, R97, PT ;  /* 0x000000610200720c */ /* 0x000fe20003f04070 */
[----:B------:R-:W-:Y:S01]  /*66a0*/  IMAD.HI.U32 R5, R0, R98, RZ ;  /* 0x0000006200057227 */ /* 0x000fe200078e00ff */
[----:B------:R-:W-:-:S03]  /*66b0*/  ISETP.GT.U32.AND P6, PT, R2, R95, PT ;  /* 0x0000005f0200720c */ /* 0x000fc60003fc4070 */
[----:B------:R-:W-:Y:S02]  /*66c0*/  VIADD R240, R3, 0x99 ;  /* 0x0000009903f07836 */ /* 0x000fe40000000000 */
[----:B------:R-:W-:-:S03]  /*66d0*/  IMAD.HI.U32 R4, R0, R99, RZ ;  /* 0x0000006300047227 */ /* 0x000fc600078e00ff */
[----:B------:R-:W-:Y:S01]  /*66e0*/  IABS R100, R240 ;  /* 0x000000f000647213 */ /* 0x000fe20000000000 */
[----:B------:R-:W-:Y:S01]  /*66f0*/  @!P2 IMAD.MOV R91, RZ, RZ, -R91 ;  /* 0x000000ffff5ba224 */ /* 0x000fe200078e0a5b */
[C---:B------:R-:W-:Y:S01]  /*6700*/  ISETP.GT.U32.AND P2, PT, R2.reuse, R96, PT ;  /* 0x000000600200720c */ /* 0x040fe20003f44070 */
[----:B------:R-:W-:Y:S02]  /*6710*/  IMAD.MOV R5, RZ, RZ, -R5 ;  /* 0x000000ffff057224 */ /* 0x000fe400078e0a05 */
[----:B------:R-:W-:Y:S02]  /*6720*/  IMAD.MOV R4, RZ, RZ, -R4 ;  /* 0x000000ffff047224 */ /* 0x000fe400078e0a04 */
[----:B------:R-:W-:Y:S02]  /*6730*/  VIADD R241, R3, 0x98 ;  /* 0x0000009803f17836 */ /* 0x000fe40000000000 */
[----:B------:R-:W-:Y:S02]  /*6740*/  IMAD R98, R2, R5, R98 ;  /* 0x0000000502627224 */ /* 0x000fe400078e0262 */
[--C-:B------:R-:W-:Y:S01]  /*6750*/  @!P4 IMAD.IADD R94, R94, 0x1, -R2.reuse ;  /* 0x000000015e5ec824 */ /* 0x100fe200078e0a02 */
[----:B------:R-:W-:Y:S01]  /*6760*/  ISETP.GE.AND P4, PT, R237, RZ, PT ;  /* 0x000000ffed00720c */ /* 0x000fe20003f86270 */
[C---:B------:R-:W-:Y:S01]  /*6770*/  IMAD R99, R2.reuse, R4, R99 ;  /* 0x0000000402637224 */ /* 0x040fe200078e0263 */
[----:B------:R-:W-:Y:S01]  /*6780*/  IABS R101, R241 ;  /* 0x000000f100657213 */ /* 0x000fe20000000000 */
[----:B------:R-:W-:Y:S01]  /*6790*/  @!P5 IMAD.IADD R93, R93, 0x1, -R2 ;  /* 0x000000015d5dd824 */ /* 0x000fe200078e0a02 */
[----:B------:R-:W-:Y:S01]  /*67a0*/  ISETP.GT.U32.AND P5, PT, R2, R98, PT ;  /* 0x000000620200720c */ /* 0x000fe20003fa4070 */
[----:B------:R-:W-:-:S04]  /*67b0*/  IMAD.HI.U32 R4, R0, R100, RZ ;  /* 0x0000006400047227 */ /* 0x000fc800078e00ff */
[----:B------:R-:W-:Y:S01]  /*67c0*/  @!P0 IMAD.IADD R97, R97, 0x1, -R2 ;  /* 0x0000000161618824 */ /* 0x000fe200078e0a02 */
[----:B------:R-:W-:Y:S01]  /*67d0*/  ISETP.GE.AND P0, PT, R239, RZ, PT ;  /* 0x000000ffef00720c */ /* 0x000fe20003f06270 */
[----:B------:R-:W-:Y:S02]  /*67e0*/  IMAD.MOV R5, RZ, RZ, -R4 ;  /* 0x000000ffff057224 */ /* 0x000fe400078e0a04 */
[----:B------:R-:W-:Y:S01]  /*67f0*/  @!P1 IMAD.MOV R93, RZ, RZ, -R93 ;  /* 0x000000ffff5d9224 */ /* 0x000fe200078e0a5d */
[----:B------:R-:W-:Y:S01]  /*6800*/  ISETP.GT.U32.AND P1, PT, R2, R97, PT ;  /* 0x000000610200720c */ /* 0x000fe20003f24070 */
[----:B------:R-:W-:Y:S01]  /*6810*/  @!P2 IMAD.IADD R96, R96, 0x1, -R2 ;  /* 0x000000016060a824 */ /* 0x000fe200078e0a02 */
[----:B------:R-:W-:Y:S01]  /*6820*/  ISETP.GE.AND P2, PT, R238, RZ, PT ;  /* 0x000000ffee00720c */ /* 0x000fe20003f46270 */
[----:B------:R-:W-:-:S04]  /*6830*/  IMAD.HI.U32 R4, R0, R101, RZ ;  /* 0x0000006500047227 */ /* 0x000fc800078e00ff */
[----:B------:R-:W-:Y:S01]  /*6840*/  @!P6 IMAD.IADD R95, R95, 0x1, -R2 ;  /* 0x000000015f5fe824 */ /* 0x000fe200078e0a02 */
[C---:B------:R-:W-:Y:S01]  /*6850*/  ISETP.GT.U32.AND P6, PT, R2.reuse, R99, PT ;  /* 0x000000630200720c */ /* 0x040fe20003fc4070 */
[C---:B------:R-:W-:Y:S02]  /*6860*/  IMAD R100, R2.reuse, R5, R100 ;  /* 0x0000000502647224 */ /* 0x040fe400078e0264 */
[----:B------:R-:W-:Y:S02]  /*6870*/  IMAD.MOV R4, RZ, RZ, -R4 ;  /* 0x000000ffff047224 */ /* 0x000fe400078e0a04 */
[----:B------:R-:W-:Y:S01]  /*6880*/  @!P4 IMAD.MOV R95, RZ, RZ, -R95 ;  /* 0x000000ffff5fc224 */ /* 0x000fe200078e0a5f */
[C---:B------:R-:W-:Y:S01]  /*6890*/  ISETP.GT.U32.AND P4, PT, R2.reuse, R100, PT ;  /* 0x000000640200720c */ /* 0x040fe20003f84070 */
[----:B------:R-:W-:Y:S01]  /*68a0*/  IMAD R101, R2, R4, R101 ;  /* 0x0000000402657224 */ /* 0x000fe200078e0265 */
[----:B------:R-:W-:Y:S01]  /*68b0*/  @!P2 IADD3 R96, -R96, RZ, RZ ;  /* 0x000000ff6060a210 */ /* 0x000fe20007ffe1ff */
[--C-:B------:R-:W-:Y:S01]  /*68c0*/  @!P5 IMAD.IADD R98, R98, 0x1, -R2.reuse ;  /* 0x000000016262d824 */ /* 0x100fe200078e0a02 */
[----:B------:R-:W-:Y:S01]  /*68d0*/  ISETP.GE.AND P5, PT, R242, RZ, PT ;  /* 0x000000fff200720c */ /* 0x000fe20003fa6270 */
[----:B------:R-:W-:Y:S01]  /*68e0*/  VIADD R242, R3, 0x97 ;  /* 0x0000009703f27836 */ /* 0x000fe20000000000 */
[----:B------:R-:W-:Y:S01]  /*68f0*/  ISETP.GE.AND P2, PT, R243, RZ, PT ;  /* 0x000000fff300720c */ /* 0x000fe20003f46270 */
[--C-:B------:R-:W-:Y:S01]  /*6900*/  @!P1 IMAD.IADD R97, R97, 0x1, -R2.reuse ;  /* 0x0000000161619824 */ /* 0x100fe200078e0a02 */
[----:B------:R-:W-:Y:S01]  /*6910*/  ISETP.GT.U32.AND P1, PT, R2, R101, PT ;  /* 0x000000650200720c */ /* 0x000fe20003f24070 */
[----:B------:R-:W-:Y:S01]  /*6920*/  @!P6 IMAD.IADD R99, R99, 0x1, -R2 ;  /* 0x000000016363e824 */ /* 0x000fe200078e0a02 */
[----:B------:R-:W-:Y:S01]  /*6930*/  IABS R102, R242 ;  /* 0x000000f200667213 */ /* 0x000fe20000000000 */
[----:B------:R-:W-:-:S02]  /*6940*/  VIADD R243, R3, 0x96 ;  /* 0x0000009603f37836 */ /* 0x000fc40000000000 */
[----:B------:R-:W-:Y:S01]  /*6950*/  @!P3 IMAD.MOV R94, RZ, RZ, -R94 ;  /* 0x000000ffff5eb224 */ /* 0x000fe200078e0a5e */
[----:B------:R-:W-:Y:S01]  /*6960*/  ISETP.GT.U32.AND P3, PT, R2, R98, PT ;  /* 0x000000620200720c */ /* 0x000fe20003f64070 */
[----:B------:R-:W-:Y:S01]  /*6970*/  @!P4 IMAD.IADD R100, R100, 0x1, -R2 ;  /* 0x000000016464c824 */ /* 0x000fe200078e0a02 */
[----:B------:R-:W-:Y:S01]  /*6980*/  ISETP.GT.U32.AND P6, PT, R2, R99, PT ;  /* 0x000000630200720c */ /* 0x000fe20003fc4070 */
[----:B------:R-:W-:Y:S01]  /*6990*/  IMAD.HI.U32 R4, R0, R102, RZ ;  /* 0x0000006600047227 */ /* 0x000fe200078e00ff */
[----:B------:R-:W-:Y:S02]  /*69a0*/  IABS R103, R243 ;  /* 0x000000f300677213 */ /* 0x000fe40000000000 */
[----:B------:R-:W-:Y:S01]  /*69b0*/  ISETP.GE.AND P4, PT, R242, RZ, PT ;  /* 0x000000fff200720c */ /* 0x000fe20003f86270 */
[----:B------:R-:W-:Y:S01]  /*69c0*/  @!P0 IMAD.MOV R97, RZ, RZ, -R97 ;  /* 0x000000ffff618224 */ /* 0x000fe200078e0a61 */
[----:B------:R-:W-:Y:S01]  /*69d0*/  ISETP.GT.U32.AND P0, PT, R2, R100, PT ;  /* 0x000000640200720c */ /* 0x000fe20003f04070 */
[----:B------:R-:W-:-:S02]  /*69e0*/  IMAD.MOV R5, RZ, RZ, -R4 ;  /* 0x000000ffff057224 */ /* 0x000fc400078e0a04 */
[----:B------:R-:W-:-:S04]  /*69f0*/  IMAD.HI.U32 R4, R0, R103, RZ ;  /* 0x0000006700047227 */ /* 0x000fc800078e00ff */
[----:B------:R-:W-:Y:S02]  /*6a00*/  @!P1 IMAD.IADD R101, R101, 0x1, -R2 ;  /* 0x0000000165659824 */ /* 0x000fe400078e0a02 */
[----:B------:R-:W-:Y:S02]  /*6a10*/  VIADD R242, R3, 0x95 ;  /* 0x0000009503f27836 */ /* 0x000fe40000000000 */
[C---:B------:R-:W-:Y:S01]  /*6a20*/  IMAD R102, R2.reuse, R5, R102 ;  /* 0x0000000502667224 */ /* 0x040fe200078e0266 */
[----:B------:R-:W-:Y:S01]  /*6a30*/  ISETP.GT.U32.AND P1, PT, R2, R101, PT ;  /* 0x000000650200720c */ /* 0x000fe20003f24070 */
[----:B------:R-:W-:Y:S01]  /*6a40*/  IMAD.MOV R5, RZ, RZ, -R4 ;  /* 0x000000ffff057224 */ /* 0x000fe200078e0a04 */
[----:B------:R-:W-:Y:S01]  /*6a50*/  IABS R4, R242 ;  /* 0x000000f200047213 */ /* 0x000fe20000000000 */
[--C-:B------:R-:W-:Y:S01]  /*6a60*/  @!P3 IMAD.IADD R98, R98, 0x1, -R2.reuse ;  /* 0x000000016262b824 */ /* 0x100fe200078e0a02 */
[----:B------:R-:W-:Y:S01]  /*6a70*/  ISETP.GE.AND P3, PT, R240, RZ, PT ;  /* 0x000000fff000720c */ /* 0x000fe20003f66270 */
[----:B------:R-:W-:Y:S01]  /*6a80*/  @!P6 IMAD.IADD R99, R99, 0x1, -R2 ;  /* 0x000000016363e824 */ /* 0x000fe200078e0a02 */
[----:B------:R-:W-:Y:S01]  /*6a90*/  ISETP.GE.AND P6, PT, R241, RZ, PT ;  /* 0x000000fff100720c */ /* 0x000fe20003fc6270 */
[----:B------:R-:W-:-:S02]  /*6aa0*/  IMAD R103, R2, R5, R103 ;  /* 0x0000000502677224 */ /* 0x000fc400078e0267 */
[----:B------:R-:W-:-:S04]  /*6ab0*/  IMAD.HI.U32 R5, R0, R4, RZ ;  /* 0x0000000400057227 */ /* 0x000fc800078e00ff */
[----:B------:R-:W-:Y:S01]  /*6ac0*/  @!P5 IMAD.MOV R98, RZ, RZ, -R98 ;  /* 0x000000ffff62d224 */ /* 0x000fe200078e0a62 */
[----:B------:R-:W-:Y:S01]  /*6ad0*/  ISETP.GT.U32.AND P5, PT, R2, R102, PT ;  /* 0x000000660200720c */ /* 0x000fe20003fa4070 */
[--C-:B------:R-:W-:Y:S01]  /*6ae0*/  @!P0 IMAD.IADD R100, R100, 0x1, -R2.reuse ;  /* 0x0000000164648824 */ /* 0x100fe200078e0a02 */
[----:B------:R-:W-:Y:S01]  /*6af0*/  ISETP.GT.U32.AND P0, PT, R2, R103, PT ;  /* 0x000000670200720c */ /* 0x000fe20003f04070 */
[----:B------:R-:W-:Y:S02]  /*6b00*/  IMAD.MOV R5, RZ, RZ, -R5 ;  /* 0x000000ffff057224 */ /* 0x000fe400078e0a05 */
[----:B------:R-:W-:Y:S01]  /*6b10*/  @!P1 IMAD.IADD R101, R101, 0x1, -R2 ;  /* 0x0000000165659824 */ /* 0x000fe200078e0a02 */
[----:B------:R-:W-:Y:S01]  /*6b20*/  ISETP.GE.AND P1, PT, R242, RZ, PT ;  /* 0x000000fff200720c */ /* 0x000fe20003f26270 */
[----:B------:R-:W-:Y:S02]  /*6b30*/  IMAD R104, R2, R5, R4 ;  /* 0x0000000502687224 */ /* 0x000fe400078e0204 */
[----:B------:R-:W-:Y:S01]  /*6b40*/  @!P2 IMAD.MOV R99, RZ, RZ, -R99 ;  /* 0x000000ffff63a224 */ /* 0x000fe200078e0a63 */
[----:B------:R-:W-:Y:S01]  /*6b50*/  ISETP.GE.AND P2, PT, R243, RZ, PT ;  /* 0x000000fff300720c */ /* 0x000fe20003f46270 */
[----:B------:R-:W-:-:S02]  /*6b60*/  VIADD R243, R3, 0x94 ;  /* 0x0000009403f37836 */ /* 0x000fc40000000000 */
[----:B------:R-:W-:Y:S01]  /*6b70*/  @!P6 IMAD.MOV R101, RZ, RZ, -R101 ;  /* 0x000000ffff65e224 */ /* 0x000fe200078e0a65 */
[----:B------:R-:W-:Y:S01]  /*6b80*/  ISETP.GT.U32.AND P6, PT, R2, R104, PT ;  /* 0x000000680200720c */ /* 0x000fe20003fc4070 */
[--C-:B------:R-:W-:Y:S01]  /*6b90*/  @!P5 IMAD.IADD R102, R102, 0x1, -R2.reuse ;  /* 0x000000016666d824 */ /* 0x100fe200078e0a02 */
[----:B------:R-:W-:Y:S01]  /*6ba0*/  IABS R105, R243 ;  /* 0x000000f300697213 */ /* 0x000fe20000000000 */
[----:B------:R-:W-:Y:S01]  /*6bb0*/  @!P0 IMAD.IADD R103, R103, 0x1, -R2 ;  /* 0x0000000167678824 */ /* 0x000fe200078e0a02 */
[----:B------:R-:W-:Y:S01]  /*6bc0*/  ISETP.GE.AND P5, PT, R243, RZ, PT ;  /* 0x000000fff300720c */ /* 0x000fe20003fa6270 */
[----:B------:R-:W-:Y:S01]  /*6bd0*/  @!P3 IMAD.MOV R100, RZ, RZ, -R100 ;  /* 0x000000ffff64b224 */ /* 0x000fe200078e0a64 */
[C---:B------:R-:W-:Y:S01]  /*6be0*/  ISETP.GT.U32.AND P3, PT, R2.reuse, R102, PT ;  /* 0x000000660200720c */ /* 0x040fe20003f64070 */
[----:B------:R-:W-:Y:S01]  /*6bf0*/  VIADD R242, R3, 0x93 ;  /* 0x0000009303f27836 */ /* 0x000fe20000000000 */
[----:B------:R-:W-:Y:S01]  /*6c00*/  ISETP.GT.U32.AND P0, PT, R2, R103, PT ;  /* 0x000000670200720c */ /* 0x000fe20003f04070 */
[----:B------:R-:W-:-:S03]  /*6c10*/  IMAD.HI.U32 R5, R0, R105, RZ ;  /* 0x0000006900057227 */ /* 0x000fc600078e00ff */
[----:B------:R-:W-:Y:S01]  /*6c20*/  IABS R106, R242 ;  /* 0x000000f2006a7213 */ /* 0x000fe20000000000 */
[----:B------:R-:W-:Y:S02]  /*6c30*/  IMAD.MOV R5, RZ, RZ, -R5 ;  /* 0x000000ffff057224 */ /* 0x000fe400078e0a05 */
[----:B------:R-:W-:Y:S02]  /*6c40*/  @!P6 IMAD.IADD R104, R104, 0x1, -R2 ;  /* 0x000000016868e824 */ /* 0x000fe400078e0a02 */
[C---:B------:R-:W-:Y:S02]  /*6c50*/  IMAD R105, R2.reuse, R5, R105 ;  /* 0x0000000502697224 */ /* 0x040fe400078e0269 */
[----:B------:R-:W-:Y:S01]  /*6c60*/  VIADD R243, R3, 0x92 ;  /* 0x0000009203f37836 */ /* 0x000fe20000000000 */
[----:B------:R-:W-:Y:S01]  /*6c70*/  ISETP.GT.U32.AND P6, PT, R2, R104, PT ;  /* 0x000000680200720c */ /* 0x000fe20003fc4070 */
[----:B------:R-:W-:-:S03]  /*6c80*/  IMAD.HI.U32 R4, R0, R106, RZ ;  /* 0x0000006a00047227 */ /* 0x000fc600078e00ff */
[----:B------:R-:W-:Y:S01]  /*6c90*/  IABS R107, R243 ;  /* 0x000000f3006b7213 */ /* 0x000fe20000000000 */
[--C-:B------:R-:W-:Y:S01]  /*6ca0*/  @!P3 IMAD.IADD R102, R102, 0x1, -R2.reuse ;  /* 0x000000016666b824 */ /* 0x100fe200078e0a02 */
[----:B------:R-:W-:Y:S01]  /*6cb0*/  ISETP.GE.AND P3, PT, R242, RZ, PT ;  /* 0x000000fff200720c */ /* 0x000fe20003f66270 */
[----:B------:R-:W-:Y:S01]  /*6cc0*/  @!P0 IMAD.IADD R103, R103, 0x1, -R2 ;  /* 0x0000000167678824 */ /* 0x000fe200078e0a02 */
[C---:B------:R-:W-:Y:S01]  /*6cd0*/  ISETP.GT.U32.AND P0, PT, R2.reuse, R105, PT ;  /* 0x000000690200720c */ /* 0x040fe20003f04070 */
[----:B------:R-:W-:Y:S02]  /*6ce0*/  IMAD.MOV R4, RZ, RZ, -R4 ;  /* 0x000000ffff047224 */ /* 0x000fe400078e0a04 */
[----:B------:R-:W-:Y:S02]  /*6cf0*/  VIADD R242, R3, 0x91 ;  /* 0x0000009103f27836 */ /* 0x000fe40000000000 */
[----:B------:R-:W-:Y:S02]  /*6d00*/  IMAD R106, R2, R4, R106 ;  /* 0x00000004026a7224 */ /* 0x000fe400078e026a */
[----:B------:R-:W-:Y:S01]  /*6d10*/  IMAD.HI.U32 R5, R0, R107, RZ ;  /* 0x0000006b00057227 */ /* 0x000fe200078e00ff */
[----:B------:R-:W-:-:S03]  /*6d20*/  IABS R108, R242 ;  /* 0x000000f2006c7213 */ /* 0x000fc60000000000 */
[----:B------:R-:W-:Y:S01]  /*6d30*/  @!P6 IMAD.IADD R104, R104, 0x1, -R2 ;  /* 0x000000016868e824 */ /* 0x000fe200078e0a02 */
[----:B------:R-:W-:Y:S01]  /*6d40*/  ISETP.GT.U32.AND P6, PT, R2, R106, PT ;  /* 0x0000006a0200720c */ /* 0x000fe20003fc4070 */
[----:B------:R-:W-:Y:S02]  /*6d50*/  IMAD.MOV R5, RZ, RZ, -R5 ;  /* 0x000000ffff057224 */ /* 0x000fe400078e0a05 */
[----:B------:R-:W-:-:S04]  /*6d60*/  IMAD.HI.U32 R4, R0, R108, RZ ;  /* 0x0000006c00047227 */ /* 0x000fc800078e00ff */
[----:B------:R-:W-:Y:S02]  /*6d70*/  @!P0 IMAD.IADD R105, R105, 0x1, -R2 ;  /* 0x0000000169698824 */ /* 0x000fe400078e0a02 */
[C---:B------:R-:W-:Y:S02]  /*6d80*/  IMAD R107, R2.reuse, R5, R107 ;  /* 0x00000005026b7224 */ /* 0x040fe400078e026b */
[----:B------:R-:W-:Y:S01]  /*6d90*/  IMAD.MOV R4, RZ, RZ, -R4 ;  /* 0x000000ffff047224 */ /* 0x000fe200078e0a04 */
[C---:B------:R-:W-:Y:S01]  /*6da0*/  ISETP.GT.U32.AND P0, PT, R2.reuse, R105, PT ;  /* 0x000000690200720c */ /* 0x040fe20003f04070 */
[----:B------:R-:W-:Y:S01]  /*6db0*/  @!P4 IMAD.MOV R102, RZ, RZ, -R102 ;  /* 0x000000ffff66c224 */ /* 0x000fe200078e0a66 */
[----:B------:R-:W-:Y:S01]  /*6dc0*/  ISETP.GE.AND P4, PT, R243, RZ, PT ;  /* 0x000000fff300720c */ /* 0x000fe20003f86270 */
[----:B------:R-:W-:Y:S01]  /*6dd0*/  @!P1 IMAD.MOV R104, RZ, RZ, -R104 ;  /* 0x000000ffff689224 */ /* 0x000fe200078e0a68 */
[C---:B------:R-:W-:Y:S01]  /*6de0*/  ISETP.GT.U32.AND P1, PT, R2.reuse, R107, PT ;  /* 0x0000006b0200720c */ /* 0x040fe20003f24070 */
[----:B------:R-:W-:-:S02]  /*6df0*/  IMAD R108, R2, R4, R108 ;  /* 0x00000004026c7224 */ /* 0x000fc400078e026c */
[C---:B------:R-:W-:Y:S02]  /*6e00*/  VIADD R243, R3.reuse, 0x90 ;  /* 0x0000009003f37836 */ /* 0x040fe40000000000 */
[----:B------:R-:W-:Y:S01]  /*6e10*/  @!P2 IMAD.MOV R103, RZ, RZ, -R103 ;  /* 0x000000ffff67a224 */ /* 0x000fe200078e0a67 */
[----:B------:R-:W-:Y:S01]  /*6e20*/  ISETP.GE.AND P2, PT, R242, RZ, PT ;  /* 0x000000fff200720c */ /* 0x000fe20003f46270 */
[--C-:B------:R-:W-:Y:S01]  /*6e30*/  @!P6 IMAD.IADD R106, R106, 0x1, -R2.reuse ;  /* 0x000000016a6ae824 */ /* 0x100fe200078e0a02 */
[----:B------:R-:W-:Y:S01]  /*6e40*/  ISETP.GT.U32.AND P6, PT, R2, R108, PT ;  /* 0x0000006c0200720c */ /* 0x000fe20003fc4070 */
[C---:B------:R-:W-:Y:S01]  /*6e50*/  VIADD R242, R3.reuse, 0x8e ;  /* 0x0000008e03f27836 */ /* 0x040fe20000000000 */
[----:B------:R-:W-:Y:S01]  /*6e60*/  IABS R109, R243 ;  /* 0x000000f3006d7213 */ /* 0x000fe20000000000 */
[----:B------:R-:W-:Y:S02]  /*6e70*/  VIADD R240, R3, 0x8f ;  /* 0x0000008f03f07836 */ /* 0x000fe40000000000 */
[----:B------:R-:W-:Y:S01]  /*6e80*/  @!P0 IMAD.IADD R105, R105, 0x1, -R2 ;  /* 0x0000000169698824 */ /* 0x000fe200078e0a02 */
[----:B------:R-:W-:Y:S01]  /*6e90*/  IABS R111, R242 ;  /* 0x000000f2006f7213 */ /* 0x000fe20000000000 */
[----:B------:R-:W-:Y:S01]  /*6ea0*/  IMAD.HI.U32 R5, R0, R109, RZ ;  /* 0x0000006d00057227 */ /* 0x000fe200078e00ff */
[----:B------:R-:W-:-:S02]  /*6eb0*/  ISETP.GE.AND P0, PT, R243, RZ, PT ;  /* 0x000000fff300720c */ /* 0x000fc40003f06270 */
[----:B------:R-:W-:Y:S01]  /*6ec0*/  IABS R110, R240 ;  /* 0x000000f0006e7213 */ /* 0x000fe20000000000 */
[----:B------:R-:W-:Y:S02]  /*6ed0*/  VIADD R243, R3, 0x8d ;  /* 0x0000008d03f37836 */ /* 0x000fe40000000000 */
[----:B------:R-:W-:Y:S01]  /*6ee0*/  @!P1 IMAD.IADD R107, R107, 0x1, -R2 ;  /* 0x000000016b6b9824 */ /* 0x000fe200078e0a02 */
[----:B------:R-:W-:Y:S01]  /*6ef0*/  ISETP.GT.U32.AND P1, PT, R2, R106, PT ;  /* 0x0000006a0200720c */ /* 0x000fe20003f24070 */
[----:B------:R-:W-:Y:S01]  /*6f00*/  IMAD.MOV R5, RZ, RZ, -R5 ;  /* 0x000000ffff057224 */ /* 0x000fe200078e0a05 */
[----:B------:R-:W-:Y:S01]  /*6f10*/  IABS R112, R243 ;  /* 0x000000f300707213 */ /* 0x000fe20000000000 */
[----:B------:R-:W-:-:S04]  /*6f20*/  IMAD.HI.U32 R4, R0, R111, RZ ;  /* 0x0000006f00047227 */ /* 0x000fc800078e00ff */
[----:B------:R-:W-:Y:S02]  /*6f30*/  @!P6 IMAD.IADD R108, R108, 0x1, -R2 ;  /* 0x000000016c6ce824 */ /* 0x000fe400078e0a02 */
[C---:B------:R-:W-:Y:S02]  /*6f40*/  IMAD R109, R2.reuse, R5, R109 ;  /* 0x00000005026d7224 */ /* 0x040fe400078e026d */
[----:B------:R-:W-:Y:S01]  /*6f50*/  IMAD.MOV R4, RZ, RZ, -R4 ;  /* 0x000000ffff047224 */ /* 0x000fe200078e0a04 */
[----:B------:R-:W-:Y:S01]  /*6f60*/  ISETP.GT.U32.AND P6, PT, R2, R108, PT ;  /* 0x0000006c0200720c */ /* 0x000fe20003fc4070 */
[----:B------:R-:W-:-:S04]  /*6f70*/  IMAD.HI.U32 R5, R0, R110, RZ ;  /* 0x0000006e00057227 */ /* 0x000fc800078e00ff */
[----:B------:R-:W-:Y:S01]  /*6f80*/  @!P5 IMAD.MOV R105, RZ, RZ, -R105 ;  /* 0x000000ffff69d224 */ /* 0x000fe200078e0a69 */
[C---:B------:R-:W-:Y:S01]  /*6f90*/  ISETP.GT.U32.AND P5, PT, R2.reuse, R107, PT ;  /* 0x0000006b0200720c */ /* 0x040fe20003fa4070 */
[----:B------:R-:W-:Y:S02]  /*6fa0*/  IMAD R111, R2, R4, R111 ;  /* 0x00000004026f7224 */ /* 0x000fe400078e026f */
[----:B------:R-:W-:Y:S02]  /*6fb0*/  IMAD.MOV R5, RZ, RZ, -R5 ;  /* 0x000000ffff057224 */ /* 0x000fe400078e0a05 */
[----:B------:R-:W-:-:S04]  /*6fc0*/  IMAD.HI.U32 R4, R0, R112, RZ ;  /* 0x0000007000047227 */ /* 0x000fc800078e00ff */
[----:B------:R-:W-:Y:S02]  /*6fd0*/  IMAD R110, R2, R5, R110 ;  /* 0x00000005026e7224 */ /* 0x000fe400078e026e */
[----:B------:R-:W-:Y:S02]  /*6fe0*/  IMAD.MOV R4, RZ, RZ, -R4 ;  /* 0x000000ffff047224 */ /* 0x000fe400078e0a04 */
[----:B------:R-:W-:Y:S01]  /*6ff0*/  @!P1 IMAD.IADD R106, R106, 0x1, -R2 ;  /* 0x000000016a6a9824 */ /* 0x000fe200078e0a02 */
[C---:B------:R-:W-:Y:S01]  /*7000*/  ISETP.GT.U32.AND P1, PT, R2.reuse, R109, PT ;  /* 0x0000006d0200720c */ /* 0x040fe20003f24070 */
[C---:B------:R-:W-:Y:S02]  /*7010*/  IMAD R112, R2.reuse, R4, R112 ;  /* 0x0000000402707224 */ /* 0x040fe400078e0270 */
[----:B------:R-:W-:Y:S01]  /*7020*/  @!P3 IMAD.MOV R106, RZ, RZ, -R106 ;  /* 0x000000ffff6ab224 */ /* 0x000fe200078e0a6a */
[C---:B------:R-:W-:Y:S01]  /*7030*/  ISETP.GT.U32.AND P3, PT, R2.reuse, R110, PT ;  /* 0x0000006e0200720c */ /* 0x040fe20003f64070 */
[--C-:B------:R-:W-:Y:S01]  /*7040*/  @!P5 IMAD.IADD R107, R107, 0x1, -R2.reuse ;  /* 0x000000016b6bd824 */ /* 0x100fe200078e0a02 */
[----:B------:R-:W-:Y:S01]  /*7050*/  ISETP.GT.U32.AND P5, PT, R2, R111, PT ;  /* 0x0000006f0200720c */ /* 0x000fe20003fa4070 */
[----:B------:R-:W-:Y:S01]  /*7060*/  @!P6 IMAD.IADD R108, R108, 0x1, -R2 ;  /* 0x000000016c6ce824 */ /* 0x000fe200078e0a02 */
[----:B------:R-:W-:Y:S01]  /*7070*/  ISETP.GT.U32.AND P6, PT, R2, R112, PT ;  /* 0x000000700200720c */ /* 0x000fe20003fc4070 */
[----:B------:R-:W-:-:S02]  /*7080*/  VIADD R239, R3, 0x8b ;  /* 0x0000008b03ef7836 */ /* 0x000fc40000000000 */
[C---:B------:R-:W-:Y:S02]  /*7090*/  VIADD R238, R3.reuse, 0x8c ;  /* 0x0000008c03ee7836 */ /* 0x040fe40000000000 */
[----:B------:R-:W-:Y:S01]  /*70a0*/  VIADD R241, R3, 0x8a ;  /* 0x0000008a03f17836 */ /* 0x000fe20000000000 */
[----:B------:R-:W-:Y:S01]  /*70b0*/  IABS R114, R239 ;  /* 0x000000ef00727213 */ /* 0x000fe20000000000 */
[--C-:B------:R-:W-:Y:S01]  /*70c0*/  @!P1 IMAD.IADD R109, R109, 0x1, -R2.reuse ;  /* 0x000000016d6d9824 */ /* 0x100fe200078e0a02 */
[----:B------:R-:W-:Y:S01]  /*70d0*/  IABS R113, R238 ;  /* 0x000000ee00717213 */ /* 0x000fe20000000000 */
[--C-:B------:R-:W-:Y:S01]  /*70e0*/  @!P3 IMAD.IADD R110, R110, 0x1, -R2.reuse ;  /* 0x000000016e6eb824 */ /* 0x100fe200078e0a02 */
[----:B------:R-:W-:Y:S01]  /*70f0*/  IABS R115, R241 ;  /* 0x000000f100737213 */ /* 0x000fe20000000000 */
[----:B------:R-:W-:Y:S01]  /*7100*/  IMAD.HI.U32 R4, R0, R114, RZ ;  /* 0x0000007200047227 */ /* 0x000fe200078e00ff */
[----:B------:R-:W-:Y:S02]  /*7110*/  ISETP.GT.U32.AND P3, PT, R2, R109, PT ;  /* 0x0000006d0200720c */ /* 0x000fe40003f64070 */
[----:B------:R-:W-:Y:S01]  /*7120*/  ISETP.GE.AND P1, PT, R240, RZ, PT ;  /* 0x000000fff000720c */ /* 0x000fe20003f26270 */
[--C-:B------:R-:W-:Y:S01]  /*7130*/  @!P5 IMAD.IADD R111, R111, 0x1, -R2.reuse ;  /* 0x000000016f6fd824 */ /* 0x100fe200078e0a02 */
[----:B------:R-:W-:Y:S01]  /*7140*/  ISETP.GT.U32.AND P5, PT, R2, R110, PT ;  /* 0x0000006e0200720c */ /* 0x000fe20003fa4070 */
[----:B------:R-:W-:-:S02]  /*7150*/  @!P6 IMAD.IADD R112, R112, 0x1, -R2 ;  /* 0x000000017070e824 */ /* 0x000fc400078e0a02 */
[----:B------:R-:W-:Y:S01]  /*7160*/  IMAD.HI.U32 R5, R0, R113, RZ ;  /* 0x0000007100057227 */ /* 0x000fe200078e00ff */
[----:B------:R-:W-:-:S03]  /*7170*/  ISETP.GT.U32.AND P6, PT, R2, R111, PT ;  /* 0x0000006f0200720c */ /* 0x000fc60003fc4070 */
[----:B------:R-:W-:Y:S01]  /*7180*/  IMAD.MOV R4, RZ, RZ, -R4 ;  /* 0x000000ffff047224 */ /* 0x000fe200078e0a04 */
[----:B------:R-:W-:Y:S01]  /*7190*/  IADD3 R5, -R5, RZ, RZ ;  /* 0x000000ff05057210 */ /* 0x000fe20007ffe1ff */
[----:B------:R-:W-:Y:S01]  /*71a0*/  @!P4 IMAD.MOV R107, RZ, RZ, -R107 ;  /* 0x000000ffff6bc224 */ /* 0x000fe200078e0a6b */
[C---:B------:R-:W-:Y:S01]  /*71b0*/  ISETP.GT.U32.AND P4, PT, R2.reuse, R112, PT ;  /* 0x000000700200720c */ /* 0x040fe20003f84070 */
[----:B------:R-:W-:Y:S02]  /*71c0*/  IMAD R114, R2, R4, R114 ;  /* 0x0000000402727224 */ /* 0x000fe400078e0272 */
[----:B------:R-:W-:-:S04]  /*71d0*/  IMAD.HI.U32 R4, R0, R115, RZ ;  /* 0x0000007300047227 */ /* 0x000fc800078e00ff */
[----:B------:R-:W-:Y:S02]  /*71e0*/  IMAD.MOV R4, RZ, RZ, -R4 ;  /* 0x000000ffff047224 */ /* 0x000fe400078e0a04 */
[----:B------:R-:W-:Y:S02]  /*71f0*/  IMAD R113, R2, R5, R113 ;  /* 0x0000000502717224 */ /* 0x000fe400078e0271 */
[----:B------:R-:W-:Y:S02]  /*7200*/  VIADD R240, R3, 0x89 ;  /* 0x0000008903f07836 */ /* 0x000fe40000000000 */
[----:B------:R-:W-:Y:S01]  /*7210*/  @!P5 IMAD.IADD R110, R110, 0x1, -R2 ;  /* 0x000000016e6ed824 */ /* 0x000fe200078e0a02 */
[C---:B------:R-:W-:Y:S01]  /*7220*/  ISETP.GT.U32.AND P5, PT, R2.reuse, R114, PT ;  /* 0x000000720200720c */ /* 0x040fe20003fa4070 */
[C---:B------:R-:W-:Y:S01]  /*7230*/  IMAD R115, R2.reuse, R4, R115 ;  /* 0x0000000402737224 */ /* 0x040fe200078e0273 */
[----:B------:R-:W-:Y:S01]  /*7240*/  IABS R5, R240 ;  /* 0x000000f000057213 */ /* 0x000fe20000000000 */
[----:B------:R-:W-:Y:S01]  /*7250*/  @!P2 IMAD.MOV R108, RZ, RZ, -R108 ;  /* 0x000000ffff6ca224 */ /* 0x000fe200078e0a6c */
[----:B------:R-:W-:Y:S01]  /*7260*/  ISETP.GT.U32.AND P2, PT, R2, R113, PT ;  /* 0x000000710200720c */ /* 0x000fe20003f44070 */
[--C-:B------:R-:W-:Y:S01]  /*7270*/  @!P3 IMAD.IADD R109, R109, 0x1, -R2.reuse ;  /* 0x000000016d6db824 */ /* 0x100fe200078e0a02 */
[----:B------:R-:W-:Y:S01]  /*7280*/  ISETP.GE.AND P3, PT, R242, RZ, PT ;  /* 0x000000fff200720c */ /* 0x000fe20003f66270 */
[----:B------:R-:W-:Y:S01]  /*7290*/  @!P4 IMAD.IADD R112, R112, 0x1, -R2 ;  /* 0x000000017070c824 */ /* 0x000fe200078e0a02 */
[----:B------:R-:W-:Y:S01]  /*72a0*/  ISETP.GT.U32.AND P4, PT, R2, R115, PT ;  /* 0x000000730200720c */ /* 0x000fe20003f84070 */
[----:B------:R-:W-:-:S02]  /*72b0*/  VIADD R242, R3, 0x88 ;  /* 0x0000008803f27836 */ /* 0x000fc40000000000 */
[----:B------:R-:W-:-:S03]  /*72c0*/  IMAD.HI.U32 R116, R0, R5, RZ ;  /* 0x0000000500747227 */ /* 0x000fc600078e00ff */
[----:B------:R-:W-:Y:S01]  /*72d0*/  IABS R117, R242 ;  /* 0x000000f200757213 */ /* 0x000fe20000000000 */
[----:B------:R-:W-:Y:S02]  /*72e0*/  IMAD.MOV R116, RZ, RZ, -R116 ;  /* 0x000000ffff747224 */ /* 0x000fe400078e0a74 */
[--C-:B------:R-:W-:Y:S01]  /*72f0*/  @!P6 IMAD.IADD R111, R111, 0x1, -R2.reuse ;  /* 0x000000016f6fe824 */ /* 0x100fe200078e0a02 */
[----:B------:R-:W-:Y:S01]  /*7300*/  ISETP.GE.AND P6, PT, R243, RZ, PT ;  /* 0x000000fff300720c */ /* 0x000fe20003fc6270 */
[--C-:B------:R-:W-:Y:S01]  /*7310*/  @!P5 IMAD.IADD R114, R114, 0x1, -R2.reuse ;  /* 0x000000017272d824 */ /* 0x100fe200078e0a02 */
[----:B------:R-:W-:Y:S01]  /*7320*/  ISETP.GE.AND P5, PT, R239, RZ, PT ;  /* 0x000000ffef00720c */ /* 0x000fe20003fa6270 */
[----:B------:R-:W-:Y:S02]  /*7330*/  VIADD R243, R3, 0x87 ;  /* 0x0000008703f37836 */ /* 0x000fe40000000000 */
[----:B------:R-:W-:Y:S01]  /*7340*/  @!P2 IMAD.IADD R113, R113, 0x1, -R2 ;  /* 0x000000017171a824 */ /* 0x000fe200078e0a02 */
[----:B------:R-:W-:Y:S01]  /*7350*/  ISETP.GE.AND P2, PT, R238, RZ, PT ;  /* 0x000000ffee00720c */ /* 0x000fe20003f46270 */
[----:B------:R-:W-:Y:S01]  /*7360*/  IMAD R116, R2, R116, R5 ;  /* 0x0000007402747224 */ /* 0x000fe200078e0205 */
[----:B------:R-:W-:Y:S01]  /*7370*/  IABS R118, R243 ;  /* 0x000000f300767213 */ /* 0x000fe20000000000 */
[----:B------:R-:W-:-:S04]  /*7380*/  IMAD.HI.U32 R4, R0, R117, RZ ;  /* 0x0000007500047227 */ /* 0x000fc800078e00ff */
[----:B------:R-:W-:Y:S01]  /*7390*/  @!P4 IMAD.IADD R115, R115, 0x1, -R2 ;  /* 0x000000017373c824 */ /* 0x000fe200078e0a02 */
[C---:B------:R-:W-:Y:S01]  /*73a0*/  ISETP.GT.U32.AND P4, PT, R2.reuse, R114, PT ;  /* 0x000000720200720c */ /* 0x040fe20003f84070 */
[----:B------:R-:W-:Y:S01]  /*73b0*/  @!P0 IMAD.MOV R109, RZ, RZ, -R109 ;  /* 0x000000ffff6d8224 */ /* 0x000fe200078e0a6d */
[C---:B------:R-:W-:Y:S01]  /*73c0*/  ISETP.GT.U32.AND P0, PT, R2.reuse, R113, PT ;  /* 0x000000710200720c */ /* 0x040fe20003f04070 */
[----:B------:R-:W-:Y:S01]  /*73d0*/  @!P3 IMAD.MOV R111, RZ, RZ, -R111 ;  /* 0x000000ffff6fb224 */ /* 0x000fe200078e0a6f */
[C---:B------:R-:W-:Y:S01]  /*73e0*/  ISETP.GT.U32.AND P3, PT, R2.reuse, R116, PT ;  /* 0x000000740200720c */ /* 0x040fe20003f64070 */
[----:B------:R-:W-:Y:S02]  /*73f0*/  IMAD.MOV R4, RZ, RZ, -R4 ;  /* 0x000000ffff047224 */ /* 0x000fe400078e0a04 */
[----:B------:R-:W-:Y:S01]  /*7400*/  @!P1 IMAD.MOV R110, RZ, RZ, -R110 ;  /* 0x000000ffff6e9224 */ /* 0x000fe200078e0a6e */
[C---:B------:R-:W-:Y:S01]  /*7410*/  ISETP.GT.U32.AND P1, PT, R2.reuse, R115, PT ;  /* 0x000000730200720c */ /* 0x040fe20003f24070 */
[----:B------:R-:W-:-:S02]  /*7420*/  IMAD R117, R2, R4, R117 ;  /* 0x0000000402757224 */ /* 0x000fc400078e0275 */
[----:B------:R-:W-:-:S04]  /*7430*/  IMAD.HI.U32 R4, R0, R118, RZ ;  /* 0x0000007600047227 */ /* 0x000fc800078e00ff */
[----:B------:R-:W-:Y:S02]  /*7440*/  IMAD.MOV R4, RZ, RZ, -R4 ;  /* 0x000000ffff047224 */ /* 0x000fe400078e0a04 */
[--C-:B------:R-:W-:Y:S01]  /*7450*/  @!P4 IMAD.IADD R114, R114, 0x1, -R2.reuse ;  /* 0x000000017272c824 */ /* 0x100fe200078e0a02 */
[----:B------:R-:W-:Y:S01]  /*7460*/  ISETP.GT.U32.AND P4, PT, R2, R117, PT ;  /* 0x000000750200720c */ /* 0x000fe20003f84070 */
[--C-:B------:R-:W-:Y:S01]  /*7470*/  @!P0 IMAD.IADD R113, R113, 0x1, -R2.reuse ;  /* 0x0000000171718824 */ /* 0x100fe200078e0a02 */
[----:B------:R-:W-:Y:S01]  /*7480*/  ISETP.GE.AND P0, PT, R240, RZ, PT ;  /* 0x000000fff000720c */ /* 0x000fe20003f06270 */
[----:B------:R-:W-:Y:S01]  /*7490*/  @!P3 IMAD.IADD R116, R116, 0x1, -R2 ;  /* 0x000000017474b824 */ /* 0x000fe200078e0a02 */
[----:B------:R-:W-:Y:S01]  /*74a0*/  ISETP.GE.AND P3, PT, R243, RZ, PT ;  /* 0x000000fff300720c */ /* 0x000fe20003f66270 */
[C---:B------:R-:W-:Y:S02]  /*74b0*/  IMAD R118, R2.reuse, R4, R118 ;  /* 0x0000000402767224 */ /* 0x040fe400078e0276 */
[----:B------:R-:W-:Y:S01]  /*74c0*/  @!P2 IMAD.MOV R113, RZ, RZ, -R113 ;  /* 0x000000ffff71a224 */ /* 0x000fe200078e0a71 */
[C---:B------:R-:W-:Y:S01]  /*74d0*/  ISETP.GT.U32.AND P2, PT, R2.reuse, R116, PT ;  /* 0x000000740200720c */ /* 0x040fe20003f44070 */
[----:B------:R-:W-:Y:S01]  /*74e0*/  @!P5 IMAD.MOV R114, RZ, RZ, -R114 ;  /* 0x000000ffff72d224 */ /* 0x000fe200078e0a72 */
[----:B------:R-:W-:Y:S01]  /*74f0*/  ISETP.GT.U32.AND P5, PT, R2, R118, PT ;  /* 0x000000760200720c */ /* 0x000fe20003fa4070 */
[----:B------:R-:W-:Y:S01]  /*7500*/  @!P6 IMAD.MOV R112, RZ, RZ, -R112 ;  /* 0x000000ffff70e224 */ /* 0x000fe200078e0a70 */
[----:B------:R-:W-:Y:S01]  /*7510*/  ISETP.GE.AND P6, PT, R241, RZ, PT ;  /* 0x000000fff100720c */ /* 0x000fe20003fc6270 */
[----:B------:R-:W-:-:S02]  /*7520*/  VIADD R241, R3, 0x86 ;  /* 0x0000008603f17836 */ /* 0x000fc40000000000 */
[--C-:B------:R-:W-:Y:S02]  /*7530*/  @!P4 IMAD.IADD R117, R117, 0x1, -R2.reuse ;  /* 0x000000017575c824 */ /* 0x100fe400078e0a02 */
[----:B------:R-:W-:Y:S01]  /*7540*/  VIADD R243, R3, 0x84 ;  /* 0x0000008403f37836 */ /* 0x000fe20000000000 */
[----:B------:R-:W-:Y:S01]  /*7550*/  IABS R119, R241 ;  /* 0x000000f100777213 */ /* 0x000fe20000000000 */
[--C-:B------:R-:W-:Y:S01]  /*7560*/  @!P1 IMAD.IADD R115, R115, 0x1, -R2.reuse ;  /* 0x0000000173739824 */ /* 0x100fe200078e0a02 */
[----:B------:R-:W-:Y:S01]  /*7570*/  ISETP.GT.U32.AND P4, PT, R2, R117, PT ;  /* 0x000000750200720c */ /* 0x000fe20003f84070 */
[--C-:B------:R-:W-:Y:S01]  /*7580*/  @!P2 IMAD.IADD R116, R116, 0x1, -R2.reuse ;  /* 0x000000017474a824 */ /* 0x100fe200078e0a02 */
[----:B------:R-:W-:Y:S01]  /*7590*/  IABS R4, R243 ;  /* 0x000000f300047213 */ /* 0x000fe20000000000 */
[----:B------:R-:W-:Y:S01]  /*75a0*/  @!P5 IMAD.IADD R118, R118, 0x1, -R2 ;  /* 0x000000017676d824 */ /* 0x000fe200078e0a02 */
[----:B------:R-:W-:Y:S01]  /*75b0*/  ISETP.GE.AND P1, PT, R242, RZ, PT ;  /* 0x000000fff200720c */ /* 0x000fe20003f26270 */
[----:B------:R-:W-:Y:S01]  /*75c0*/  IMAD.HI.U32 R5, R0, R119, RZ ;  /* 0x0000007700057227 */ /* 0x000fe200078e00ff */
[----:B------:R-:W-:-:S03]  /*75d0*/  ISETP.GE.AND P5, PT, R243, RZ, PT ;  /* 0x000000fff300720c */ /* 0x000fc60003fa6270 */
[----:B------:R-:W-:Y:S02]  /*75e0*/  VIADD R242, R3, 0x85 ;  /* 0x0000008503f27836 */ /* 0x000fe40000000000 */
[----:B------:R-:W-:Y:S01]  /*75f0*/  @!P0 IMAD.MOV R116, RZ, RZ, -R116 ;  /* 0x000000ffff748224 */ /* 0x000fe200078e0a74 */
[----:B------:R-:W-:Y:S01]  /*7600*/  ISETP.GT.U32.AND P0, PT, R2, R118, PT ;  /* 0x000000760200720c */ /* 0x000fe20003f04070 */
[----:B------:R-:W-:Y:S01]  /*7610*/  IMAD.MOV R5, RZ, RZ, -R5 ;  /* 0x000000ffff057224 */ /* 0x000fe200078e0a05 */
[----:B------:R-:W-:Y:S01]  /*7620*/  IABS R120, R242 ;  /* 0x000000f200787213 */ /* 0x000fe20000000000 */
[----:B------:R-:W-:Y:S01]  /*7630*/  IMAD.HI.U32 R121, R0, R4, RZ ;  /* 0x0000000400797227 */ /* 0x000fe200078e00ff */
[----:B------:R-:W-:-:S03]  /*7640*/  ISETP.GE.AND P2, PT, R242, RZ, PT ;  /* 0x000000fff200720c */ /* 0x000fc60003f46270 */
[C---:B------:R-:W-:Y:S02]  /*7650*/  IMAD R119, R2.reuse, R5, R119 ;  /* 0x0000000502777224 */ /* 0x040fe400078e0277 */
[----:B------:R-:W-:Y:S02]  /*7660*/  IMAD.MOV R121, RZ, RZ, -R121 ;  /* 0x000000ffff797224 */ /* 0x000fe400078e0a79 */
[----:B------:R-:W-:Y:S01]  /*7670*/  @!P4 IMAD.IADD R117, R117, 0x1, -R2 ;  /* 0x000000017575c824 */ /* 0x000fe200078e0a02 */
[----:B------:R-:W-:Y:S01]  /*7680*/  ISETP.GT.U32.AND P4, PT, R2, R119, PT ;  /* 0x000000770200720c */ /* 0x000fe20003f84070 */
[----:B------:R-:W-:-:S04]  /*7690*/  IMAD.HI.U32 R5, R0, R120, RZ ;  /* 0x0000007800057227 */ /* 0x000fc800078e00ff */
[----:B------:R-:W-:Y:S02]  /*76a0*/  IMAD R121, R2, R121, R4 ;  /* 0x0000007902797224 */ /* 0x000fe400078e0204 */
[----:B------:R-:W-:Y:S02]  /*76b0*/  IMAD.MOV R5, RZ, RZ, -R5 ;  /* 0x000000ffff057224 */ /* 0x000fe400078e0a05 */
[----:B------:R-:W-:Y:S01]  /*76c0*/  @!P0 IMAD.IADD R118, R118, 0x1, -R2 ;  /* 0x0000000176768824 */ /* 0x000fe200078e0a02 */
[C---:B------:R-:W-:Y:S01]  /*76d0*/  ISETP.GT.U32.AND P0, PT, R2.reuse, R121, PT ;  /* 0x000000790200720c */ /* 0x040fe20003f04070 */
[----:B------:R-:W-:Y:S02]  /*76e0*/  VIADD R242, R3, 0x83 ;  /* 0x0000008303f27836 */ /* 0x000fe40000000000 */
[C---:B------:R-:W-:Y:S02]  /*76f0*/  IMAD R120, R2.reuse, R5, R120 ;  /* 0x0000000502787224 */ /* 0x040fe400078e0278 */
[----:B------:R-:W-:Y:S01]  /*7700*/  @!P6 IMAD.MOV R115, RZ, RZ, -R115 ;  /* 0x000000ffff73e224 */ /* 0x000fe200078e0a73 */
[----:B------:R-:W-:Y:S01]  /*7710*/  IABS R122, R242 ;  /* 0x000000f2007a7213 */ /* 0x000fe20000000000 */
[----:B------:R-:W-:Y:S01]  /*7720*/  @!P1 IMAD.MOV R117, RZ, RZ, -R117 ;  /* 0x000000ffff759224 */ /* 0x000fe200078e0a75 */
[----:B------:R-:W-:Y:S01]  /*7730*/  ISETP.GE.AND P6, PT, R241, RZ, PT ;  /* 0x000000fff100720c */ /* 0x000fe20003fc6270 */
[----:B------:R-:W-:Y:S01]  /*7740*/  @!P4 IMAD.IADD R119, R119, 0x1, -R2 ;  /* 0x000000017777c824 */ /* 0x000fe200078e0a02 */
[----:B------:R-:W-:Y:S01]  /*7750*/  ISETP.GT.U32.AND P1, PT, R2, R120, PT ;  /* 0x000000780200720c */ /* 0x000fe20003f24070 */
[----:B------:R-:W-:-:S02]  /*7760*/  VIADD R241, R3, 0x80 ;  /* 0x0000008003f17836 */ /* 0x000fc40000000000 */
[----:B------:R-:W-:Y:S01]  /*7770*/  IMAD.HI.U32 R4, R0, R122, RZ ;  /* 0x0000007a00047227 */ /* 0x000fe200078e00ff */
[C---:B------:R-:W-:Y:S02]  /*7780*/  ISETP.GT.U32.AND P4, PT, R2.reuse, R119, PT ;  /* 0x000000770200720c */ /* 0x040fe40003f84070 */
[----:B------:R-:W-:Y:S01]  /*7790*/  IABS R125, R241 ;  /* 0x000000f1007d7213 */ /* 0x000fe20000000000 */
[----:B------:R-:W-:Y:S02]  /*77a0*/  @!P0 IMAD.IADD R121, R121, 0x1, -R2 ;  /* 0x0000000179798824 */ /* 0x000fe400078e0a02 */
[----:B------:R-:W-:Y:S02]  /*77b0*/  IMAD.MOV R4, RZ, RZ, -R4 ;  /* 0x000000ffff047224 */ /* 0x000fe400078e0a04 */
[C---:B------:R-:W-:Y:S02]  /*77c0*/  VIADD R243, R3.reuse, 0x81 ;  /* 0x0000008103f37836 */ /* 0x040fe40000000000 */
[----:B------:R-:W-:Y:S01]  /*77d0*/  @!P3 IMAD.MOV R118, RZ, RZ, -R118 ;  /* 0x000000ffff76b224 */ /* 0x000fe200078e0a76 */
[C---:B------:R-:W-:Y:S01]  /*77e0*/  ISETP.GT.U32.AND P3, PT, R2.reuse, R121, PT ;  /* 0x000000790200720c */ /* 0x040fe20003f64070 */
[----:B------:R-:W-:Y:S01]  /*77f0*/  VIADD R238, R3, 0x82 ;  /* 0x0000008203ee7836 */ /* 0x000fe20000000000 */
[----:B------:R-:W-:Y:S01]  /*7800*/  IABS R124, R243 ;  /* 0x000000f3007c7213 */ /* 0x000fe20000000000 */
[----:B------:R-:W-:-:S02]  /*7810*/  IMAD R122, R2, R4, R122 ;  /* 0x00000004027a7224 */ /* 0x000fc400078e027a */
[----:B------:R-:W-:Y:S01]  /*7820*/  IMAD.HI.U32 R4, R0, R125, RZ ;  /* 0x0000007d00047227 */ /* 0x000fe200078e00ff */
[----:B------:R-:W-:-:S03]  /*7830*/  IABS R123, R238 ;  /* 0x000000ee007b7213 */ /* 0x000fc60000000000 */
[----:B------:R-:W-:Y:S01]  /*7840*/  @!P1 IMAD.IADD R120, R120, 0x1, -R2 ;  /* 0x0000000178789824 */ /* 0x000fe200078e0a02 */
[----:B------:R-:W-:Y:S01]  /*7850*/  ISETP.GE.AND P1, PT, R242, RZ, PT ;  /* 0x000000fff200720c */ /* 0x000fe20003f26270 */
[----:B------:R-:W-:Y:S02]  /*7860*/  IMAD.MOV R4, RZ, RZ, -R4 ;  /* 0x000000ffff047224 */ /* 0x000fe400078e0a04 */
[----:B------:R-:W-:Y:S01]  /*7870*/  @!P4 IMAD.IADD R119, R119, 0x1, -R2 ;  /* 0x000000017777c824 */ /* 0x000fe200078e0a02 */
[----:B------:R-:W-:Y:S01]  /*7880*/  ISETP.GT.U32.AND P0, PT, R2, R120, PT ;  /* 0x000000780200720c */ /* 0x000fe20003f04070 */
[----:B------:R-:W-:Y:S01]  /*7890*/  IMAD.HI.U32 R5, R0, R124, RZ ;  /* 0x0000007c00057227 */ /* 0x000fe200078e00ff */
[----:B------:R-:W-:-:S03]  /*78a0*/  ISETP.GT.U32.AND P4, PT, R2, R122, PT ;  /* 0x0000007a0200720c */ /* 0x000fc60003f84070 */
[----:B------:R-:W-:Y:S02]  /*78b0*/  IMAD R125, R2, R4, R125 ;  /* 0x00000004027d7224 */ /* 0x000fe400078e027d */
[----:B------:R-:W-:-:S04]  /*78c0*/  IMAD.HI.U32 R6, R0, R123, RZ ;  /* 0x0000007b00067227 */ /* 0x000fc800078e00ff */
[----:B------:R-:W-:Y:S01]  /*78d0*/  IMAD.MOV R5, RZ, RZ, -R5 ;  /* 0x000000ffff057224 */ /* 0x000fe200078e0a05 */
[----:B------:R-:W-:Y:S01]  /*78e0*/  IADD3 R6, -R6, RZ, RZ ;  /* 0x000000ff06067210 */ /* 0x000fe20007ffe1ff */
[----:B------:R-:W-:Y:S01]  /*78f0*/  @!P3 IMAD.IADD R121, R121, 0x1, -R2 ;  /* 0x000000017979b824 */ /* 0x000fe200078e0a02 */
[C---:B------:R-:W-:Y:S01]  /*7900*/  ISETP.GT.U32.AND P3, PT, R2.reuse, R125, PT ;  /* 0x0000007d0200720c */ /* 0x040fe20003f64070 */
[----:B------:R-:W-:Y:S02]  /*7910*/  VIADD R242, R3, 0x7f ;  /* 0x0000007f03f27836 */ /* 0x000fe40000000000 */
[C---:B------:R-:W-:Y:S02]  /*7920*/  IMAD R124, R2.reuse, R5, R124 ;  /* 0x00000005027c7224 */ /* 0x040fe400078e027c */
[----:B------:R-:W-:Y:S01]  /*7930*/  IMAD R123, R2, R6, R123 ;  /* 0x00000006027b7224 */ /* 0x000fe200078e027b */
[----:B------:R-:W-:Y:S01]  /*7940*/  IABS R126, R242 ;  /* 0x000000f2007e7213 */ /* 0x000fe20000000000 */
[--C-:B------:R-:W-:Y:S01]  /*7950*/  @!P0 IMAD.IADD R120, R120, 0x1, -R2.reuse ;  /* 0x0000000178788824 */ /* 0x100fe200078e0a02 */
[----:B------:R-:W-:Y:S01]  /*7960*/  ISETP.GT.U32.AND P0, PT, R2, R124, PT ;  /* 0x0000007c0200720c */ /* 0x000fe20003f04070 */
[----:B------:R-:W-:-:S02]  /*7970*/  @!P4 IMAD.IADD R122, R122, 0x1, -R2 ;  /* 0x000000017a7ac824 */ /* 0x000fc400078e0a02 */
[----:B------:R-:W-:Y:S02]  /*7980*/  VIADD R240, R3, 0x7d ;  /* 0x0000007d03f07836 */ /* 0x000fe40000000000 */
[----:B------:R-:W-:Y:S01]  /*7990*/  IMAD.HI.U32 R5, R0, R126, RZ ;  /* 0x0000007e00057227 */ /* 0x000fe200078e00ff */
[C---:B------:R-:W-:Y:S02]  /*79a0*/  ISETP.GT.U32.AND P4, PT, R2.reuse, R122, PT ;  /* 0x0000007a0200720c */ /* 0x040fe40003f84070 */
[----:B------:R-:W-:Y:S01]  /*79b0*/  IABS R4, R240 ;  /* 0x000000f000047213 */ /* 0x000fe20000000000 */
[----:B------:R-:W-:Y:S01]  /*79c0*/  @!P6 IMAD.MOV R119, RZ, RZ, -R119 ;  /* 0x000000ffff77e224 */ /* 0x000fe200078e0a77 */
[----:B------:R-:W-:Y:S01]  /*79d0*/  ISETP.GT.U32.AND P6, PT, R2, R123, PT ;  /* 0x0000007b0200720c */ /* 0x000fe20003fc4070 */
[----:B------:R-:W-:Y:S02]  /*79e0*/  @!P3 IMAD.IADD R125, R125, 0x1, -R2 ;  /* 0x000000017d7db824 */ /* 0x000fe400078e0a02 */
[----:B------:R-:W-:-:S02]  /*79f0*/  IMAD.MOV R5, RZ, RZ, -R5 ;  /* 0x000000ffff057224 */ /* 0x000fc400078e0a05 */
[----:B------:R-:W-:Y:S02]  /*7a00*/  VIADD R239, R3, 0x7e ;  /* 0x0000007e03ef7836 */ /* 0x000fe40000000000 */
[----:B------:R-:W-:Y:S01]  /*7a10*/  @!P5 IMAD.MOV R121, RZ, RZ, -R121 ;  /* 0x000000ffff79d224 */ /* 0x000fe200078e0a79 */
[C---:B------:R-:W-:Y:S01]  /*7a20*/  ISETP.GT.U32.AND P5, PT, R2.reuse, R125, PT ;  /* 0x0000007d0200720c */ /* 0x040fe20003fa4070 */
[----:B------:R-:W-:Y:S01]  /*7a30*/  IMAD R126, R2, R5, R126 ;  /* 0x00000005027e7224 */ /* 0x000fe200078e027e */
[----:B------:R-:W-:Y:S01]  /*7a40*/  IABS R127, R239 ;  /* 0x000000ef007f7213 */ /* 0x000fe20000000000 */
[----:B------:R-:W-:-:S04]  /*7a50*/  IMAD.HI.U32 R5, R0, R4, RZ ;  /* 0x0000000400057227 */ /* 0x000fc800078e00ff */
[--C-:B------:R-:W-:Y:S01]  /*7a60*/  @!P0 IMAD.IADD R124, R124, 0x1, -R2.reuse ;  /* 0x000000017c7c8824 */ /* 0x100fe200078e0a02 */
[----:B------:R-:W-:Y:S01]  /*7a70*/  ISETP.GE.AND P0, PT, R243, RZ, PT ;  /* 0x000000fff300720c */ /* 0x000fe20003f06270 */
[----:B------:R-:W-:Y:S02]  /*7a80*/  IMAD.MOV R5, RZ, RZ, -R5 ;  /* 0x000000ffff057224 */ /* 0x000fe400078e0a05 */
[----:B------:R-:W-:Y:S01]  /*7a90*/  @!P6 IMAD.IADD R123, R123, 0x1, -R2 ;  /* 0x000000017b7be824 */ /* 0x000fe200078e0a02 */
[C---:B------:R-:W-:Y:S01]  /*7aa0*/  ISETP.GT.U32.AND P6, PT, R2.reuse, R126, PT ;  /* 0x0000007e0200720c */ /* 0x040fe20003fc4070 */
[----:B------:R-:W-:Y:S01]  /*7ab0*/  @!P2 IMAD.MOV R120, RZ, RZ, -R120 ;  /* 0x000000ffff78a224 */ /* 0x000fe200078e0a78 */
[----:B------:R-:W-:Y:S01]  /*7ac0*/  ISETP.GT.U32.AND P2, PT, R2, R124, PT ;  /* 0x0000007c0200720c */ /* 0x000fe20003f44070 */
[----:B------:R-:W-:Y:S01]  /*7ad0*/  @!P4 IMAD.IADD R122, R122, 0x1, -R2 ;  /* 0x000000017a7ac824 */ /* 0x000fe200078e0a02 */
[----:B------:R-:W-:Y:S01]  /*7ae0*/  ISETP.GT.U32.AND P3, PT, R2, R123, PT ;  /* 0x0000007b0200720c */ /* 0x000fe20003f64070 */
[----:B------:R-:W-:Y:S01]  /*7af0*/  IMAD.HI.U32 R6, R0, R127, RZ ;  /* 0x0000007f00067227 */ /* 0x000fe200078e00ff */
[----:B------:R-:W-:-:S03]  /*7b00*/  ISETP.GE.AND P4, PT, R238, RZ, PT ;  /* 0x000000ffee00720c */ /* 0x000fc60003f86270 */
[C---:B------:R-:W-:Y:S02]  /*7b10*/  IMAD R4, R2.reuse, R5, R4 ;  /* 0x0000000502047224 */ /* 0x040fe400078e0204 */
[----:B------:R-:W-:Y:S01]  /*7b20*/  @!P1 IMAD.MOV R122, RZ, RZ, -R122 ;  /* 0x000000ffff7a9224 */ /* 0x000fe200078e0a7a */
[----:B------:R-:W-:Y:S01]  /*7b30*/  ISETP.GE.AND P1, PT, R241, RZ, PT ;  /* 0x000000fff100720c */ /* 0x000fe20003f26270 */
[----:B------:R-:W-:Y:S02]  /*7b40*/  IMAD.MOV R6, RZ, RZ, -R6 ;  /* 0x000000ffff067224 */ /* 0x000fe400078e0a06 */
[----:B------:R-:W-:Y:S02]  /*7b50*/  VIADD R243, R3, 0x7c ;  /* 0x0000007c03f37836 */ /* 0x000fe40000000000 */
[----:B------:R-:W-:Y:S01]  /*7b60*/  @!P5 IMAD.IADD R125, R125, 0x1, -R2 ;  /* 0x000000017d7dd824 */ /* 0x000fe200078e0a02 */
[----:B------:R-:W-:Y:S01]  /*7b70*/  ISETP.GT.U32.AND P5, PT, R2, R4, PT ;  /* 0x000000040200720c */ /* 0x000fe20003fa4070 */
[----:B------:R-:W-:-:S02]  /*7b80*/  VIADD R241, R3, 0x7b ;  /* 0x0000007b03f17836 */ /* 0x000fc40000000000 */
[----:B------:R-:W-:Y:S01]  /*7b90*/  IMAD R127, R2, R6, R127 ;  /* 0x00000006027f7224 */ /* 0x000fe200078e027f */
[----:B------:R-:W-:Y:S01]  /*7ba0*/  IABS R6, R243 ;  /* 0x000000f300067213 */ /* 0x000fe20000000000 */
[--C-:B------:R-:W-:Y:S01]  /*7bb0*/  @!P6 IMAD.IADD R126, R126, 0x1, -R2.reuse ;  /* 0x000000017e7ee824 */ /* 0x100fe200078e0a02 */
[----:B------:R-:W-:Y:S01]  /*7bc0*/  IABS R130, R241 ;  /* 0x000000f100827213 */ /* 0x000fe20000000000 */
[----:B------:R-:W-:Y:S01]  /*7bd0*/  @!P2 IMAD.IADD R124, R124, 0x1, -R2 ;  /* 0x000000017c7ca824 */ /* 0x000fe200078e0a02 */
[----:B------:R-:W-:Y:S01]  /*7be0*/  ISETP.GE.AND P2, PT, R242, RZ, PT ;  /* 0x000000fff200720c */ /* 0x000fe20003f46270 */
[----:B------:R-:W-:Y:S01]  /*7bf0*/  IMAD.MOV.U32 R129, RZ, RZ, R6 ;  /* 0x000000ffff817224 */ /* 0x000fe200078e0006 */
[----:B------:R-:W-:Y:S01]  /*7c00*/  ISETP.GT.U32.AND P6, PT, R2, R126, PT ;  /* 0x0000007e0200720c */ /* 0x000fe20003fc4070 */
[----:B------:R-:W-:Y:S02]  /*7c10*/  VIADD R242, R3, 0x7a ;  /* 0x0000007a03f27836 */ /* 0x000fe40000000000 */
[----:B------:R-:W-:-:S03]  /*7c20*/  IMAD.HI.U32 R6, R0, R130, RZ ;  /* 0x0000008200067227 */ /* 0x000fc600078e00ff */
[----:B------:R-:W-:Y:S01]  /*7c30*/  IABS R5, R242 ;  /* 0x000000f200057213 */ /* 0x000fe20000000000 */
[--C-:B------:R-:W-:Y:S01]  /*7c40*/  @!P3 IMAD.IADD R123, R123, 0x1, -R2.reuse ;  /* 0x000000017b7bb824 */ /* 0x100fe200078e0a02 */
[----:B------:R-:W-:Y:S01]  /*7c50*/  ISETP.GT.U32.AND P3, PT, R2, R127, PT ;  /* 0x0000007f0200720c */ /* 0x000fe20003f64070 */
[----:B------:R-:W-:Y:S02]  /*7c60*/  @!P5 IMAD.IADD R4, R4, 0x1, -R2 ;  /* 0x000000010404d824 */ /* 0x000fe400078e0a02 */
[----:B------:R-:W-:Y:S02]  /*7c70*/  IMAD.MOV R6, RZ, RZ, -R6 ;  /* 0x000000ffff067224 */ /* 0x000fe400078e0a06 */
[----:B------:R-:W-:Y:S01]  /*7c80*/  @!P0 IMAD.MOV R124, RZ, RZ, -R124 ;  /* 0x000000ffff7c8224 */ /* 0x000fe200078e0a7c */
[C---:B------:R-:W-:Y:S01]  /*7c90*/  ISETP.GT.U32.AND P0, PT, R2.reuse, R4, PT ;  /* 0x000000040200720c */ /* 0x040fe20003f04070 */
[----:B------:R-:W-:Y:S02]  /*7ca0*/  IMAD R130, R2, R6, R130 ;  /* 0x0000000602827224 */ /* 0x000fe400078e0282 */
[----:B------:R-:W-:-:S04]  /*7cb0*/  IMAD.HI.U32 R6, R0, R5, RZ ;  /* 0x0000000500067227 */ /* 0x000fc800078e00ff */
[----:B------:R-:W-:Y:S02]  /*7cc0*/  IMAD.MOV R6, RZ, RZ, -R6 ;  /* 0x000000ffff067224 */ /* 0x000fe400078e0a06 */
        /* <DEDUP_REMOVED lines=9> */
[----:B------:R-:W-:-:S04]  /*7d60*/  IMAD.HI.U32 R7, R0, R129, RZ ;  /* 0x0000008100077227 */ /* 0x000fc800078e00ff */
[----:B------:R-:W-:Y:S01]  /*7d70*/  @!P0 IMAD.IADD R4, R4, 0x1, -R2 ;  /* 0x0000000104048824 */ /* 0x000fe200078e0a02 */
[C---:B------:R-:W-:Y:S01]  /*7d80*/  ISETP.GT.U32.AND P0, PT, R2.reuse, R5, PT ;  /* 0x000000050200720c */ /* 0x040fe20003f04070 */
[----:B------:R-:W-:Y:S02]  /*7d90*/  IMAD.MOV R7, RZ, RZ, -R7 ;  /* 0x000000ffff077224 */ /* 0x000fe400078e0a07 */
[----:B------:R-:W-:Y:S01]  /*7da0*/  @!P1 IMAD.MOV R125, RZ, RZ, -R125 ;  /* 0x000000ffff7d9224 */ /* 0x000fe200078e0a7d */
[----:B------:R-:W-:Y:S01]  /*7db0*/  ISETP.GE.AND P1, PT, R243, RZ, PT ;  /* 0x000000fff300720c */ /* 0x000fe20003f26270 */
[C---:B------:R-:W-:Y:S02]  /*7dc0*/  IMAD R129, R2.reuse, R7, R129 ;  /* 0x0000000702817224 */ /* 0x040fe400078e0281 */
[----:B------:R-:W-:Y:S02]  /*7dd0*/  VIADD R243, R3, 0x79 ;  /* 0x0000007903f37836 */ /* 0x000fe40000000000 */
[----:B------:R-:W-:Y:S01]  /*7de0*/  IMAD.MOV.U32 R128, RZ, RZ, R4 ;  /* 0x000000ffff807224 */ /* 0x000fe200078e0004 */
[----:B------:R-:W-:Y:S01]  /*7df0*/  ISETP.GT.U32.AND P5, PT, R2, R129, PT ;  /* 0x000000810200720c */ /* 0x000fe20003fa4070 */
[--C-:B------:R-:W-:Y:S01]  /*7e00*/  @!P2 IMAD.IADD R130, R130, 0x1, -R2.reuse ;  /* 0x000000018282a824 */ /* 0x100fe200078e0a02 */
[----:B------:R-:W-:Y:S01]  /*7e10*/  IABS R6, R243 ;  /* 0x000000f300067213 */ /* 0x000fe20000000000 */
[--C-:B------:R-:W-:Y:S01]  /*7e20*/  @!P4 IMAD.IADD R127, R127, 0x1, -R2.reuse ;  /* 0x000000017f7fc824 */ /* 0x100fe200078e0a02 */
[----:B------:R-:W-:Y:S01]  /*7e30*/  ISETP.GE.AND P4, PT, R241, RZ, PT ;  /* 0x000000fff100720c */ /* 0x000fe20003f86270 */
[----:B------:R-:W-:Y:S01]  /*7e40*/  @!P0 IMAD.IADD R5, R5, 0x1, -R2 ;  /* 0x0000000105058824 */ /* 0x000fe200078e0a02 */
[----:B------:R-:W-:Y:S01]  /*7e50*/  ISETP.GE.AND P2, PT, R243, RZ, PT ;  /* 0x000000fff300720c */ /* 0x000fe20003f46270 */
[----:B------:R-:W-:Y:S01]  /*7e60*/  @!P3 IMAD.MOV R128, RZ, RZ, -R128 ;  /* 0x000000ffff80b224 */ /* 0x000fe200078e0a80 */
[----:B------:R-:W-:Y:S01]  /*7e70*/  ISETP.GT.U32.AND P3, PT, R2, R130, PT ;  /* 0x000000820200720c */ /* 0x000fe20003f64070 */
[----:B------:R-:W-:Y:S01]  /*7e80*/  @!P6 IMAD.MOV R127, RZ, RZ, -R127 ;  /* 0x000000ffff7fe224 */ /* 0x000fe200078e0a7f */
[----:B------:R-:W-:Y:S01]  /*7e90*/  ISETP.GE.AND P6, PT, R242, RZ, PT ;  /* 0x000000fff200720c */ /* 0x000fe20003fc6270 */
[----:B------:R-:W-:Y:S01]  /*7ea0*/  IMAD.HI.U32 R132, R0, R6, RZ ;  /* 0x0000000600847227 */ /* 0x000fe200078e00ff */
[----:B------:R-:W-:-:S02]  /*7eb0*/  ISETP.GT.U32.AND P0, PT, R2, R5, PT ;  /* 0x000000050200720c */ /* 0x000fc40003f04070 */
[C---:B------:R-:W-:Y:S01]  /*7ec0*/  IADD3 R243, R3.reuse, 0x76, RZ ;  /* 0x0000007603f37810 */ /* 0x040fe20007ffe0ff */
[----:B------:R-:W-:Y:S02]  /*7ed0*/  VIADD R242, R3, 0x77 ;  /* 0x0000007703f27836 */ /* 0x000fe40000000000 */
[----:B------:R-:W-:Y:S01]  /*7ee0*/  IMAD.MOV R132, RZ, RZ, -R132 ;  /* 0x000000ffff847224 */ /* 0x000fe200078e0a84 */
[----:B------:R-:W-:Y:S01]  /*7ef0*/  IABS R135, R243 ;  /* 0x000000f300877213 */ /* 0x000fe20000000000 */
[----:B------:R-:W-:Y:S01]  /*7f00*/  @!P5 IMAD.IADD R129, R129, 0x1, -R2 ;  /* 0x000000018181d824 */ /* 0x000fe200078e0a02 */
[----:B------:R-:W-:Y:S01]  /*7f10*/  IABS R134, R242 ;  /* 0x000000f200867213 */ /* 0x000fe20000000000 */
[----:B------:R-:W-:Y:S02]  /*7f20*/  VIADD R241, R3, 0x78 ;  /* 0x0000007803f17836 */ /* 0x000fe40000000000 */
[C---:B------:R-:W-:Y:S01]  /*7f30*/  IMAD R132, R2.reuse, R132, R6 ;  /* 0x0000008402847224 */ /* 0x040fe200078e0206 */
[----:B------:R-:W-:Y:S01]  /*7f40*/  ISETP.GT.U32.AND P5, PT, R2, R129, PT ;  /* 0x000000810200720c */ /* 0x000fe20003fa4070 */
[----:B------:R-:W-:Y:S01]  /*7f50*/  IMAD.HI.U32 R4, R0, R134, RZ ;  /* 0x0000008600047227 */ /* 0x000fe200078e00ff */
[----:B------:R-:W-:-:S03]  /*7f60*/  IABS R133, R241 ;  /* 0x000000f100857213 */ /* 0x000fc60000000000 */
[----:B------:R-:W-:Y:S01]  /*7f70*/  @!P3 IMAD.IADD R130, R130, 0x1, -R2 ;  /* 0x000000018282b824 */ /* 0x000fe200078e0a02 */
[----:B------:R-:W-:Y:S01]  /*7f80*/  ISETP.GT.U32.AND P3, PT, R2, R132, PT ;  /* 0x000000840200720c */ /* 0x000fe20003f64070 */
[----:B------:R-:W-:Y:S02]  /*7f90*/  IMAD.MOV R4, RZ, RZ, -R4 ;  /* 0x000000ffff047224 */ /* 0x000fe400078e0a04 */
[----:B------:R-:W-:Y:S01]  /*7fa0*/  @!P0 IMAD.IADD R5, R5, 0x1, -R2 ;  /* 0x0000000105058824 */ /* 0x000fe200078e0a02 */
[----:B------:R-:W-:Y:S01]  /*7fb0*/  ISETP.GE.AND P0, PT, R242, RZ, PT ;  /* 0x000000fff200720c */ /* 0x000fe20003f06270 */
[----:B------:R-:W-:-:S04]  /*7fc0*/  IMAD.HI.U32 R6, R0, R133, RZ ;  /* 0x0000008500067227 */ /* 0x000fc800078e00ff */
[C---:B------:R-:W-:Y:S02]  /*7fd0*/  IMAD R134, R2.reuse, R4, R134 ;  /* 0x0000000402867224 */ /* 0x040fe400078e0286 */
[----:B------:R-:W-:Y:S02]  /*7fe0*/  IMAD.MOV.U32 R131, RZ, RZ, R5 ;  /* 0x000000ffff837224 */ /* 0x000fe400078e0005 */
[----:B------:R-:W-:Y:S02]  /*7ff0*/  IMAD.MOV R6, RZ, RZ, -R6 ;  /* 0x000000ffff067224 */ /* 0x000fe400078e0a06 */
[----:B------:R-:W-:Y:S01]  /*8000*/  @!P6 IMAD.MOV R131, RZ, RZ, -R131 ;  /* 0x000000ffff83e224 */ /* 0x000fe200078e0a83 */
[C---:B------:R-:W-:Y:S01]  /*8010*/  ISETP.GT.U32.AND P6, PT, R2.reuse, R134, PT ;  /* 0x000000860200720c */ /* 0x040fe20003fc4070 */
[----:B------:R-:W-:Y:S02]  /*8020*/  VIADD R239, R3, 0x75 ;  /* 0x0000007503ef7836 */ /* 0x000fe40000000000 */
[--C-:B------:R-:W-:Y:S01]  /*8030*/  @!P5 IMAD.IADD R129, R129, 0x1, -R2.reuse ;  /* 0x000000018181d824 */ /* 0x100fe200078e0a02 */
[----:B------:R-:W-:Y:S01]  /*8040*/  ISETP.GE.AND P5, PT, R241, RZ, PT ;  /* 0x000000fff100720c */ /* 0x000fe20003fa6270 */
[----:B------:R-:W-:Y:S01]  /*8050*/  IMAD R133, R2, R6, R133 ;  /* 0x0000000602857224 */ /* 0x000fe200078e0285 */
[----:B------:R-:W-:Y:S01]  /*8060*/  IABS R136, R239 ;  /* 0x000000ef00887213 */ /* 0x000fe20000000000 */
[----:B------:R-:W-:-:S02]  /*8070*/  @!P3 IMAD.IADD R132, R132, 0x1, -R2 ;  /* 0x000000018484b824 */ /* 0x000fc400078e0a02 */
[----:B------:R-:W-:Y:S01]  /*8080*/  @!P1 IMAD.MOV R129, RZ, RZ, -R129 ;  /* 0x000000ffff819224 */ /* 0x000fe200078e0a81 */
[C---:B------:R-:W-:Y:S01]  /*8090*/  ISETP.GT.U32.AND P3, PT, R2.reuse, R133, PT ;  /* 0x000000850200720c */ /* 0x040fe20003f64070 */
[----:B------:R-:W-:Y:S01]  /*80a0*/  @!P4 IMAD.MOV R130, RZ, RZ, -R130 ;  /* 0x000000ffff82c224 */ /* 0x000fe200078e0a82 */
[----:B------:R-:W-:Y:S01]  /*80b0*/  ISETP.GT.U32.AND P1, PT, R2, R132, PT ;  /* 0x000000840200720c */ /* 0x000fe20003f24070 */
[----:B------:R-:W-:Y:S01]  /*80c0*/  VIADD R240, R3, 0x74 ;  /* 0x0000007403f07836 */ /* 0x000fe20000000000 */
[----:B------:R-:W-:Y:S01]  /*80d0*/  ISETP.GE.AND P4, PT, R243, RZ, PT ;  /* 0x000000fff300720c */ /* 0x000fe20003f86270 */
[----:B------:R-:W-:Y:S02]  /*80e0*/  VIADD R243, R3, 0x73 ;  /* 0x0000007303f37836 */ /* 0x000fe40000000000 */
[----:B------:R-:W-:Y:S01]  /*80f0*/  IMAD.HI.U32 R6, R0, R136, RZ ;  /* 0x0000008800067227 */ /* 0x000fe200078e00ff */
[----:B------:R-:W-:Y:S02]  /*8100*/  IABS R137, R240 ;  /* 0x000000f000897213 */ /* 0x000fe40000000000 */
[----:B------:R-:W-:Y:S01]  /*8110*/  IABS R138, R243 ;  /* 0x000000f3008a7213 */ /* 0x000fe20000000000 */
[----:B------:R-:W-:-:S02]  /*8120*/  @!P6 IMAD.IADD R134, R134, 0x1, -R2 ;  /* 0x000000018686e824 */ /* 0x000fc400078e0a02 */
[----:B------:R-:W-:Y:S02]  /*8130*/  IMAD.MOV R6, RZ, RZ, -R6 ;  /* 0x000000ffff067224 */ /* 0x000fe400078e0a06 */
[----:B------:R-:W-:Y:S01]  /*8140*/  IMAD.HI.U32 R5, R0, R137, RZ ;  /* 0x0000008900057227 */ /* 0x000fe200078e00ff */
[----:B------:R-:W-:-:S03]  /*8150*/  ISETP.GT.U32.AND P6, PT, R2, R134, PT ;  /* 0x000000860200720c */ /* 0x000fc60003fc4070 */
[----:B------:R-:W-:Y:S02]  /*8160*/  IMAD R136, R2, R6, R136 ;  /* 0x0000000602887224 */ /* 0x000fe400078e0288 */
[----:B------:R-:W-:-:S04]  /*8170*/  IMAD.HI.U32 R6, R0, R138, RZ ;  /* 0x0000008a00067227 */ /* 0x000fc800078e00ff */
[--C-:B------:R-:W-:Y:S02]  /*8180*/  @!P1 IMAD.IADD R132, R132, 0x1, -R2.reuse ;  /* 0x0000000184849824 */ /* 0x100fe400078e0a02 */
[----:B------:R-:W-:Y:S02]  /*8190*/  @!P3 IMAD.IADD R133, R133, 0x1, -R2 ;  /* 0x000000018585b824 */ /* 0x000fe400078e0a02 */
[----:B------:R-:W-:Y:S02]  /*81a0*/  IMAD.MOV R7, RZ, RZ, -R5 ;  /* 0x000000ffff077224 */ /* 0x000fe400078e0a05 */
[----:B------:R-:W-:Y:S01]  /*81b0*/  IMAD.MOV R5, RZ, RZ, -R6 ;  /* 0x000000ffff057224 */ /* 0x000fe200078e0a06 */
[C---:B------:R-:W-:Y:S01]  /*81c0*/  ISETP.GT.U32.AND P3, PT, R2.reuse, R133, PT ;  /* 0x000000850200720c */ /* 0x040fe20003f64070 */
[----:B------:R-:W-:Y:S01]  /*81d0*/  @!P2 IMAD.MOV R132, RZ, RZ, -R132 ;  /* 0x000000ffff84a224 */ /* 0x000fe200078e0a84 */
[C---:B------:R-:W-:Y:S01]  /*81e0*/  ISETP.GT.U32.AND P2, PT, R2.reuse, R136, PT ;  /* 0x000000880200720c */ /* 0x040fe20003f44070 */
[----:B------:R-:W-:-:S02]  /*81f0*/  IMAD R138, R2, R5, R138 ;  /* 0x00000005028a7224 */ /* 0x000fc400078e028a */
[----:B------:R-:W-:-:S04]  /*8200*/  IMAD.HI.U32 R4, R0, R135, RZ ;  /* 0x0000008700047227 */ /* 0x000fc800078e00ff */
[----:B------:R-:W-:Y:S01]  /*8210*/  @!P6 IMAD.IADD R134, R134, 0x1, -R2 ;  /* 0x000000018686e824 */ /* 0x000fe200078e0a02 */
[C---:B------:R-:W-:Y:S01]  /*8220*/  ISETP.GT.U32.AND P6, PT, R2.reuse, R138, PT ;  /* 0x0000008a0200720c */ /* 0x040fe20003fc4070 */
[----:B------:R-:W-:Y:S02]  /*8230*/  IMAD.MOV R4, RZ, RZ, -R4 ;  /* 0x000000ffff047224 */ /* 0x000fe400078e0a04 */
[----:B------:R-:W-:Y:S02]  /*8240*/  VIADD R241, R3, 0x72 ;  /* 0x0000007203f17836 */ /* 0x000fe40000000000 */
[C---:B------:R-:W-:Y:S02]  /*8250*/  IMAD R137, R2.reuse, R7, R137 ;  /* 0x0000000702897224 */ /* 0x040fe400078e0289 */
[C---:B------:R-:W-:Y:S01]  /*8260*/  IMAD R135, R2.reuse, R4, R135 ;  /* 0x0000000402877224 */ /* 0x040fe200078e0287 */
[----:B------:R-:W-:Y:S01]  /*8270*/  IABS R4, R241 ;  /* 0x000000f100047213 */ /* 0x000fe20000000000 */
[--C-:B------:R-:W-:Y:S01]  /*8280*/  @!P3 IMAD.IADD R133, R133, 0x1, -R2.reuse ;  /* 0x000000018585b824 */ /* 0x100fe200078e0a02 */
[----:B------:R-:W-:Y:S01]  /*8290*/  ISETP.GT.U32.AND P3, PT, R2, R137, PT ;  /* 0x000000890200720c */ /* 0x000fe20003f64070 */
[----:B------:R-:W-:Y:S01]  /*82a0*/  @!P2 IMAD.IADD R136, R136, 0x1, -R2 ;  /* 0x000000018888a824 */ /* 0x000fe200078e0a02 */
[----:B------:R-:W-:Y:S01]  /*82b0*/  ISETP.GT.U32.AND P1, PT, R2, R135, PT ;  /* 0x000000870200720c */ /* 0x000fe20003f24070 */
[----:B------:R-:W-:Y:S01]  /*82c0*/  VIADD R242, R3, 0x71 ;  /* 0x0000007103f27836 */ /* 0x000fe20000000000 */
[----:B------:R-:W-:Y:S01]  /*82d0*/  ISETP.GE.AND P2, PT, R239, RZ, PT ;  /* 0x000000ffef00720c */ /* 0x000fe20003f46270 */
[----:B------:R-:W-:-:S03]  /*82e0*/  IMAD.HI.U32 R5, R0, R4, RZ ;  /* 0x0000000400057227 */ /* 0x000fc600078e00ff */
[----:B------:R-:W-:Y:S01]  /*82f0*/  IABS R140, R242 ;  /* 0x000000f2008c7213 */ /* 0x000fe20000000000 */
[----:B------:R-:W-:Y:S01]  /*8300*/  @!P5 IMAD.MOV R133, RZ, RZ, -R133 ;  /* 0x000000ffff85d224 */ /* 0x000fe200078e0a85 */
[----:B------:R-:W-:Y:S01]  /*8310*/  ISETP.GT.U32.AND P5, PT, R2, R136, PT ;  /* 0x000000880200720c */ /* 0x000fe20003fa4070 */
[----:B------:R-:W-:Y:S02]  /*8320*/  @!P6 IMAD.IADD R138, R138, 0x1, -R2 ;  /* 0x000000018a8ae824 */ /* 0x000fe400078e0a02 */
[----:B------:R-:W-:Y:S02]  /*8330*/  IMAD.MOV R5, RZ, RZ, -R5 ;  /* 0x000000ffff057224 */ /* 0x000fe400078e0a05 */
[----:B------:R-:W-:Y:S01]  /*8340*/  @!P0 IMAD.MOV R134, RZ, RZ, -R134 ;  /* 0x000000ffff868224 */ /* 0x000fe200078e0a86 */
[C---:B------:R-:W-:Y:S01]  /*8350*/  ISETP.GT.U32.AND P0, PT, R2.reuse, R138, PT ;  /* 0x0000008a0200720c */ /* 0x040fe20003f04070 */
[----:B------:R-:W-:Y:S02]  /*8360*/  IMAD R139, R2, R5, R4 ;  /* 0x00000005028b7224 */ /* 0x000fe400078e0204 */
[----:B------:R-:W-:-:S04]  /*8370*/  IMAD.HI.U32 R5, R0, R140, RZ ;  /* 0x0000008c00057227 */ /* 0x000fc800078e00ff */
[--C-:B------:R-:W-:Y:S01]  /*8380*/  @!P3 IMAD.IADD R137, R137, 0x1, -R2.reuse ;  /* 0x000000018989b824 */ /* 0x100fe200078e0a02 */
[----:B------:R-:W-:Y:S01]  /*8390*/  ISETP.GE.AND P3, PT, R243, RZ, PT ;  /* 0x000000fff300720c */ /* 0x000fe20003f66270 */
[----:B------:R-:W-:Y:S02]  /*83a0*/  IMAD.MOV R5, RZ, RZ, -R5 ;  /* 0x000000ffff057224 */ /* 0x000fe400078e0a05 */
[----:B------:R-:W-:Y:S01]  /*83b0*/  @!P5 IMAD.IADD R136, R136, 0x1, -R2 ;  /* 0x000000018888d824 */ /* 0x000fe200078e0a02 */
[C---:B------:R-:W-:Y:S01]  /*83c0*/  ISETP.GT.U32.AND P5, PT, R2.reuse, R139, PT ;  /* 0x0000008b0200720c */ /* 0x040fe20003fa4070 */
[C---:B------:R-:W-:Y:S01]  /*83d0*/  IMAD R140, R2.reuse, R5, R140 ;  /* 0x00000005028c7224 */ /* 0x040fe200078e028c */
[----:B------:R-:W-:Y:S01]  /*83e0*/  ISETP.GT.U32.AND P6, PT, R2, R137, PT ;  /* 0x000000890200720c */ /* 0x000fe20003fc4070 */
[--C-:B------:R-:W-:Y:S02]  /*83f0*/  @!P1 IMAD.IADD R135, R135, 0x1, -R2.reuse ;  /* 0x0000000187879824 */ /* 0x100fe400078e0a02 */
[----:B------:R-:W-:Y:S01]  /*8400*/  @!P0 IMAD.IADD R138, R138, 0x1, -R2 ;  /* 0x000000018a8a8824 */ /* 0x000fe200078e0a02 */
[C---:B------:R-:W-:Y:S01]  /*8410*/  ISETP.GT.U32.AND P0, PT, R2.reuse, R140, PT ;  /* 0x0000008c0200720c */ /* 0x040fe20003f04070 */
[C---:B------:R-:W-:Y:S01]  /*8420*/  VIADD R243, R3.reuse, 0x70 ;  /* 0x0000007003f37836 */ /* 0x040fe20000000000 */
[----:B------:R-:W-:Y:S01]  /*8430*/  ISETP.GT.U32.AND P1, PT, R2, R135, PT ;  /* 0x000000870200720c */ /* 0x000fe20003f24070 */
[----:B------:R-:W-:Y:S01]  /*8440*/  @!P2 IMAD.MOV R136, RZ, RZ, -R136 ;  /* 0x000000ffff88a224 */ /* 0x000fe200078e0a88 */
[----:B------:R-:W-:Y:S01]  /*8450*/  ISETP.GE.AND P2, PT, R242, RZ, PT ;  /* 0x000000fff200720c */ /* 0x000fe20003f46270 */
[----:B------:R-:W-:Y:S01]  /*8460*/  VIADD R242, R3, 0x6c ;  /* 0x0000006c03f27836 */ /* 0x000fe20000000000 */
[----:B------:R-:W-:Y:S01]  /*8470*/  IABS R4, R243 ;  /* 0x000000f300047213 */ /* 0x000fe20000000000 */
[----:B------:R-:W-:-:S02]  /*8480*/  @!P5 IMAD.IADD R139, R139, 0x1, -R2 ;  /* 0x000000018b8bd824 */ /* 0x000fc400078e0a02 */
[--C-:B------:R-:W-:Y:S01]  /*8490*/  @!P6 IMAD.IADD R137, R137, 0x1, -R2.reuse ;  /* 0x000000018989e824 */ /* 0x100fe200078e0a02 */
[----:B------:R-:W-:Y:S01]  /*84a0*/  ISETP.GE.AND P6, PT, R243, RZ, PT ;  /* 0x000000fff300720c */ /* 0x000fe20003fc6270 */
[----:B------:R-:W-:Y:S01]  /*84b0*/  VIADD R243, R3, 0x6f ;  /* 0x0000006f03f37836 */ /* 0x000fe20000000000 */
[----:B------:R-:W-:Y:S01]  /*84c0*/  ISETP.GT.U32.AND P5, PT, R2, R139, PT ;  /* 0x0000008b0200720c */ /* 0x000fe20003fa4070 */
[----:B------:R-:W-:Y:S01]  /*84d0*/  IMAD.HI.U32 R5, R0, R4, RZ ;  /* 0x0000000400057227 */ /* 0x000fe200078e00ff */
[----:B------:R-:W-:Y:S02]  /*84e0*/  IABS R145, R242 ;  /* 0x000000f200917213 */ /* 0x000fe40000000000 */
[----:B------:R-:W-:Y:S01]  /*84f0*/  IABS R142, R243 ;  /* 0x000000f3008e7213 */ /* 0x000fe20000000000 */
[----:B------:R-:W-:Y:S02]  /*8500*/  @!P0 IMAD.IADD R140, R140, 0x1, -R2 ;  /* 0x000000018c8c8824 */ /* 0x000fe400078e0a02 */
[----:B------:R-:W-:-:S02]  /*8510*/  IMAD.MOV R5, RZ, RZ, -R5 ;  /* 0x000000ffff057224 */ /* 0x000fc400078e0a05 */
[----:B------:R-:W-:Y:S01]  /*8520*/  @!P1 IMAD.IADD R135, R135, 0x1, -R2 ;  /* 0x0000000187879824 */ /* 0x000fe200078e0a02 */
[----:B------:R-:W-:Y:S01]  /*8530*/  ISETP.GE.AND P1, PT, R240, RZ, PT ;  /* 0x000000fff000720c */ /* 0x000fe20003f26270 */
[C---:B------:R-:W-:Y:S01]  /*8540*/  IMAD R141, R2.reuse, R5, R4 ;  /* 0x00000005028d7224 */ /* 0x040fe200078e0204 */
[----:B------:R-:W-:Y:S01]  /*8550*/  ISETP.GT.U32.AND P0, PT, R2, R140, PT ;  /* 0x0000008c0200720c */ /* 0x000fe20003f04070 */
[----:B------:R-:W-:-:S04]  /*8560*/  IMAD.HI.U32 R4, R0, R142, RZ ;  /* 0x0000008e00047227 */ /* 0x000fc800078e00ff */
[----:B------:R-:W-:Y:S02]  /*8570*/  IMAD.MOV R4, RZ, RZ, -R4 ;  /* 0x000000ffff047224 */ /* 0x000fe400078e0a04 */
[----:B------:R-:W-:Y:S01]  /*8580*/  @!P5 IMAD.IADD R139, R139, 0x1, -R2 ;  /* 0x000000018b8bd824 */ /* 0x000fe200078e0a02 */
[C---:B------:R-:W-:Y:S01]  /*8590*/  ISETP.GT.U32.AND P5, PT, R2.reuse, R141, PT ;  /* 0x0000008d0200720c */ /* 0x040fe20003fa4070 */
[----:B------:R-:W-:Y:S02]  /*85a0*/  IMAD R142, R2, R4, R142 ;  /* 0x00000004028e7224 */ /* 0x000fe400078e028e */
[----:B------:R-:W-:Y:S01]  /*85b0*/  @!P1 IMAD.MOV R137, RZ, RZ, -R137 ;  /* 0x000000ffff899224 */ /* 0x000fe200078e0a89 */
[----:B------:R-:W-:Y:S01]  /*85c0*/  ISETP.GE.AND P1, PT, R243, RZ, PT ;  /* 0x000000fff300720c */ /* 0x000fe20003f26270 */
[----:B------:R-:W-:Y:S01]  /*85d0*/  @!P0 IMAD.IADD R140, R140, 0x1, -R2 ;  /* 0x000000018c8c8824 */ /* 0x000fe200078e0a02 */
[----:B------:R-:W-:Y:S01]  /*85e0*/  ISETP.GT.U32.AND P0, PT, R2, R142, PT ;  /* 0x0000008e0200720c */ /* 0x000fe20003f04070 */
[----:B------:R-:W-:-:S02]  /*85f0*/  VIADD R243, R3, 0x6e ;  /* 0x0000006e03f37836 */ /* 0x000fc40000000000 */
[----:B------:R-:W-:Y:S02]  /*8600*/  VIADD R240, R3, 0x6d ;  /* 0x0000006d03f07836 */ /* 0x000fe40000000000 */
[----:B------:R-:W-:Y:S01]  /*8610*/  @!P4 IMAD.MOV R135, RZ, RZ, -R135 ;  /* 0x000000ffff87c224 */ /* 0x000fe200078e0a87 */
[----:B------:R-:W-:Y:S01]  /*8620*/  IABS R143, R243 ;  /* 0x000000f3008f7213 */ /* 0x000fe20000000000 */
[C---:B------:R-:W-:Y:S01]  /*8630*/  IMAD.HI.U32 R5, R0.reuse, R145, RZ ;  /* 0x0000009100057227 */ /* 0x040fe200078e00ff */
[----:B------:R-:W-:Y:S02]  /*8640*/  @!P5 IADD3 R141, R141, -R2, RZ ;  /* 0x800000028d8dd210 */ /* 0x000fe40007ffe0ff */
[----:B------:R-:W-:Y:S01]  /*8650*/  ISETP.GE.AND P4, PT, R241, RZ, PT ;  /* 0x000000fff100720c */ /* 0x000fe20003f86270 */
[----:B------:R-:W-:Y:S01]  /*8660*/  VIADD R241, R3, 0x6b ;  /* 0x0000006b03f17836 */ /* 0x000fe20000000000 */
[----:B------:R-:W-:Y:S01]  /*8670*/  IABS R144, R240 ;  /* 0x000000f000907213 */ /* 0x000fe20000000000 */
[----:B------:R-:W-:Y:S01]  /*8680*/  IMAD.HI.U32 R7, R0, R143, RZ ;  /* 0x0000008f00077227 */ /* 0x000fe200078e00ff */
[----:B------:R-:W-:-:S02]  /*8690*/  ISETP.GT.U32.AND P5, PT, R2, R141, PT ;  /* 0x0000008d0200720c */ /* 0x000fc40003fa4070 */
[----:B------:R-:W-:Y:S01]  /*86a0*/  IABS R146, R241 ;  /* 0x000000f100927213 */ /* 0x000fe20000000000 */
[----:B------:R-:W-:Y:S02]  /*86b0*/  @!P0 IMAD.IADD R142, R142, 0x1, -R2 ;  /* 0x000000018e8e8824 */ /* 0x000fe400078e0a02 */
[----:B------:R-:W-:-:S03]  /*86c0*/  IMAD.HI.U32 R6, R0, R144, RZ ;  /* 0x0000009000067227 */ /* 0x000fc600078e00ff */
[----:B------:R-:W-:Y:S01]  /*86d0*/  ISETP.GT.U32.AND P0, PT, R2, R142, PT ;  /* 0x0000008e0200720c */ /* 0x000fe20003f04070 */
[----:B------:R-:W-:Y:S02]  /*86e0*/  IMAD.MOV R7, RZ, RZ, -R7 ;  /* 0x000000ffff077224 */ /* 0x000fe400078e0a07 */
[----:B------:R-:W-:-:S04]  /*86f0*/  IMAD.HI.U32 R4, R0, R146, RZ ;  /* 0x0000009200047227 */ /* 0x000fc800078e00ff */
[----:B------:R-:W-:Y:S02]  /*8700*/  IMAD.MOV R6, RZ, RZ, -R6 ;  /* 0x000000ffff067224 */ /* 0x000fe400078e0a06 */
[C---:B------:R-:W-:Y:S02]  /*8710*/  IMAD R143, R2.reuse, R7, R143 ;  /* 0x00000007028f7224 */ /* 0x040fe400078e028f */
[----:B------:R-:W-:Y:S02]  /*8720*/  IMAD.MOV R5, RZ, RZ, -R5 ;  /* 0x000000ffff057224 */ /* 0x000fe400078e0a05 */
[----:B------:R-:W-:Y:S02]  /*8730*/  IMAD.MOV R4, RZ, RZ, -R4 ;  /* 0x000000ffff047224 */ /* 0x000fe400078e0a04 */
[C---:B------:R-:W-:Y:S02]  /*8740*/  IMAD R144, R2.reuse, R6, R144 ;  /* 0x0000000602907224 */ /* 0x040fe400078e0290 */
[----:B------:R-:W-:-:S02]  /*8750*/  IMAD R145, R2, R5, R145 ;  /* 0x0000000502917224 */ /* 0x000fc400078e0291 */
[----:B------:R-:W-:Y:S01]  /*8760*/  @!P5 IMAD.IADD R141, R141, 0x1, -R2 ;  /* 0x000000018d8dd824 */ /* 0x000fe200078e0a02 */
[C---:B------:R-:W-:Y:S01]  /*8770*/  ISETP.GT.U32.AND P5, PT, R2.reuse, R143, PT ;  /* 0x0000008f0200720c */ /* 0x040fe20003fa4070 */
[----:B------:R-:W-:Y:S01]  /*8780*/  @!P3 IMAD.MOV R138, RZ, RZ, -R138 ;  /* 0x000000ffff8ab224 */ /* 0x000fe200078e0a8a */
[----:B------:R-:W-:Y:S01]  /*8790*/  ISETP.GE.AND P3, PT, R243, RZ, PT ;  /* 0x000000fff300720c */ /* 0x000fe20003f66270 */
[C---:B------:R-:W-:Y:S02]  /*87a0*/  IMAD R146, R2.reuse, R4, R146 ;  /* 0x0000000402927224 */ /* 0x040fe400078e0292 */
[----:B------:R-:W-:Y:S01]  /*87b0*/  @!P4 IMAD.MOV R139, RZ, RZ, -R139 ;  /* 0x000000ffff8bc224 */ /* 0x000fe200078e0a8b */
[C---:B------:R-:W-:Y:S01]  /*87c0*/  ISETP.GT.U32.AND P4, PT, R2.reuse, R144, PT ;  /* 0x000000900200720c */ /* 0x040fe20003f84070 */
[----:B------:R-:W-:Y:S01]  /*87d0*/  @!P2 IMAD.MOV R140, RZ, RZ, -R140 ;  /* 0x000000ffff8ca224 */ /* 0x000fe200078e0a8c */
[----:B------:R-:W-:Y:S01]  /*87e0*/  ISETP.GT.U32.AND P2, PT, R2, R145, PT ;  /* 0x000000910200720c */ /* 0x000fe20003f44070 */
[----:B------:R-:W-:-:S02]  /*87f0*/  VIADD R243, R3, 0x6a ;  /* 0x0000006a03f37836 */ /* 0x000fc40000000000 */
[--C-:B------:R-:W-:Y:S01]  /*8800*/  @!P0 IMAD.IADD R142, R142, 0x1, -R2.reuse ;  /* 0x000000018e8e8824 */ /* 0x100fe200078e0a02 */
[----:B------:R-:W-:Y:S01]  /*8810*/  ISETP.GT.U32.AND P0, PT, R2, R146, PT ;  /* 0x000000920200720c */ /* 0x000fe20003f04070 */
[----:B------:R-:W-:Y:S01]  /*8820*/  VIADD R239, R3, 0x69 ;  /* 0x0000006903ef7836 */ /* 0x000fe20000000000 */
[----:B------:R-:W-:Y:S01]  /*8830*/  IABS R147, R243 ;  /* 0x000000f300937213 */ /* 0x000fe20000000000 */
[----:B------:R-:W-:Y:S01]  /*8840*/  @!P5 IMAD.IADD R143, R143, 0x1, -R2 ;  /* 0x000000018f8fd824 */ /* 0x000fe200078e0a02 */
[----:B------:R-:W-:Y:S01]  /*8850*/  ISETP.GE.AND P5, PT, R242, RZ, PT ;  /* 0x000000fff200720c */ /* 0x000fe20003fa6270 */
[----:B------:R-:W-:Y:S01]  /*8860*/  @!P6 IMAD.MOV R141, RZ, RZ, -R141 ;  /* 0x000000ffff8de224 */ /* 0x000fe200078e0a8d */
[----:B------:R-:W-:Y:S01]  /*8870*/  IABS R148, R239 ;  /* 0x000000ef00947213 */ /* 0x000fe20000000000 */
[----:B------:R-:W-:Y:S01]  /*8880*/  IMAD.HI.U32 R4, R0, R147, RZ ;  /* 0x0000009300047227 */ /* 0x000fe200078e00ff */
[----:B------:R-:W-:-:S03]  /*8890*/  ISETP.GE.AND P6, PT, R240, RZ, PT ;  /* 0x000000fff000720c */ /* 0x000fc60003fc6270 */
[--C-:B------:R-:W-:Y:S01]  /*88a0*/  @!P4 IMAD.IADD R144, R144, 0x1, -R2.reuse ;  /* 0x000000019090c824 */ /* 0x100fe200078e0a02 */
[C---:B------:R-:W-:Y:S01]  /*88b0*/  ISETP.GT.U32.AND P4, PT, R2.reuse, R143, PT ;  /* 0x0000008f0200720c */ /* 0x040fe20003f84070 */
[----:B------:R-:W-:Y:S02]  /*88c0*/  @!P2 IMAD.IADD R145, R145, 0x1, -R2 ;  /* 0x000000019191a824 */ /* 0x000fe400078e0a02 */
[----:B------:R-:W-:Y:S01]  /*88d0*/  IMAD.MOV R4, RZ, RZ, -R4 ;  /* 0x000000ffff047224 */ /* 0x000fe200078e0a04 */
[----:B------:R-:W-:Y:S01]  /*88e0*/  ISETP.GT.U32.AND P2, PT, R2, R144, PT ;  /* 0x000000900200720c */ /* 0x000fe20003f44070 */
[----:B------:R-:W-:Y:S01]  /*88f0*/  @!P0 IMAD.IADD R146, R146, 0x1, -R2 ;  /* 0x0000000192928824 */ /* 0x000fe200078e0a02 */
[C---:B------:R-:W-:Y:S01]  /*8900*/  ISETP.GT.U32.AND P0, PT, R2.reuse, R145, PT ;  /* 0x000000910200720c */ /* 0x040fe20003f04070 */
[----:B------:R-:W-:Y:S02]  /*8910*/  IMAD R147, R2, R4, R147 ;  /* 0x0000000402937224 */ /* 0x000fe400078e0293 */
[----:B------:R-:W-:-:S04]  /*8920*/  IMAD.HI.U32 R4, R0, R148, RZ ;  /* 0x0000009400047227 */ /* 0x000fc800078e00ff */
[----:B------:R-:W-:Y:S02]  /*8930*/  IMAD.MOV R4, RZ, RZ, -R4 ;  /* 0x000000ffff047224 */ /* 0x000fe400078e0a04 */
[----:B------:R-:W-:Y:S01]  /*8940*/  @!P1 IMAD.MOV R142, RZ, RZ, -R142 ;  /* 0x000000ffff8e9224 */ /* 0x000fe200078e0a8e */
[C---:B------:R-:W-:Y:S01]  /*8950*/  ISETP.GT.U32.AND P1, PT, R2.reuse, R146, PT ;  /* 0x000000920200720c */ /* 0x040fe20003f24070 */
[----:B------:R-:W-:Y:S01]  /*8960*/  @!P4 IMAD.IADD R143, R143, 0x1, -R2 ;  /* 0x000000018f8fc824 */ /* 0x000fe200078e0a02 */
[C---:B------:R-:W-:Y:S01]  /*8970*/  ISETP.GT.U32.AND P4, PT, R2.reuse, R147, PT ;  /* 0x000000930200720c */ /* 0x040fe20003f84070 */
[----:B------:R-:W-:Y:S02]  /*8980*/  IMAD R148, R2, R4, R148 ;  /* 0x0000000402947224 */ /* 0x000fe400078e0294 */
[C---:B------:R-:W-:Y:S02]  /*8990*/  VIADD R240, R3.reuse, 0x68 ;  /* 0x0000006803f07836 */ /* 0x040fe40000000000 */
[----:B------:R-:W-:-:S02]  /*89a0*/  VIADD R242, R3, 0x67 ;  /* 0x0000006703f27836 */ /* 0x000fc40000000000 */
[--C-:B------:R-:W-:Y:S01]  /*89b0*/  @!P0 IMAD.IADD R145, R145, 0x1, -R2.reuse ;  /* 0x0000000191918824 */ /* 0x100fe200078e0a02 */
[----:B------:R-:W-:Y:S01]  /*89c0*/  ISETP.GT.U32.AND P0, PT, R2, R148, PT ;  /* 0x000000940200720c */ /* 0x000fe20003f04070 */
[--C-:B------:R-:W-:Y:S01]  /*89d0*/  @!P2 IMAD.IADD R144, R144, 0x1, -R2.reuse ;  /* 0x000000019090a824 */ /* 0x100fe200078e0a02 */
[----:B------:R-:W-:Y:S01]  /*89e0*/  IABS R149, R240 ;  /* 0x000000f000957213 */ /* 0x000fe20000000000 */
[--C-:B------:R-:W-:Y:S01]  /*89f0*/  @!P1 IMAD.IADD R146, R146, 0x1, -R2.reuse ;  /* 0x0000000192929824 */ /* 0x100fe200078e0a02 */
[----:B------:R-:W-:Y:S01]  /*8a00*/  IABS R150, R242 ;  /* 0x000000f200967213 */ /* 0x000fe20000000000 */
[----:B------:R-:W-:Y:S01]  /*8a10*/  @!P4 IMAD.IADD R147, R147, 0x1, -R2 ;  /* 0x000000019393c824 */ /* 0x000fe200078e0a02 */
[----:B------:R-:W-:Y:S01]  /*8a20*/  ISETP.GE.AND P1, PT, R243, RZ, PT ;  /* 0x000000fff300720c */ /* 0x000fe20003f26270 */
[C---:B------:R-:W-:Y:S01]  /*8a30*/  IMAD.HI.U32 R5, R0.reuse, R149, RZ ;  /* 0x0000009500057227 */ /* 0x040fe200078e00ff */
[----:B------:R-:W-:Y:S02]  /*8a40*/  ISETP.GE.AND P2, PT, R241, RZ, PT ;  /* 0x000000fff100720c */ /* 0x000fe40003f46270 */
[----:B------:R-:W-:Y:S01]  /*8a50*/  ISETP.GE.AND P4, PT, R239, RZ, PT ;  /* 0x000000ffef00720c */ /* 0x000fe20003f86270 */
[----:B------:R-:W-:-:S04]  /*8a60*/  IMAD.HI.U32 R4, R0, R150, RZ ;  /* 0x0000009600047227 */ /* 0x000fc800078e00ff */
[----:B------:R-:W-:Y:S02]  /*8a70*/  IMAD.MOV R5, RZ, RZ, -R5 ;  /* 0x000000ffff057224 */ /* 0x000fe400078e0a05 */
[----:B------:R-:W-:Y:S02]  /*8a80*/  VIADD R243, R3, 0x66 ;  /* 0x0000006603f37836 */ /* 0x000fe40000000000 */
[----:B------:R-:W-:Y:S02]  /*8a90*/  IMAD.MOV R4, RZ, RZ, -R4 ;  /* 0x000000ffff047224 */ /* 0x000fe400078e0a04 */
[----:B------:R-:W-:Y:S01]  /*8aa0*/  @!P0 IMAD.IADD R148, R148, 0x1, -R2 ;  /* 0x0000000194948824 */ /* 0x000fe200078e0a02 */
[C---:B------:R-:W-:Y:S01]  /*8ab0*/  ISETP.GT.U32.AND P0, PT, R2.reuse, R147, PT ;  /* 0x000000930200720c */ /* 0x040fe20003f04070 */
[C---:B------:R-:W-:Y:S01]  /*8ac0*/  IMAD R149, R2.reuse, R5, R149 ;  /* 0x0000000502957224 */ /* 0x040fe200078e0295 */
[----:B------:R-:W-:Y:S01]  /*8ad0*/  IABS R151, R243 ;  /* 0x000000f300977213 */ /* 0x000fe20000000000 */
[----:B------:R-:W-:-:S02]  /*8ae0*/  IMAD R150, R2, R4, R150 ;  /* 0x0000000402967224 */ /* 0x000fc400078e0296 */
[----:B------:R-:W-:Y:S01]  /*8af0*/  @!P3 IMAD.MOV R143, RZ, RZ, -R143 ;  /* 0x000000ffff8fb224 */ /* 0x000fe200078e0a8f */
[C---:B------:R-:W-:Y:S01]  /*8b00*/  ISETP.GT.U32.AND P3, PT, R2.reuse, R148, PT ;  /* 0x000000940200720c */ /* 0x040fe20003f64070 */
[----:B------:R-:W-:Y:S01]  /*8b10*/  @!P6 IMAD.MOV R144, RZ, RZ, -R144 ;  /* 0x000000ffff90e224 */ /* 0x000fe200078e0a90 */
[----:B------:R-:W-:Y:S01]  /*8b20*/  ISETP.GT.U32.AND P6, PT, R2, R149, PT ;  /* 0x000000950200720c */ /* 0x000fe20003fc4070 */
[----:B------:R-:W-:Y:S02]  /*8b30*/  VIADD R241, R3, 0x65 ;  /* 0x0000006503f17836 */ /* 0x000fe40000000000 */
[----:B------:R-:W-:-:S03]  /*8b40*/  IMAD.HI.U32 R4, R0, R151, RZ ;  /* 0x0000009700047227 */ /* 0x000fc600078e00ff */
[----:B------:R-:W-:Y:S01]  /*8b50*/  IABS R154, R241 ;  /* 0x000000f1009a7213 */ /* 0x000fe20000000000 */
[----:B------:R-:W-:Y:S01]  /*8b60*/  @!P5 IMAD.MOV R145, RZ, RZ, -R145 ;  /* 0x000000ffff91d224 */ /* 0x000fe200078e0a91 */
[----:B------:R-:W-:Y:S01]  /*8b70*/  ISETP.GT.U32.AND P5, PT, R2, R150, PT ;  /* 0x000000960200720c */ /* 0x000fe20003fa4070 */
[----:B------:R-:W-:Y:S02]  /*8b80*/  IMAD.MOV R4, RZ, RZ, -R4 ;  /* 0x000000ffff047224 */ /* 0x000fe400078e0a04 */
[----:B------:R-:W-:Y:S01]  /*8b90*/  @!P0 IMAD.IADD R147, R147, 0x1, -R2 ;  /* 0x0000000193938824 */ /* 0x000fe200078e0a02 */
[----:B------:R-:W-:Y:S01]  /*8ba0*/  ISETP.GE.AND P0, PT, R242, RZ, PT ;  /* 0x000000fff200720c */ /* 0x000fe20003f06270 */
[----:B------:R-:W-:Y:S02]  /*8bb0*/  IMAD R151, R2, R4, R151 ;  /* 0x0000000402977224 */ /* 0x000fe400078e0297 */
[----:B------:R-:W-:Y:S02]  /*8bc0*/  VIADD R242, R3, 0x64 ;  /* 0x0000006403f27836 */ /* 0x000fe40000000000 */
[----:B------:R-:W-:-:S03]  /*8bd0*/  IMAD.HI.U32 R4, R0, R154, RZ ;  /* 0x0000009a00047227 */ /* 0x000fc600078e00ff */
[----:B------:R-:W-:Y:S01]  /*8be0*/  IABS R155, R242 ;  /* 0x000000f2009b7213 */ /* 0x000fe20000000000 */
[--C-:B------:R-:W-:Y:S01]  /*8bf0*/  @!P3 IMAD.IADD R148, R148, 0x1, -R2.reuse ;  /* 0x000000019494b824 */ /* 0x100fe200078e0a02 */
[----:B------:R-:W-:Y:S01]  /*8c00*/  ISETP.GT.U32.AND P3, PT, R2, R151, PT ;  /* 0x000000970200720c */ /* 0x000fe20003f64070 */
[----:B------:R-:W-:Y:S01]  /*8c10*/  @!P6 IMAD.IADD R149, R149, 0x1, -R2 ;  /* 0x000000019595e824 */ /* 0x000fe200078e0a02 */
[----:B------:R-:W-:Y:S01]  /*8c20*/  ISETP.GE.AND P6, PT, R243, RZ, PT ;  /* 0x000000fff300720c */ /* 0x000fe20003fc6270 */
[----:B------:R-:W-:Y:S02]  /*8c30*/  IMAD.MOV R4, RZ, RZ, -R4 ;  /* 0x000000ffff047224 */ /* 0x000fe400078e0a04 */
[----:B------:R-:W-:Y:S02]  /*8c40*/  @!P5 IMAD.IADD R150, R150, 0x1, -R2 ;  /* 0x000000019696d824 */ /* 0x000fe400078e0a02 */
[----:B------:R-:W-:Y:S02]  /*8c50*/  VIADD R243, R3, 0x63 ;  /* 0x0000006303f37836 */ /* 0x000fe40000000000 */
[C---:B------:R-:W-:Y:S01]  /*8c60*/  IMAD R154, R2.reuse, R4, R154 ;  /* 0x00000004029a7224 */ /* 0x040fe200078e029a */
[----:B------:R-:W-:Y:S01]  /*8c70*/  ISETP.GT.U32.AND P5, PT, R2, R150, PT ;  /* 0x000000960200720c */ /* 0x000fe20003fa4070 */
[----:B------:R-:W-:Y:S01]  /*8c80*/  IMAD.HI.U32 R4, R0, R155, RZ ;  /* 0x0000009b00047227 */ /* 0x000fe200078e00ff */
[----:B------:R-:W-:-:S03]  /*8c90*/  IABS R157, R243 ;  /* 0x000000f3009d7213 */ /* 0x000fc60000000000 */
[----:B------:R-:W-:Y:S01]  /*8ca0*/  @!P1 IMAD.MOV R147, RZ, RZ, -R147 ;  /* 0x000000ffff939224 */ /* 0x000fe200078e0a93 */
[----:B------:R-:W-:Y:S01]  /*8cb0*/  ISETP.GT.U32.AND P1, PT, R2, R149, PT ;  /* 0x000000950200720c */ /* 0x000fe20003f24070 */
[----:B------:R-:W-:Y:S02]  /*8cc0*/  IMAD.MOV R5, RZ, RZ, -R4 ;  /* 0x000000ffff057224 */ /* 0x000fe400078e0a04 */
        /* <DEDUP_REMOVED lines=10> */
[----:B------:R-:W-:Y:S01]  /*8d70*/  ISETP.GT.U32.AND P0, PT, R2, R157, PT ;  /* 0x0000009d0200720c */ /* 0x000fe20003f04070 */
[----:B------:R-:W-:-:S02]  /*8d80*/  VIADD R241, R3, 0x62 ;  /* 0x0000006203f17836 */ /* 0x000fc40000000000 */
[C---:B------:R-:W-:Y:S02]  /*8d90*/  IMAD R155, R2.reuse, R5, R155 ;  /* 0x00000005029b7224 */ /* 0x040fe400078e029b */
[----:B------:R-:W-:Y:S01]  /*8da0*/  VIADD R242, R3, 0x61 ;  /* 0x0000006103f27836 */ /* 0x000fe20000000000 */
[----:B------:R-:W-:Y:S01]  /*8db0*/  IABS R5, R241 ;  /* 0x000000f100057213 */ /* 0x000fe20000000000 */
[----:B------:R-:W-:Y:S01]  /*8dc0*/  @!P3 IMAD.IADD R151, R151, 0x1, -R2 ;  /* 0x000000019797b824 */ /* 0x000fe200078e0a02 */
[C---:B------:R-:W-:Y:S01]  /*8dd0*/  ISETP.GT.U32.AND P3, PT, R2.reuse, R155, PT ;  /* 0x0000009b0200720c */ /* 0x040fe20003f64070 */
[----:B------:R-:W-:Y:S01]  /*8de0*/  @!P4 IMAD.MOV R148, RZ, RZ, -R148 ;  /* 0x000000ffff94c224 */ /* 0x000fe200078e0a94 */
[----:B------:R-:W-:Y:S01]  /*8df0*/  ISETP.GT.U32.AND P4, PT, R2, R154, PT ;  /* 0x0000009a0200720c */ /* 0x000fe20003f84070 */
[----:B------:R-:W-:Y:S01]  /*8e00*/  IMAD.HI.U32 R4, R0, R5, RZ ;  /* 0x0000000500047227 */ /* 0x000fe200078e00ff */
[----:B------:R-:W-:-:S03]  /*8e10*/  IABS R159, R242 ;  /* 0x000000f2009f7213 */ /* 0x000fc60000000000 */
[----:B------:R-:W-:Y:S02]  /*8e20*/  @!P0 IMAD.IADD R157, R157, 0x1, -R2 ;  /* 0x000000019d9d8824 */ /* 0x000fe400078e0a02 */
[----:B------:R-:W-:Y:S02]  /*8e30*/  IMAD.MOV R4, RZ, RZ, -R4 ;  /* 0x000000ffff047224 */ /* 0x000fe400078e0a04 */
[----:B------:R-:W-:Y:S01]  /*8e40*/  @!P2 IMAD.MOV R146, RZ, RZ, -R146 ;  /* 0x000000ffff92a224 */ /* 0x000fe200078e0a92 */
[----:B------:R-:W-:Y:S01]  /*8e50*/  ISETP.GE.AND P2, PT, R240, RZ, PT ;  /* 0x000000fff000720c */ /* 0x000fe20003f46270 */
[C---:B------:R-:W-:Y:S01]  /*8e60*/  IMAD R158, R2.reuse, R4, R5 ;  /* 0x00000004029e7224 */ /* 0x040fe200078e0205 */
[----:B------:R-:W-:Y:S01]  /*8e70*/  ISETP.GT.U32.AND P0, PT, R2, R157, PT ;  /* 0x0000009d0200720c */ /* 0x000fe20003f04070 */
[----:B------:R-:W-:-:S04]  /*8e80*/  IMAD.HI.U32 R5, R0, R159, RZ ;  /* 0x0000009f00057227 */ /* 0x000fc800078e00ff */
[--C-:B------:R-:W-:Y:S02]  /*8e90*/  @!P3 IMAD.IADD R155, R155, 0x1, -R2.reuse ;  /* 0x000000019b9bb824 */ /* 0x100fe400078e0a02 */
[----:B------:R-:W-:Y:S02]  /*8ea0*/  IMAD.MOV R5, RZ, RZ, -R5 ;  /* 0x000000ffff057224 */ /* 0x000fe400078e0a05 */
[--C-:B------:R-:W-:Y:S01]  /*8eb0*/  @!P4 IMAD.IADD R154, R154, 0x1, -R2.reuse ;  /* 0x000000019a9ac824 */ /* 0x100fe200078e0a02 */
[C---:B------:R-:W-:Y:S01]  /*8ec0*/  ISETP.GT.U32.AND P3, PT, R2.reuse, R155, PT ;  /* 0x0000009b0200720c */ /* 0x040fe20003f64070 */
[C---:B------:R-:W-:Y:S01]  /*8ed0*/  IMAD R159, R2.reuse, R5, R159 ;  /* 0x00000005029f7224 */ /* 0x040fe200078e029f */
[----:B------:R-:W-:Y:S01]  /*8ee0*/  @!P2 IADD3 R149, -R149, RZ, RZ ;  /* 0x000000ff9595a210 */ /* 0x000fe20007ffe1ff */
[--C-:B------:R-:W-:Y:S01]  /*8ef0*/  @!P0 IMAD.IADD R157, R157, 0x1, -R2.reuse ;  /* 0x000000019d9d8824 */ /* 0x100fe200078e0a02 */
[----:B------:R-:W-:Y:S01]  /*8f00*/  ISETP.GE.AND P4, PT, R243, RZ, PT ;  /* 0x000000fff300720c */ /* 0x000fe20003f86270 */
[C---:B------:R-:W-:Y:S01]  /*8f10*/  VIADD R243, R3.reuse, 0x60 ;  /* 0x0000006003f37836 */ /* 0x040fe20000000000 */
[C---:B------:R-:W-:Y:S01]  /*8f20*/  ISETP.GT.U32.AND P2, PT, R2.reuse, R154, PT ;  /* 0x0000009a0200720c */ /* 0x040fe20003f44070 */
[----:B------:R-:W-:Y:S01]  /*8f30*/  @!P6 IMAD.MOV R151, RZ, RZ, -R151 ;  /* 0x000000ffff97e224 */ /* 0x000fe200078e0a97 */
[C---:B------:R-:W-:Y:S01]  /*8f40*/  ISETP.GT.U32.AND P0, PT, R2.reuse, R159, PT ;  /* 0x0000009f0200720c */ /* 0x040fe20003f04070 */
[C---:B------:R-:W-:Y:S01]  /*8f50*/  VIADD R238, R3.reuse, 0x5f ;  /* 0x0000005f03ee7836 */ /* 0x040fe20000000000 */
[----:B------:R-:W-:Y:S01]  /*8f60*/  IABS R160, R243 ;  /* 0x000000f300a07213 */ /* 0x000fe20000000000 */
[----:B------:R-:W-:Y:S01]  /*8f70*/  VIADD R239, R3, 0x5e ;  /* 0x0000005e03ef7836 */ /* 0x000fe20000000000 */
[----:B------:R-:W-:Y:S01]  /*8f80*/  ISETP.GE.AND P6, PT, R241, RZ, PT ;  /* 0x000000fff100720c */ /* 0x000fe20003fc6270 */
[----:B------:R-:W-:Y:S01]  /*8f90*/  @!P3 IMAD.IADD R155, R155, 0x1, -R2 ;  /* 0x000000019b9bb824 */ /* 0x000fe200078e0a02 */
[----:B------:R-:W-:Y:S01]  /*8fa0*/  ISETP.GT.U32.AND P3, PT, R2, R158, PT ;  /* 0x0000009e0200720c */ /* 0x000fe20003f64070 */
[----:B------:R-:W-:Y:S01]  /*8fb0*/  VIADD R241, R3, 0x5d ;  /* 0x0000005d03f17836 */ /* 0x000fe20000000000 */
[----:B------:R-:W-:Y:S01]  /*8fc0*/  IABS R161, R238 ;  /* 0x000000ee00a17213 */ /* 0x000fe20000000000 */
[----:B------:R-:W-:Y:S01]  /*8fd0*/  IMAD.HI.U32 R4, R0, R160, RZ ;  /* 0x000000a000047227 */ /* 0x000fe200078e00ff */
[----:B------:R-:W-:-:S02]  /*8fe0*/  IABS R162, R239 ;  /* 0x000000ef00a27213 */ /* 0x000fc40000000000 */
[----:B------:R-:W-:Y:S01]  /*8ff0*/  IABS R163, R241 ;  /* 0x000000f100a37213 */ /* 0x000fe20000000000 */
[--C-:B------:R-:W-:Y:S01]  /*9000*/  @!P2 IMAD.IADD R154, R154, 0x1, -R2.reuse ;  /* 0x000000019a9aa824 */ /* 0x100fe200078e0a02 */
[----:B------:R-:W-:Y:S01]  /*9010*/  ISETP.GE.AND P2, PT, R242, RZ, PT ;  /* 0x000000fff200720c */ /* 0x000fe20003f46270 */
[----:B------:R-:W-:Y:S02]  /*9020*/  @!P0 IMAD.IADD R159, R159, 0x1, -R2 ;  /* 0x000000019f9f8824 */ /* 0x000fe400078e0a02 */
[----:B------:R-:W-:Y:S02]  /*9030*/  IMAD.MOV R4, RZ, RZ, -R4 ;  /* 0x000000ffff047224 */ /* 0x000fe400078e0a04 */
[----:B------:R-:W-:Y:S01]  /*9040*/  @!P1 IMAD.MOV R154, RZ, RZ, -R154 ;  /* 0x000000ffff9a9224 */ /* 0x000fe200078e0a9a */
[C---:B------:R-:W-:Y:S01]  /*9050*/  ISETP.GT.U32.AND P1, PT, R2.reuse, R159, PT ;  /* 0x0000009f0200720c */ /* 0x040fe20003f24070 */
[----:B------:R-:W-:Y:S02]  /*9060*/  IMAD R160, R2, R4, R160 ;  /* 0x0000000402a07224 */ /* 0x000fe400078e02a0 */
[----:B------:R-:W-:-:S04]  /*9070*/  IMAD.HI.U32 R4, R0, R163, RZ ;  /* 0x000000a300047227 */ /* 0x000fc800078e00ff */
[----:B------:R-:W-:Y:S01]  /*9080*/  @!P3 IMAD.IADD R158, R158, 0x1, -R2 ;  /* 0x000000019e9eb824 */ /* 0x000fe200078e0a02 */
[----:B------:R-:W-:Y:S01]  /*9090*/  ISETP.GT.U32.AND P3, PT, R2, R160, PT ;  /* 0x000000a00200720c */ /* 0x000fe20003f64070 */
[----:B------:R-:W-:Y:S02]  /*90a0*/  IMAD.MOV R4, RZ, RZ, -R4 ;  /* 0x000000ffff047224 */ /* 0x000fe400078e0a04 */
[----:B------:R-:W-:Y:S01]  /*90b0*/  IMAD.HI.U32 R6, R0, R161, RZ ;  /* 0x000000a100067227 */ /* 0x000fe200078e00ff */
[----:B------:R-:W-:-:S03]  /*90c0*/  ISETP.GT.U32.AND P0, PT, R2, R158, PT ;  /* 0x0000009e0200720c */ /* 0x000fc60003f04070 */
[C---:B------:R-:W-:Y:S02]  /*90d0*/  IMAD R163, R2.reuse, R4, R163 ;  /* 0x0000000402a37224 */ /* 0x040fe400078e02a3 */
[----:B------:R-:W-:Y:S02]  /*90e0*/  IMAD.MOV R6, RZ, RZ, -R6 ;  /* 0x000000ffff067224 */ /* 0x000fe400078e0a06 */
[----:B------:R-:W-:Y:S01]  /*90f0*/  @!P1 IMAD.IADD R159, R159, 0x1, -R2 ;  /* 0x000000019f9f9824 */ /* 0x000fe200078e0a02 */
[----:B------:R-:W-:Y:S01]  /*9100*/  ISETP.GT.U32.AND P1, PT, R2, R163, PT ;  /* 0x000000a30200720c */ /* 0x000fe20003f24070 */
[----:B------:R-:W-:Y:S02]  /*9110*/  VIADD R242, R3, 0x5b ;  /* 0x0000005b03f27836 */ /* 0x000fe40000000000 */
[----:B------:R-:W-:-:S03]  /*9120*/  IMAD.HI.U32 R5, R0, R162, RZ ;  /* 0x000000a200057227 */ /* 0x000fc600078e00ff */
[----:B------:R-:W-:Y:S01]  /*9130*/  IABS R165, R242 ;  /* 0x000000f200a57213 */ /* 0x000fe20000000000 */
[C---:B------:R-:W-:Y:S02]  /*9140*/  IMAD R161, R2.reuse, R6, R161 ;  /* 0x0000000602a17224 */ /* 0x040fe400078e02a1 */
[----:B------:R-:W-:Y:S02]  /*9150*/  IMAD.MOV R5, RZ, RZ, -R5 ;  /* 0x000000ffff057224 */ /* 0x000fe400078e0a05 */
[----:B------:R-:W-:Y:S01]  /*9160*/  @!P5 IMAD.MOV R155, RZ, RZ, -R155 ;  /* 0x000000ffff9bd224 */ /* 0x000fe200078e0a9b */
[----:B------:R-:W-:Y:S01]  /*9170*/  ISETP.GT.U32.AND P5, PT, R2, R161, PT ;  /* 0x000000a10200720c */ /* 0x000fe20003fa4070 */
[----:B------:R-:W-:Y:S01]  /*9180*/  @!P0 IMAD.IADD R158, R158, 0x1, -R2 ;  /* 0x000000019e9e8824 */ /* 0x000fe200078e0a02 */
[----:B------:R-:W-:Y:S01]  /*9190*/  ISETP.GE.AND P0, PT, R243, RZ, PT ;  /* 0x000000fff300720c */ /* 0x000fe20003f06270 */
[----:B------:R-:W-:Y:S02]  /*91a0*/  VIADD R240, R3, 0x5c ;  /* 0x0000005c03f07836 */ /* 0x000fe40000000000 */
[----:B------:R-:W-:-:S02]  /*91b0*/  IMAD R162, R2, R5, R162 ;  /* 0x0000000502a27224 */ /* 0x000fc400078e02a2 */
[----:B------:R-:W-:Y:S01]  /*91c0*/  VIADD R243, R3, 0x5a ;  /* 0x0000005a03f37836 */ /* 0x000fe20000000000 */
[----:B------:R-:W-:Y:S01]  /*91d0*/  IABS R164, R240 ;  /* 0x000000f000a47213 */ /* 0x000fe20000000000 */
[----:B------:R-:W-:-:S03]  /*91e0*/  IMAD.HI.U32 R5, R0, R165, RZ ;  /* 0x000000a500057227 */ /* 0x000fc600078e00ff */
[----:B------:R-:W-:Y:S01]  /*91f0*/  IABS R166, R243 ;  /* 0x000000f300a67213 */ /* 0x000fe20000000000 */
[--C-:B------:R-:W-:Y:S02]  /*9200*/  @!P3 IMAD.IADD R160, R160, 0x1, -R2.reuse ;  /* 0x00000001a0a0b824 */ /* 0x100fe400078e0a02 */
[----:B------:R-:W-:Y:S02]  /*9210*/  @!P1 IMAD.IADD R163, R163, 0x1, -R2 ;  /* 0x00000001a3a39824 */ /* 0x000fe400078e0a02 */
[----:B------:R-:W-:Y:S01]  /*9220*/  IMAD.MOV R5, RZ, RZ, -R5 ;  /* 0x000000ffff057224 */ /* 0x000fe200078e0a05 */
[C---:B------:R-:W-:Y:S01]  /*9230*/  ISETP.GT.U32.AND P3, PT, R2.reuse, R160, PT ;  /* 0x000000a00200720c */ /* 0x040fe20003f64070 */
[----:B------:R-:W-:Y:S01]  /*9240*/  @!P2 IMAD.MOV R159, RZ, RZ, -R159 ;  /* 0x000000ffff9fa224 */ /* 0x000fe200078e0a9f */
[C---:B------:R-:W-:Y:S01]  /*9250*/  ISETP.GT.U32.AND P2, PT, R2.reuse, R163, PT ;  /* 0x000000a30200720c */ /* 0x040fe20003f44070 */
[----:B------:R-:W-:Y:S02]  /*9260*/  IMAD R165, R2, R5, R165 ;  /* 0x0000000502a57224 */ /* 0x000fe400078e02a5 */
[----:B------:R-:W-:-:S04]  /*9270*/  IMAD.HI.U32 R4, R0, R164, RZ ;  /* 0x000000a400047227 */ /* 0x000fc800078e00ff */
[----:B------:R-:W-:-:S04]  /*9280*/  IMAD.HI.U32 R5, R0, R166, RZ ;  /* 0x000000a600057227 */ /* 0x000fc800078e00ff */
[----:B------:R-:W-:Y:S01]  /*9290*/  @!P5 IMAD.IADD R161, R161, 0x1, -R2 ;  /* 0x00000001a1a1d824 */ /* 0x000fe200078e0a02 */
[----:B------:R-:W-:Y:S01]  /*92a0*/  ISETP.GE.AND P5, PT, R238, RZ, PT ;  /* 0x000000ffee00720c */ /* 0x000fe20003fa6270 */
[----:B------:R-:W-:Y:S02]  /*92b0*/  IMAD.MOV R4, RZ, RZ, -R4 ;  /* 0x000000ffff047224 */ /* 0x000fe400078e0a04 */
[----:B------:R-:W-:Y:S01]  /*92c0*/  VIADD R238, R3, 0x59 ;  /* 0x0000005903ee7836 */ /* 0x000fe20000000000 */
[C---:B------:R-:W-:Y:S01]  /*92d0*/  ISETP.GT.U32.AND P1, PT, R2.reuse, R161, PT ;  /* 0x000000a10200720c */ /* 0x040fe20003f24070 */
[----:B------:R-:W-:Y:S02]  /*92e0*/  IMAD.MOV R5, RZ, RZ, -R5 ;  /* 0x000000ffff057224 */ /* 0x000fe400078e0a05 */
[C---:B------:R-:W-:Y:S01]  /*92f0*/  IMAD R164, R2.reuse, R4, R164 ;  /* 0x0000000402a47224 */ /* 0x040fe200078e02a4 */
[----:B------:R-:W-:Y:S01]  /*9300*/  IABS R4, R238 ;  /* 0x000000ee00047213 */ /* 0x000fe20000000000 */
[----:B------:R-:W-:-:S02]  /*9310*/  IMAD R166, R2, R5, R166 ;  /* 0x0000000502a67224 */ /* 0x000fc400078e02a6 */
[--C-:B------:R-:W-:Y:S01]  /*9320*/  @!P3 IMAD.IADD R160, R160, 0x1, -R2.reuse ;  /* 0x00000001a0a0b824 */ /* 0x100fe200078e0a02 */
[C---:B------:R-:W-:Y:S01]  /*9330*/  ISETP.GT.U32.AND P3, PT, R2.reuse, R164, PT ;  /* 0x000000a40200720c */ /* 0x040fe20003f64070 */
[----:B------:R-:W-:Y:S01]  /*9340*/  @!P2 IMAD.IADD R163, R163, 0x1, -R2 ;  /* 0x00000001a3a3a824 */ /* 0x000fe200078e0a02 */
[----:B------:R-:W-:Y:S01]  /*9350*/  ISETP.GT.U32.AND P2, PT, R2, R166, PT ;  /* 0x000000a60200720c */ /* 0x000fe20003f44070 */
[----:B------:R-:W-:-:S04]  /*9360*/  IMAD.HI.U32 R5, R0, R4, RZ ;  /* 0x0000000400057227 */ /* 0x000fc800078e00ff */
[----:B------:R-:W-:Y:S01]  /*9370*/  @!P0 IMAD.MOV R160, RZ, RZ, -R160 ;  /* 0x000000ffffa08224 */ /* 0x000fe200078e0aa0 */
[C---:B------:R-:W-:Y:S01]  /*9380*/  ISETP.GT.U32.AND P0, PT, R2.reuse, R165, PT ;  /* 0x000000a50200720c */ /* 0x040fe20003f04070 */
[----:B------:R-:W-:Y:S02]  /*9390*/  IMAD.MOV R5, RZ, RZ, -R5 ;  /* 0x000000ffff057224 */ /* 0x000fe400078e0a05 */
[----:B------:R-:W-:Y:S01]  /*93a0*/  @!P4 IMAD.MOV R157, RZ, RZ, -R157 ;  /* 0x000000ffff9dc224 */ /* 0x000fe200078e0a9d */
[C---:B------:R-:W-:Y:S01]  /*93b0*/  ISETP.GT.U32.AND P4, PT, R2.reuse, R162, PT ;  /* 0x000000a20200720c */ /* 0x040fe20003f84070 */
[----:B------:R-:W-:Y:S02]  /*93c0*/  IMAD R167, R2, R5, R4 ;  /* 0x0000000502a77224 */ /* 0x000fe400078e0204 */
[----:B------:R-:W-:Y:S01]  /*93d0*/  @!P1 IMAD.IADD R161, R161, 0x1, -R2 ;  /* 0x00000001a1a19824 */ /* 0x000fe200078e0a02 */
[----:B------:R-:W-:Y:S01]  /*93e0*/  ISETP.GE.AND P1, PT, R241, RZ, PT ;  /* 0x000000fff100720c */ /* 0x000fe20003f26270 */
[----:B------:R-:W-:-:S02]  /*93f0*/  VIADD R241, R3, 0x58 ;  /* 0x0000005803f17836 */ /* 0x000fc40000000000 */
[--C-:B------:R-:W-:Y:S01]  /*9400*/  @!P2 IMAD.IADD R166, R166, 0x1, -R2.reuse ;  /* 0x00000001a6a6a824 */ /* 0x100fe200078e0a02 */
[----:B------:R-:W-:Y:S01]  /*9410*/  ISETP.GT.U32.AND P2, PT, R2, R167, PT ;  /* 0x000000a70200720c */ /* 0x000fe20003f44070 */
[--C-:B------:R-:W-:Y:S01]  /*9420*/  @!P0 IMAD.IADD R165, R165, 0x1, -R2.reuse ;  /* 0x00000001a5a58824 */ /* 0x100fe200078e0a02 */
[----:B------:R-:W-:Y:S01]  /*9430*/  IABS R168, R241 ;  /* 0x000000f100a87213 */ /* 0x000fe20000000000 */
[--C-:B------:R-:W-:Y:S01]  /*9440*/  @!P3 IMAD.IADD R164, R164, 0x1, -R2.reuse ;  /* 0x00000001a4a4b824 */ /* 0x100fe200078e0a02 */
[----:B------:R-:W-:Y:S01]  /*9450*/  ISETP.GE.AND P0, PT, R243, RZ, PT ;  /* 0x000000fff300720c */ /* 0x000fe20003f06270 */
[----:B------:R-:W-:Y:S02]  /*9460*/  VIADD R243, R3, 0x57 ;  /* 0x0000005703f37836 */ /* 0x000fe40000000000 */
[----:B------:R-:W-:Y:S01]  /*9470*/  @!P4 IMAD.IADD R162, R162, 0x1, -R2 ;  /* 0x00000001a2a2c824 */ /* 0x000fe200078e0a02 */
[----:B------:R-:W-:Y:S01]  /*9480*/  ISETP.GE.AND P4, PT, R239, RZ, PT ;  /* 0x000000ffef00720c */ /* 0x000fe20003f86270 */
[----:B------:R-:W-:Y:S01]  /*9490*/  IMAD.HI.U32 R6, R0, R168, RZ ;  /* 0x000000a800067227 */ /* 0x000fe200078e00ff */
[----:B------:R-:W-:-:S02]  /*94a0*/  IABS R152, R243 ;  /* 0x000000f300987213 */ /* 0x000fc40000000000 */
[----:B------:R-:W-:Y:S01]  /*94b0*/  ISETP.GT.U32.AND P3, PT, R2, R162, PT ;  /* 0x000000a20200720c */ /* 0x000fe20003f64070 */
[----:B------:R-:W-:Y:S01]  /*94c0*/  @!P2 IMAD.IADD R167, R167, 0x1, -R2 ;  /* 0x00000001a7a7a824 */ /* 0x000fe200078e0a02 */
[----:B------:R-:W-:Y:S01]  /*94d0*/  IADD3 R6, -R6, RZ, RZ ;  /* 0x000000ff06067210 */ /* 0x000fe20007ffe1ff */
[----:B------:R-:W-:Y:S01]  /*94e0*/  IMAD.HI.U32 R8, R0, R152, RZ ;  /* 0x0000009800087227 */ /* 0x000fe200078e00ff */
[----:B------:R-:W-:-:S03]  /*94f0*/  ISETP.GT.U32.AND P2, PT, R2, R165, PT ;  /* 0x000000a50200720c */ /* 0x000fc60003f44070 */
[----:B------:R-:W-:Y:S02]  /*9500*/  VIADD R239, R3, 0x56 ;  /* 0x0000005603ef7836 */ /* 0x000fe40000000000 */
[----:B------:R-:W-:Y:S01]  /*9510*/  @!P6 IMAD.MOV R158, RZ, RZ, -R158 ;  /* 0x000000ffff9ee224 */ /* 0x000fe200078e0a9e */
[C---:B------:R-:W-:Y:S01]  /*9520*/  ISETP.GT.U32.AND P6, PT, R2.reuse, R164, PT ;  /* 0x000000a40200720c */ /* 0x040fe20003fc4070 */
[C---:B------:R-:W-:Y:S01]  /*9530*/  IMAD R168, R2.reuse, R6, R168 ;  /* 0x0000000602a87224 */ /* 0x040fe200078e02a8 */
[----:B------:R-:W-:Y:S01]  /*9540*/  IABS R5, R239 ;  /* 0x000000ef00057213 */ /* 0x000fe20000000000 */
[----:B------:R-:W-:Y:S02]  /*9550*/  IMAD.MOV R8, RZ, RZ, -R8 ;  /* 0x000000ffff087224 */ /* 0x000fe400078e0a08 */
[----:B------:R-:W-:Y:S01]  /*9560*/  @!P1 IMAD.MOV R163, RZ, RZ, -R163 ;  /* 0x000000ffffa39224 */ /* 0x000fe200078e0aa3 */
[C---:B------:R-:W-:Y:S01]  /*9570*/  ISETP.GT.U32.AND P1, PT, R2.reuse, R168, PT ;  /* 0x000000a80200720c */ /* 0x040fe20003f24070 */
[----:B------:R-:W-:-:S02]  /*9580*/  IMAD R8, R2, R8, R152 ;  /* 0x0000000802087224 */ /* 0x000fc400078e0298 */
[----:B------:R-:W-:Y:S01]  /*9590*/  @!P5 IMAD.MOV R161, RZ, RZ, -R161 ;  /* 0x000000ffffa1d224 */ /* 0x000fe200078e0aa1 */
[----:B------:R-:W-:Y:S01]  /*95a0*/  ISETP.GT.U32.AND P5, PT, R2, R166, PT ;  /* 0x000000a60200720c */ /* 0x000fe20003fa4070 */
[----:B------:R-:W-:-:S04]  /*95b0*/  IMAD.HI.U32 R153, R0, R5, RZ ;  /* 0x0000000500997227 */ /* 0x000fc800078e00ff */
[--C-:B------:R-:W-:Y:S01]  /*95c0*/  @!P3 IMAD.IADD R162, R162, 0x1, -R2.reuse ;  /* 0x00000001a2a2b824 */ /* 0x100fe200078e0a02 */
[----:B------:R-:W-:Y:S01]  /*95d0*/  ISETP.GE.AND P3, PT, R240, RZ, PT ;  /* 0x000000fff000720c */ /* 0x000fe20003f66270 */
[--C-:B------:R-:W-:Y:S01]  /*95e0*/  @!P2 IMAD.IADD R165, R165, 0x1, -R2.reuse ;  /* 0x00000001a5a5a824 */ /* 0x100fe200078e0a02 */
[----:B------:R-:W-:Y:S01]  /*95f0*/  ISETP.GT.U32.AND P2, PT, R2, R8, PT ;  /* 0x000000080200720c */ /* 0x000fe20003f44070 */
[C---:B------:R-:W-:Y:S02]  /*9600*/  VIADD R240, R3.reuse, 0x55 ;  /* 0x0000005503f07836 */ /* 0x040fe40000000000 */
[----:B------:R-:W-:Y:S02]  /*9610*/  IMAD.MOV R153, RZ, RZ, -R153 ;  /* 0x000000ffff997224 */ /* 0x000fe400078e0a99 */
[----:B------:R-:W-:Y:S01]  /*9620*/  @!P6 IMAD.IADD R164, R164, 0x1, -R2 ;  /* 0x00000001a4a4e824 */ /* 0x000fe200078e0a02 */
[----:B------:R-:W-:Y:S01]  /*9630*/  ISETP.GE.AND P6, PT, R242, RZ, PT ;  /* 0x000000fff200720c */ /* 0x000fe20003fc6270 */
[----:B------:R-:W-:Y:S01]  /*9640*/  VIADD R242, R3, 0x54 ;  /* 0x0000005403f27836 */ /* 0x000fe20000000000 */
[----:B------:R-:W-:Y:S01]  /*9650*/  IABS R7, R240 ;  /* 0x000000f000077213 */ /* 0x000fe20000000000 */
[----:B------:R-:W-:-:S02]  /*9660*/  IMAD R5, R2, R153, R5 ;  /* 0x0000009902057224 */ /* 0x000fc400078e0205 */
[----:B------:R-:W-:Y:S01]  /*9670*/  @!P4 IMAD.MOV R162, RZ, RZ, -R162 ;  /* 0x000000ffffa2c224 */ /* 0x000fe200078e0aa2 */
[----:B------:R-:W-:Y:S01]  /*9680*/  ISETP.GT.U32.AND P4, PT, R2, R167, PT ;  /* 0x000000a70200720c */ /* 0x000fe20003f84070 */
[--C-:B------:R-:W-:Y:S01]  /*9690*/  @!P1 IMAD.IADD R168, R168, 0x1, -R2.reuse ;  /* 0x00000001a8a89824 */ /* 0x100fe200078e0a02 */
[----:B------:R-:W-:Y:S01]  /*96a0*/  IABS R4, R242 ;  /* 0x000000f200047213 */ /* 0x000fe20000000000 */
[----:B------:R-:W-:Y:S01]  /*96b0*/  @!P5 IMAD.IADD R166, R166, 0x1, -R2 ;  /* 0x00000001a6a6d824 */ /* 0x000fe200078e0a02 */
[----:B------:R-:W-:Y:S01]  /*96c0*/  ISETP.GT.U32.AND P5, PT, R2, R5, PT ;  /* 0x000000050200720c */ /* 0x000fe20003fa4070 */
[----:B------:R-:W-:Y:S01]  /*96d0*/  IMAD.HI.U32 R6, R0, R7, RZ ;  /* 0x0000000700067227 */ /* 0x000fe200078e00ff */
[----:B------:R-:W-:-:S03]  /*96e0*/  ISETP.GE.AND P1, PT, R243, RZ, PT ;  /* 0x000000fff300720c */ /* 0x000fc60003f26270 */
[----:B------:R-:W-:Y:S01]  /*96f0*/  @!P2 IMAD.IADD R8, R8, 0x1, -R2 ;  /* 0x000000010808a824 */ /* 0x000fe200078e0a02 */
[----:B------:R-:W-:Y:S01]  /*9700*/  ISETP.GT.U32.AND P2, PT, R2, R168, PT ;  /* 0x000000a80200720c */ /* 0x000fe20003f44070 */
[----:B------:R-:W-:-:S04]  /*9710*/  IMAD.HI.U32 R152, R0, R4, RZ ;  /* 0x0000000400987227 */ /* 0x000fc800078e00ff */
[----:B------:R-:W-:Y:S02]  /*9720*/  IMAD.MOV R6, RZ, RZ, -R6 ;  /* 0x000000ffff067224 */ /* 0x000fe400078e0a06 */
[----:B------:R-:W-:Y:S02]  /*9730*/  IMAD.MOV R152, RZ, RZ, -R152 ;  /* 0x000000ffff987224 */ /* 0x000fe400078e0a98 */
[C---:B------:R-:W-:Y:S02]  /*9740*/  IMAD R7, R2.reuse, R6, R7 ;  /* 0x0000000602077224 */ /* 0x040fe400078e0207 */
[----:B------:R-:W-:Y:S01]  /*9750*/  @!P4 IMAD.IADD R167, R167, 0x1, -R2 ;  /* 0x00000001a7a7c824 */ /* 0x000fe200078e0a02 */
[----:B------:R-:W-:Y:S01]  /*9760*/  ISETP.GE.AND P4, PT, R241, RZ, PT ;  /* 0x000000fff100720c */ /* 0x000fe20003f86270 */
[----:B------:R-:W-:Y:S02]  /*9770*/  VIADD R241, R3, 0x52 ;  /* 0x0000005203f17836 */ /* 0x000fe40000000000 */
[----:B------:R-:W-:-:S02]  /*9780*/  IMAD R4, R2, R152, R4 ;  /* 0x0000009802047224 */ /* 0x000fc400078e0204 */
[----:B------:R-:W-:Y:S01]  /*9790*/  @!P0 IMAD.MOV R166, RZ, RZ, -R166 ;  /* 0x000000ffffa68224 */ /* 0x000fe200078e0aa6 */
[C---:B------:R-:W-:Y:S01]  /*97a0*/  ISETP.GT.U32.AND P0, PT, R2.reuse, R7, PT ;  /* 0x000000070200720c */ /* 0x040fe20003f04070 */
[----:B------:R-:W-:Y:S01]  /*97b0*/  VIADD R243, R3, 0x53 ;  /* 0x0000005303f37836 */ /* 0x000fe20000000000 */
[----:B------:R-:W-:Y:S01]  /*97c0*/  IABS R152, R241 ;  /* 0x000000f100987213 */ /* 0x000fe20000000000 */
[--C-:B------:R-:W-:Y:S01]  /*97d0*/  @!P5 IMAD.IADD R5, R5, 0x1, -R2.reuse ;  /* 0x000000010505d824 */ /* 0x100fe200078e0a02 */
[----:B------:R-:W-:Y:S01]  /*97e0*/  ISETP.GT.U32.AND P5, PT, R2, R8, PT ;  /* 0x000000080200720c */ /* 0x000fe20003fa4070 */
[----:B------:R-:W-:Y:S01]  /*97f0*/  @!P2 IMAD.IADD R168, R168, 0x1, -R2 ;  /* 0x00000001a8a8a824 */ /* 0x000fe200078e0a02 */
[----:B------:R-:W-:Y:S01]  /*9800*/  ISETP.GT.U32.AND P2, PT, R2, R4, PT ;  /* 0x000000040200720c */ /* 0x000fe20003f44070 */
[----:B------:R-:W-:Y:S01]  /*9810*/  IMAD.HI.U32 R169, R0, R152, RZ ;  /* 0x0000009800a97227 */ /* 0x000fe200078e00ff */
[----:B------:R-:W-:-:S03]  /*9820*/  IABS R6, R243 ;  /* 0x000000f300067213 */ /* 0x000fc60000000000 */
[----:B------:R-:W-:Y:S02]  /*9830*/  IMAD.MOV R169, RZ, RZ, -R169 ;  /* 0x000000ffffa97224 */ /* 0x000fe400078e0aa9 */
[----:B------:R-:W-:-:S04]  /*9840*/  IMAD.HI.U32 R153, R0, R6, RZ ;  /* 0x0000000600997227 */ /* 0x000fc800078e00ff */
[--C-:B------:R-:W-:Y:S01]  /*9850*/  @!P0 IMAD.IADD R7, R7, 0x1, -R2.reuse ;  /* 0x0000000107078824 */ /* 0x100fe200078e0a02 */
[----:B------:R-:W-:Y:S01]  /*9860*/  ISETP.GE.AND P0, PT, R243, RZ, PT ;  /* 0x000000fff300720c */ /* 0x000fe20003f06270 */
[--C-:B------:R-:W-:Y:S01]  /*9870*/  @!P5 IMAD.IADD R8, R8, 0x1, -R2.reuse ;  /* 0x000000010808d824 */ /* 0x100fe200078e0a02 */
[----:B------:R-:W-:Y:S01]  /*9880*/  ISETP.GE.AND P5, PT, R240, RZ, PT ;  /* 0x000000fff000720c */ /* 0x000fe20003fa6270 */
[----:B------:R-:W-:Y:S02]  /*9890*/  IMAD.MOV R153, RZ, RZ, -R153 ;  /* 0x000000ffff997224 */ /* 0x000fe400078e0a99 */
[----:B------:R-:W-:Y:S01]  /*98a0*/  @!P6 IMAD.MOV R165, RZ, RZ, -R165 ;  /* 0x000000ffffa5e224 */ /* 0x000fe200078e0aa5 */
[----:B------:R-:W-:Y:S01]  /*98b0*/  ISETP.GT.U32.AND P6, PT, R2, R5, PT ;  /* 0x000000050200720c */ /* 0x000fe20003fc4070 */
[----:B------:R-:W-:Y:S01]  /*98c0*/  @!P2 IMAD.IADD R4, R4, 0x1, -R2 ;  /* 0x000000010404a824 */ /* 0x000fe200078e0a02 */
[C---:B------:R-:W-:Y:S01]  /*98d0*/  ISETP.GT.U32.AND P2, PT, R2.reuse, R7, PT ;  /* 0x000000070200720c */ /* 0x040fe20003f44070 */
[----:B------:R-:W-:-:S02]  /*98e0*/  IMAD R174, R2, R169, R152 ;  /* 0x000000a902ae7224 */ /* 0x000fc400078e0298 */
[C---:B------:R-:W-:Y:S02]  /*98f0*/  IMAD R173, R2.reuse, R153, R6 ;  /* 0x0000009902ad7224 */ /* 0x040fe400078e0206 */
[----:B------:R-:W-:Y:S02]  /*9900*/  IMAD.MOV.U32 R169, RZ, RZ, R8 ;  /* 0x000000ffffa97224 */ /* 0x000fe400078e0008 */
[----:B------:R-:W-:Y:S02]  /*9910*/  VIADD R243, R3, 0x50 ;  /* 0x0000005003f37836 */ /* 0x000fe40000000000 */
[----:B------:R-:W-:Y:S01]  /*9920*/  @!P1 IMAD.MOV R169, RZ, RZ, -R169 ;  /* 0x000000ffffa99224 */ /* 0x000fe200078e0aa9 */
[----:B------:R-:W-:Y:S01]  /*9930*/  ISETP.GT.U32.AND P1, PT, R2, R173, PT ;  /* 0x000000ad0200720c */ /* 0x000fe20003f24070 */
[--C-:B------:R-:W-:Y:S01]  /*9940*/  @!P6 IMAD.IADD R5, R5, 0x1, -R2.reuse ;  /* 0x000000010505e824 */ /* 0x100fe200078e0a02 */
[----:B------:R-:W-:Y:S01]  /*9950*/  ISETP.GE.AND P6, PT, R242, RZ, PT ;  /* 0x000000fff200720c */ /* 0x000fe20003fc6270 */
[----:B------:R-:W-:Y:S01]  /*9960*/  @!P2 IMAD.IADD R7, R7, 0x1, -R2 ;  /* 0x000000010707a824 */ /* 0x000fe200078e0a02 */
[----:B------:R-:W-:Y:S01]  /*9970*/  ISETP.GT.U32.AND P2, PT, R2, R174, PT ;  /* 0x000000ae0200720c */ /* 0x000fe20003f44070 */
[----:B------:R-:W-:Y:S01]  /*9980*/  VIADD R242, R3, 0x51 ;  /* 0x0000005103f27836 */ /* 0x000fe20000000000 */
[----:B------:R-:W-:Y:S01]  /*9990*/  IABS R176, R243 ;  /* 0x000000f300b07213 */ /* 0x000fe20000000000 */
[----:B------:R-:W-:-:S02]  /*99a0*/  IMAD.MOV.U32 R171, RZ, RZ, R7 ;  /* 0x000000ffffab7224 */ /* 0x000fc400078e0007 */
[----:B------:R-:W-:Y:S01]  /*99b0*/  IMAD.MOV.U32 R170, RZ, RZ, R5 ;  /* 0x000000ffffaa7224 */ /* 0x000fe200078e0005 */
[----:B------:R-:W-:Y:S01]  /*99c0*/  IABS R175, R242 ;  /* 0x000000f200af7213 */ /* 0x000fe20000000000 */
[----:B------:R-:W-:Y:S02]  /*99d0*/  @!P5 IMAD.MOV R171, RZ, RZ, -R171 ;  /* 0x000000ffffabd224 */ /* 0x000fe400078e0aab */
[----:B------:R-:W-:Y:S01]  /*99e0*/  @!P1 IMAD.IADD R173, R173, 0x1, -R2 ;  /* 0x00000001adad9824 */ /* 0x000fe200078e0a02 */
[----:B------:R-:W-:Y:S01]  /*99f0*/  ISETP.GE.AND P1, PT, R243, RZ, PT ;  /* 0x000000fff300720c */ /* 0x000fe20003f26270 */
[----:B------:R-:W-:-:S03]  /*9a00*/  IMAD.HI.U32 R5, R0, R175, RZ ;  /* 0x000000af00057227 */ /* 0x000fc600078e00ff */
[----:B------:R-:W-:Y:S01]  /*9a10*/  ISETP.GT.U32.AND P5, PT, R2, R173, PT ;  /* 0x000000ad0200720c */ /* 0x000fe20003fa4070 */
[----:B------:R-:W-:Y:S02]  /*9a20*/  @!P2 IMAD.IADD R174, R174, 0x1, -R2 ;  /* 0x00000001aeaea824 */ /* 0x000fe400078e0a02 */
[----:B------:R-:W-:Y:S02]  /*9a30*/  IMAD.MOV R5, RZ, RZ, -R5 ;  /* 0x000000ffff057224 */ /* 0x000fe400078e0a05 */
[----:B------:R-:W-:Y:S01]  /*9a40*/  @!P4 IMAD.MOV R168, RZ, RZ, -R168 ;  /* 0x000000ffffa8c224 */ /* 0x000fe200078e0aa8 */
[C---:B------:R-:W-:Y:S01]  /*9a50*/  ISETP.GT.U32.AND P2, PT, R2.reuse, R174, PT ;  /* 0x000000ae0200720c */ /* 0x040fe20003f44070 */
[C---:B------:R-:W-:Y:S01]  /*9a60*/  IMAD R175, R2.reuse, R5, R175 ;  /* 0x0000000502af7224 */ /* 0x040fe200078e02af */
[----:B------:R-:W-:Y:S01]  /*9a70*/  ISETP.GT.U32.AND P4, PT, R2, R4, PT ;  /* 0x000000040200720c */ /* 0x000fe20003f84070 */
[----:B------:R-:W-:-:S04]  /*9a80*/  IMAD.HI.U32 R6, R0, R176, RZ ;  /* 0x000000b000067227 */ /* 0x000fc800078e00ff */
[----:B------:R-:W-:Y:S01]  /*9a90*/  @!P5 IMAD.IADD R173, R173, 0x1, -R2 ;  /* 0x00000001adadd824 */ /* 0x000fe200078e0a02 */
[----:B------:R-:W-:Y:S01]  /*9aa0*/  ISETP.GT.U32.AND P5, PT, R2, R175, PT ;  /* 0x000000af0200720c */ /* 0x000fe20003fa4070 */
[----:B------:R-:W-:Y:S02]  /*9ab0*/  IMAD.MOV R6, RZ, RZ, -R6 ;  /* 0x000000ffff067224 */ /* 0x000fe400078e0a06 */
[----:B------:R-:W-:-:S04]  /*9ac0*/  IMAD.HI.U32 R5, R0, R177, RZ ;  /* 0x000000b100057227 */ /* 0x000fc800078e00ff */
[----:B------:R-:W-:Y:S02]  /*9ad0*/  IMAD R176, R2, R6, R176 ;  /* 0x0000000602b07224 */ /* 0x000fe400078e02b0 */
[----:B------:R-:W-:Y:S02]  /*9ae0*/  IMAD.MOV R5, RZ, RZ, -R5 ;  /* 0x000000ffff057224 */ /* 0x000fe400078e0a05 */
[----:B------:R-:W-:Y:S01]  /*9af0*/  @!P3 IMAD.MOV R164, RZ, RZ, -R164 ;  /* 0x000000ffffa4b224 */ /* 0x000fe200078e0aa4 */
[----:B------:R-:W-:Y:S01]  /*9b00*/  ISETP.GE.AND P3, PT, R238, RZ, PT ;  /* 0x000000ffee00720c */ /* 0x000fe20003f66270 */
[--C-:B------:R-:W-:Y:S01]  /*9b10*/  @!P2 IMAD.IADD R174, R174, 0x1, -R2.reuse ;  /* 0x00000001aeaea824 */ /* 0x100fe200078e0a02 */
[C---:B------:R-:W-:Y:S01]  /*9b20*/  ISETP.GT.U32.AND P2, PT, R2.reuse, R176, PT ;  /* 0x000000b00200720c */ /* 0x040fe20003f44070 */
[----:B------:R-:W-:Y:S02]  /*9b30*/  IMAD R177, R2, R5, R177 ;  /* 0x0000000502b17224 */ /* 0x000fe400078e02b1 */
[----:B------:R-:W-:Y:S01]  /*9b40*/  @!P4 IMAD.IADD R4, R4, 0x1, -R2 ;  /* 0x000000010404c824 */ /* 0x000fe200078e0a02 */
[----:B------:R-:W-:Y:S01]  /*9b50*/  ISETP.GE.AND P4, PT, R242, RZ, PT ;  /* 0x000000fff200720c */ /* 0x000fe20003f86270 */
[----:B------:R-:W-:-:S02]  /*9b60*/  VIADD R243, R3, 0x4d ;  /* 0x0000004d03f37836 */ /* 0x000fc40000000000 */
[----:B------:R-:W-:-:S03]  /*9b70*/  IMAD.HI.U32 R8, R0, R178, RZ ;  /* 0x000000b200087227 */ /* 0x000fc600078e00ff */
[----:B------:R-:W-:Y:S01]  /*9b80*/  IABS R179, R243 ;  /* 0x000000f300b37213 */ /* 0x000fe20000000000 */
[----:B------:R-:W-:Y:S01]  /*9b90*/  @!P5 IMAD.IADD R175, R175, 0x1, -R2 ;  /* 0x00000001afafd824 */ /* 0x000fe200078e0a02 */
[C---:B------:R-:W-:Y:S01]  /*9ba0*/  ISETP.GT.U32.AND P5, PT, R2.reuse, R177, PT ;  /* 0x000000b10200720c */ /* 0x040fe20003fa4070 */
[----:B------:R-:W-:Y:S02]  /*9bb0*/  IMAD.MOV R8, RZ, RZ, -R8 ;  /* 0x000000ffff087224 */ /* 0x000fe400078e0a08 */
[----:B------:R-:W-:Y:S02]  /*9bc0*/  IMAD.MOV.U32 R172, RZ, RZ, R4 ;  /* 0x000000ffffac7224 */ /* 0x000fe400078e0004 */
[----:B------:R-:W-:Y:S02]  /*9bd0*/  VIADD R237, R3, 0x4c ;  /* 0x0000004c03ed7836 */ /* 0x000fe40000000000 */
[C---:B------:R-:W-:Y:S02]  /*9be0*/  IMAD R178, R2.reuse, R8, R178 ;  /* 0x0000000802b27224 */ /* 0x040fe400078e02b2 */
[----:B------:R-:W-:Y:S01]  /*9bf0*/  @!P6 IMAD.MOV R172, RZ, RZ, -R172 ;  /* 0x000000fffface224 */ /* 0x000fe200078e0aac */
[----:B------:R-:W-:Y:S01]  /*9c00*/  ISETP.GT.U32.AND P6, PT, R2, R175, PT ;  /* 0x000000af0200720c */ /* 0x000fe20003fc4070 */
[----:B------:R-:W-:Y:S01]  /*9c10*/  IMAD.HI.U32 R7, R0, R179, RZ ;  /* 0x000000b300077227 */ /* 0x000fe200078e00ff */
[----:B------:R-:W-:-:S03]  /*9c20*/  IABS R180, R237 ;  /* 0x000000ed00b47213 */ /* 0x000fc60000000000 */
[----:B------:R-:W-:Y:S01]  /*9c30*/  @!P3 IMAD.MOV R167, RZ, RZ, -R167 ;  /* 0x000000ffffa7b224 */ /* 0x000fe200078e0aa7 */
[----:B------:R-:W-:Y:S01]  /*9c40*/  ISETP.GE.AND P3, PT, R239, RZ, PT ;  /* 0x000000ffef00720c */ /* 0x000fe20003f66270 */
[----:B------:R-:W-:Y:S01]  /*9c50*/  @!P2 IMAD.IADD R176, R176, 0x1, -R2 ;  /* 0x00000001b0b0a824 */ /* 0x000fe200078e0a02 */
[----:B------:R-:W-:Y:S01]  /*9c60*/  ISETP.GT.U32.AND P2, PT, R2, R178, PT ;  /* 0x000000b20200720c */ /* 0x000fe20003f44070 */
[----:B------:R-:W-:Y:S02]  /*9c70*/  IMAD.MOV R7, RZ, RZ, -R7 ;  /* 0x000000ffff077224 */ /* 0x000fe400078e0a07 */
[----:B------:R-:W-:Y:S02]  /*9c80*/  VIADD R239, R3, 0x4a ;  /* 0x0000004a03ef7836 */ /* 0x000fe40000000000 */
[----:B------:R-:W-:-:S03]  /*9c90*/  IMAD.HI.U32 R6, R0, R180, RZ ;  /* 0x000000b400067227 */ /* 0x000fc600078e00ff */
[----:B------:R-:W-:Y:S01]  /*9ca0*/  IABS R182, R239 ;  /* 0x000000ef00b67213 */ /* 0x000fe20000000000 */
[--C-:B------:R-:W-:Y:S01]  /*9cb0*/  @!P5 IMAD.IADD R177, R177, 0x1, -R2.reuse ;  /* 0x00000001b1b1d824 */ /* 0x100fe200078e0a02 */
[C---:B------:R-:W-:Y:S01]  /*9cc0*/  ISETP.GT.U32.AND P5, PT, R2.reuse, R176, PT ;  /* 0x000000b00200720c */ /* 0x040fe20003fa4070 */
[----:B------:R-:W-:Y:S01]  /*9cd0*/  IMAD R179, R2, R7, R179 ;  /* 0x0000000702b37224 */ /* 0x000fe200078e02b3 */
[----:B------:R-:W-:Y:S01]  /*9ce0*/  IADD3 R6, -R6, RZ, RZ ;  /* 0x000000ff06067210 */ /* 0x000fe20007ffe1ff */
[----:B------:R-:W-:Y:S02]  /*9cf0*/  VIADD R238, R3, 0x4b ;  /* 0x0000004b03ee7836 */ /* 0x000fe40000000000 */
[----:B------:R-:W-:Y:S01]  /*9d00*/  @!P6 IMAD.IADD R175, R175, 0x1, -R2 ;  /* 0x00000001afafe824 */ /* 0x000fe200078e0a02 */
[----:B------:R-:W-:Y:S01]  /*9d10*/  ISETP.GT.U32.AND P6, PT, R2, R179, PT ;  /* 0x000000b30200720c */ /* 0x000fe20003fc4070 */
[----:B------:R-:W-:Y:S01]  /*9d20*/  IMAD.HI.U32 R4, R0, R182, RZ ;  /* 0x000000b600047227 */ /* 0x000fe200078e00ff */
[----:B------:R-:W-:-:S03]  /*9d30*/  IABS R181, R238 ;  /* 0x000000ee00b57213 */ /* 0x000fc60000000000 */
[----:B------:R-:W-:Y:S01]  /*9d40*/  @!P2 IMAD.IADD R178, R178, 0x1, -R2 ;  /* 0x00000001b2b2a824 */ /* 0x000fe200078e0a02 */
[C---:B------:R-:W-:Y:S01]  /*9d50*/  ISETP.GT.U32.AND P2, PT, R2.reuse, R177, PT ;  /* 0x000000b10200720c */ /* 0x040fe20003f44070 */
[C---:B------:R-:W-:Y:S02]  /*9d60*/  IMAD R180, R2.reuse, R6, R180 ;  /* 0x0000000602b47224 */ /* 0x040fe400078e02b4 */
[----:B------:R-:W-:Y:S02]  /*9d70*/  IMAD.MOV R4, RZ, RZ, -R4 ;  /* 0x000000ffff047224 */ /* 0x000fe400078e0a04 */
[----:B------:R-:W-:Y:S01]  /*9d80*/  @!P0 IMAD.MOV R173, RZ, RZ, -R173 ;  /* 0x000000ffffad8224 */ /* 0x000fe200078e0aad */
[----:B------:R-:W-:Y:S01]  /*9d90*/  ISETP.GT.U32.AND P0, PT, R2, R178, PT ;  /* 0x000000b20200720c */ /* 0x000fe20003f04070 */
[----:B------:R-:W-:Y:S01]  /*9da0*/  @!P5 IMAD.IADD R176, R176, 0x1, -R2 ;  /* 0x00000001b0b0d824 */ /* 0x000fe200078e0a02 */
[----:B------:R-:W-:Y:S01]  /*9db0*/  ISETP.GT.U32.AND P5, PT, R2, R180, PT ;  /* 0x000000b40200720c */ /* 0x000fe20003fa4070 */
[----:B------:R-:W-:-:S04]  /*9dc0*/  IMAD.HI.U32 R5, R0, R181, RZ ;  /* 0x000000b500057227 */ /* 0x000fc800078e00ff */
[C---:B------:R-:W-:Y:S02]  /*9dd0*/  IMAD R182, R2.reuse, R4, R182 ;  /* 0x0000000402b67224 */ /* 0x040fe400078e02b6 */
[----:B------:R-:W-:Y:S02]  /*9de0*/  IMAD.MOV R5, RZ, RZ, -R5 ;  /* 0x000000ffff057224 */ /* 0x000fe400078e0a05 */
[----:B------:R-:W-:Y:S02]  /*9df0*/  VIADD R240, R3, 0x49 ;  /* 0x0000004903f07836 */ /* 0x000fe40000000000 */
[----:B------:R-:W-:Y:S01]  /*9e00*/  @!P6 IMAD.IADD R179, R179, 0x1, -R2 ;  /* 0x00000001b3b3e824 */ /* 0x000fe200078e0a02 */
[C---:B------:R-:W-:Y:S01]  /*9e10*/  ISETP.GT.U32.AND P6, PT, R2.reuse, R182, PT ;  /* 0x000000b60200720c */ /* 0x040fe20003fc4070 */
[----:B------:R-:W-:Y:S01]  /*9e20*/  @!P3 IMAD.MOV R170, RZ, RZ, -R170 ;  /* 0x000000ffffaab224 */ /* 0x000fe200078e0aaa */
[----:B------:R-:W-:Y:S01]  /*9e30*/  ISETP.GE.AND P3, PT, R241, RZ, PT ;  /* 0x000000fff100720c */ /* 0x000fe20003f66270 */
[----:B------:R-:W-:Y:S01]  /*9e40*/  VIADD R242, R3, 0x48 ;  /* 0x0000004803f27836 */ /* 0x000fe20000000000 */
[----:B------:R-:W-:Y:S01]  /*9e50*/  IABS R183, R240 ;  /* 0x000000f000b77213 */ /* 0x000fe20000000000 */
[----:B------:R-:W-:-:S02]  /*9e60*/  IMAD R181, R2, R5, R181 ;  /* 0x0000000502b57224 */ /* 0x000fc400078e02b5 */
[--C-:B------:R-:W-:Y:S01]  /*9e70*/  @!P2 IMAD.IADD R177, R177, 0x1, -R2.reuse ;  /* 0x00000001b1b1a824 */ /* 0x100fe200078e0a02 */
[----:B------:R-:W-:Y:S01]  /*9e80*/  IABS R184, R242 ;  /* 0x000000f200b87213 */ /* 0x000fe20000000000 */
[--C-:B------:R-:W-:Y:S01]  /*9e90*/  @!P0 IMAD.IADD R178, R178, 0x1, -R2.reuse ;  /* 0x00000001b2b28824 */ /* 0x100fe200078e0a02 */
[----:B------:R-:W-:Y:S01]  /*9ea0*/  ISETP.GT.U32.AND P2, PT, R2, R181, PT ;  /* 0x000000b50200720c */ /* 0x000fe20003f44070 */
[----:B------:R-:W-:Y:S01]  /*9eb0*/  @!P5 IMAD.IADD R180, R180, 0x1, -R2 ;  /* 0x00000001b4b4d824 */ /* 0x000fe200078e0a02 */
[----:B------:R-:W-:Y:S01]  /*9ec0*/  ISETP.GE.AND P0, PT, R235, RZ, PT ;  /* 0x000000ffeb00720c */ /* 0x000fe20003f06270 */
[----:B------:R-:W-:Y:S01]  /*9ed0*/  VIADD R241, R3, 0x47 ;  /* 0x0000004703f17836 */ /* 0x000fe20000000000 */
[----:B------:R-:W-:Y:S01]  /*9ee0*/  ISETP.GE.AND P5, PT, R236, RZ, PT ;  /* 0x000000ffec00720c */ /* 0x000fe20003fa6270 */
[----:B------:R-:W-:-:S03]  /*9ef0*/  IMAD.HI.U32 R6, R0, R183, RZ ;  /* 0x000000b700067227 */ /* 0x000fc600078e00ff */
[----:B------:R-:W-:Y:S01]  /*9f00*/  IABS R185, R241 ;  /* 0x000000f100b97213 */ /* 0x000fe20000000000 */
[----:B------:R-:W-:-:S04]  /*9f10*/  IMAD.HI.U32 R5, R0, R184, RZ ;  /* 0x000000b800057227 */ /* 0x000fc800078e00ff */
[----:B------:R-:W-:Y:S02]  /*9f20*/  IMAD.MOV R6, RZ, RZ, -R6 ;  /* 0x000000ffff067224 */ /* 0x000fe400078e0a06 */
[----:B------:R-:W-:Y:S02]  /*9f30*/  @!P6 IMAD.IADD R182, R182, 0x1, -R2 ;  /* 0x00000001b6b6e824 */ /* 0x000fe400078e0a02 */
[----:B------:R-:W-:Y:S02]  /*9f40*/  IMAD.MOV R5, RZ, RZ, -R5 ;  /* 0x000000ffff057224 */ /* 0x000fe400078e0a05 */
[----:B------:R-:W-:Y:S01]  /*9f50*/  @!P3 IMAD.MOV R174, RZ, RZ, -R174 ;  /* 0x000000ffffaeb224 */ /* 0x000fe200078e0aae */
[C---:B------:R-:W-:Y:S01]  /*9f60*/  ISETP.GT.U32.AND P3, PT, R2.reuse, R179, PT ;  /* 0x000000b30200720c */ /* 0x040fe20003f64070 */
[C---:B------:R-:W-:Y:S01]  /*9f70*/  IMAD R183, R2.reuse, R6, R183 ;  /* 0x0000000602b77224 */ /* 0x040fe200078e02b7 */
[C---:B------:R-:W-:Y:S01]  /*9f80*/  ISETP.GT.U32.AND P6, PT, R2.reuse, R182, PT ;  /* 0x000000b60200720c */ /* 0x040fe20003fc4070 */
[----:B------:R-:W-:-:S02]  /*9f90*/  IMAD R184, R2, R5, R184 ;  /* 0x0000000502b87224 */ /* 0x000fc400078e02b8 */
[----:B------:R-:W-:-:S04]  /*9fa0*/  IMAD.HI.U32 R4, R0, R185, RZ ;  /* 0x000000b900047227 */ /* 0x000fc800078e00ff */
[----:B------:R-:W-:Y:S01]  /*9fb0*/  @!P2 IMAD.IADD R181, R181, 0x1, -R2 ;  /* 0x00000001b5b5a824 */ /* 0x000fe200078e0a02 */
[----:B------:R-:W-:Y:S01]  /*9fc0*/  ISETP.GE.AND P2, PT, R243, RZ, PT ;  /* 0x000000fff300720c */ /* 0x000fe20003f46270 */
[----:B------:R-:W-:Y:S01]  /*9fd0*/  @!P0 IMAD.MOV R177, RZ, RZ, -R177 ;  /* 0x000000ffffb18224 */ /* 0x000fe200078e0ab1 */
[C---:B------:R-:W-:Y:S01]  /*9fe0*/  ISETP.GT.U32.AND P0, PT, R2.reuse, R183, PT ;  /* 0x000000b70200720c */ /* 0x040fe20003f04070 */
[----:B------:R-:W-:Y:S01]  /*9ff0*/  @!P5 IMAD.MOV R178, RZ, RZ, -R178 ;  /* 0x000000ffffb2d224 */ /* 0x000fe200078e0ab2 */
[C---:B------:R-:W-:Y:S01]  /*a000*/  ISETP.GT.U32.AND P5, PT, R2.reuse, R184, PT ;  /* 0x000000b80200720c */ /* 0x040fe20003fa4070 */
[----:B------:R-:W-:Y:S02]  /*a010*/  IMAD.MOV R4, RZ, RZ, -R4 ;  /* 0x000000ffff047224 */ /* 0x000fe400078e0a04 */
[----:B------:R-:W-:Y:S02]  /*a020*/  VIADD R243, R3, 0x46 ;  /* 0x0000004603f37836 */ /* 0x000fe40000000000 */
[----:B------:R-:W-:Y:S01]  /*a030*/  @!P4 IMAD.MOV R175, RZ, RZ, -R175 ;  /* 0x000000ffffafc224 */ /* 0x000fe200078e0aaf */
[C---:B------:R-:W-:Y:S01]  /*a040*/  ISETP.GT.U32.AND P4, PT, R2.reuse, R180, PT ;  /* 0x000000b40200720c */ /* 0x040fe20003f84070 */
[----:B------:R-:W-:Y:S01]  /*a050*/  IMAD R185, R2, R4, R185 ;  /* 0x0000000402b97224 */ /* 0x000fe200078e02b9 */
[----:B------:R-:W-:Y:S01]  /*a060*/  IABS R4, R243 ;  /* 0x000000f300047213 */ /* 0x000fe20000000000 */
[--C-:B------:R-:W-:Y:S01]  /*a070*/  @!P3 IMAD.IADD R179, R179, 0x1, -R2.reuse ;  /* 0x00000001b3b3b824 */ /* 0x100fe200078e0a02 */
[----:B------:R-:W-:Y:S01]  /*a080*/  ISETP.GE.AND P3, PT, R237, RZ, PT ;  /* 0x000000ffed00720c */ /* 0x000fe20003f66270 */
[----:B------:R-:W-:Y:S01]  /*a090*/  @!P6 IMAD.IADD R182, R182, 0x1, -R2 ;  /* 0x00000001b6b6e824 */ /* 0x000fe200078e0a02 */
[----:B------:R-:W-:Y:S01]  /*a0a0*/  ISETP.GE.AND P6, PT, R239, RZ, PT ;  /* 0x000000ffef00720c */ /* 0x000fe20003fc6270 */
[----:B------:R-:W-:-:S04]  /*a0b0*/  IMAD.HI.U32 R5, R0, R4, RZ ;  /* 0x0000000400057227 */ /* 0x000fc800078e00ff */
[--C-:B------:R-:W-:Y:S01]  /*a0c0*/  @!P0 IMAD.IADD R183, R183, 0x1, -R2.reuse ;  /* 0x00000001b7b78824 */ /* 0x100fe200078e0a02 */
[----:B------:R-:W-:Y:S01]  /*a0d0*/  ISETP.GE.AND P0, PT, R240, RZ, PT ;  /* 0x000000fff000720c */ /* 0x000fe20003f06270 */
[--C-:B------:R-:W-:Y:S01]  /*a0e0*/  @!P5 IMAD.IADD R184, R184, 0x1, -R2.reuse ;  /* 0x00000001b8b8d824 */ /* 0x100fe200078e0a02 */
[----:B------:R-:W-:Y:S01]  /*a0f0*/  ISETP.GE.AND P5, PT, R242, RZ, PT ;  /* 0x000000fff200720c */ /* 0x000fe20003fa6270 */
[----:B------:R-:W-:Y:S02]  /*a100*/  IMAD.MOV R5, RZ, RZ, -R5 ;  /* 0x000000ffff057224 */ /* 0x000fe400078e0a05 */
[----:B------:R-:W-:Y:S01]  /*a110*/  @!P4 IMAD.IADD R180, R180, 0x1, -R2 ;  /* 0x00000001b4b4c824 */ /* 0x000fe200078e0a02 */
[C---:B------:R-:W-:Y:S01]  /*a120*/  ISETP.GT.U32.AND P4, PT, R2.reuse, R185, PT ;  /* 0x000000b90200720c */ /* 0x040fe20003f84070 */
[----:B------:R-:W-:Y:S02]  /*a130*/  VIADD R242, R3, 0x45 ;  /* 0x0000004503f27836 */ /* 0x000fe40000000000 */
[----:B------:R-:W-:Y:S01]  /*a140*/  @!P2 IMAD.MOV R179, RZ, RZ, -R179 ;  /* 0x000000ffffb3a224 */ /* 0x000fe200078e0ab3 */
[C---:B------:R-:W-:Y:S01]  /*a150*/  ISETP.GT.U32.AND P2, PT, R2.reuse, R183, PT ;  /* 0x000000b70200720c */ /* 0x040fe20003f44070 */
[C---:B------:R-:W-:Y:S01]  /*a160*/  IMAD R186, R2.reuse, R5, R4 ;  /* 0x0000000502ba7224 */ /* 0x040fe200078e0204 */
[----:B------:R-:W-:Y:S01]  /*a170*/  IABS R4, R242 ;  /* 0x000000f200047213 */ /* 0x000fe20000000000 */
[----:B------:R-:W-:Y:S01]  /*a180*/  @!P3 IMAD.MOV R180, RZ, RZ, -R180 ;  /* 0x000000ffffb4b224 */ /* 0x000fe200078e0ab4 */
[C---:B------:R-:W-:Y:S01]  /*a190*/  ISETP.GT.U32.AND P3, PT, R2.reuse, R184, PT ;  /* 0x000000b80200720c */ /* 0x040fe20003f64070 */
[----:B------:R-:W-:Y:S01]  /*a1a0*/  @!P6 IMAD.MOV R182, RZ, RZ, -R182 ;  /* 0x000000ffffb6e224 */ /* 0x000fe200078e0ab6 */
[----:B------:R-:W-:Y:S01]  /*a1b0*/  ISETP.GT.U32.AND P6, PT, R2, R186, PT ;  /* 0x000000ba0200720c */ /* 0x000fe20003fc4070 */
[----:B------:R-:W-:-:S04]  /*a1c0*/  IMAD.HI.U32 R5, R0, R4, RZ ;  /* 0x0000000400057227 */ /* 0x000fc800078e00ff */
[----:B------:R-:W-:Y:S02]  /*a1d0*/  IMAD.MOV R187, RZ, RZ, -R5 ;  /* 0x000000ffffbb7224 */ /* 0x000fe400078e0a05 */
[--C-:B------:R-:W-:Y:S01]  /*a1e0*/  @!P2 IMAD.IADD R183, R183, 0x1, -R2.reuse ;  /* 0x00000001b7b7a824 */ /* 0x100fe200078e0a02 */
[----:B------:R-:W-:Y:S01]  /*a1f0*/  ISETP.GE.AND P2, PT, R243, RZ, PT ;  /* 0x000000fff300720c */ /* 0x000fe20003f46270 */
[--C-:B------:R-:W-:Y:S02]  /*a200*/  @!P4 IMAD.IADD R185, R185, 0x1, -R2.reuse ;  /* 0x00000001b9b9c824 */ /* 0x100fe400078e0a02 */
[----:B------:R-:W-:Y:S02]  /*a210*/  VIADD R243, R3, 0x44 ;  /* 0x0000004403f37836 */ /* 0x000fe40000000000 */
[----:B------:R-:W-:Y:S01]  /*a220*/  @!P3 IMAD.IADD R184, R184, 0x1, -R2 ;  /* 0x00000001b8b8b824 */ /* 0x000fe200078e0a02 */
[C---:B------:R-:W-:Y:S01]  /*a230*/  ISETP.GT.U32.AND P4, PT, R2.reuse, R185, PT ;  /* 0x000000b90200720c */ /* 0x040fe20003f84070 */
[----:B------:R-:W-:Y:S01]  /*a240*/  IMAD R187, R2, R187, R4 ;  /* 0x000000bb02bb7224 */ /* 0x000fe200078e0204 */
[----:B------:R-:W-:Y:S01]  /*a250*/  IABS R5, R243 ;  /* 0x000000f300057213 */ /* 0x000fe20000000000 */
[----:B------:R-:W-:Y:S01]  /*a260*/  @!P6 IMAD.IADD R186, R186, 0x1, -R2 ;  /* 0x00000001babae824 */ /* 0x000fe200078e0a02 */
[----:B------:R-:W-:Y:S01]  /*a270*/  ISETP.GE.AND P3, PT, R242, RZ, PT ;  /* 0x000000fff200720c */ /* 0x000fe20003f66270 */
[----:B------:R-:W-:Y:S01]  /*a280*/  @!P5 IMAD.MOV R184, RZ, RZ, -R184 ;  /* 0x000000ffffb8d224 */ /* 0x000fe200078e0ab8 */
[C---:B------:R-:W-:Y:S01]  /*a290*/  ISETP.GT.U32.AND P5, PT, R2.reuse, R187, PT ;  /* 0x000000bb0200720c */ /* 0x040fe20003fa4070 */
[----:B------:R-:W-:Y:S01]  /*a2a0*/  @!P0 IMAD.MOV R183, RZ, RZ, -R183 ;  /* 0x000000ffffb78224 */ /* 0x000fe200078e0ab7 */
[----:B------:R-:W-:Y:S01]  /*a2b0*/  ISETP.GT.U32.AND P0, PT, R2, R186, PT ;  /* 0x000000ba0200720c */ /* 0x000fe20003f04070 */
[----:B------:R-:W-:-:S04]  /*a2c0*/  IMAD.HI.U32 R4, R0, R5, RZ ;  /* 0x0000000500047227 */ /* 0x000fc800078e00ff */
[----:B------:R-:W-:Y:S01]  /*a2d0*/  @!P1 IMAD.MOV R176, RZ, RZ, -R176 ;  /* 0x000000ffffb09224 */ /* 0x000fe200078e0ab0 */
[C---:B------:R-:W-:Y:S01]  /*a2e0*/  ISETP.GT.U32.AND P1, PT, R2.reuse, R181, PT ;  /* 0x000000b50200720c */ /* 0x040fe20003f24070 */
[----:B------:R-:W-:Y:S02]  /*a2f0*/  IMAD.MOV R4, RZ, RZ, -R4 ;  /* 0x000000ffff047224 */ /* 0x000fe400078e0a04 */
[----:B------:R-:W-:Y:S01]  /*a300*/  @!P4 IMAD.IADD R185, R185, 0x1, -R2 ;  /* 0x00000001b9b9c824 */ /* 0x000fe200078e0a02 */
[----:B------:R-:W-:Y:S01]  /*a310*/  ISETP.GE.AND P4, PT, R243, RZ, PT ;  /* 0x000000fff300720c */ /* 0x000fe20003f86270 */
[----:B------:R-:W-:Y:S02]  /*a320*/  IMAD R188, R2, R4, R5 ;  /* 0x0000000402bc7224 */ /* 0x000fe400078e0205 */
[C---:B------:R-:W-:Y:S02]  /*a330*/  VIADD R243, R3.reuse, 0x43 ;  /* 0x0000004303f37836 */ /* 0x040fe40000000000 */
[----:B------:R-:W-:-:S02]  /*a340*/  VIADD R242, R3, 0x42 ;  /* 0x0000004203f27836 */ /* 0x000fc40000000000 */
[--C-:B------:R-:W-:Y:S01]  /*a350*/  @!P5 IMAD.IADD R187, R187, 0x1, -R2.reuse ;  /* 0x00000001bbbbd824 */ /* 0x100fe200078e0a02 */
[----:B------:R-:W-:Y:S01]  /*a360*/  IABS R189, R243 ;  /* 0x000000f300bd7213 */ /* 0x000fe20000000000 */
[--C-:B------:R-:W-:Y:S01]  /*a370*/  @!P0 IMAD.IADD R186, R186, 0x1, -R2.reuse ;  /* 0x00000001baba8824 */ /* 0x100fe200078e0a02 */
[----:B------:R-:W-:Y:S01]  /*a380*/  ISETP.GT.U32.AND P0, PT, R2, R188, PT ;  /* 0x000000bc0200720c */ /* 0x000fe20003f04070 */
[----:B------:R-:W-:Y:S01]  /*a390*/  @!P1 IMAD.IADD R181, R181, 0x1, -R2 ;  /* 0x00000001b5b59824 */ /* 0x000fe200078e0a02 */
[----:B------:R-:W-:Y:S01]  /*a3a0*/  IABS R190, R242 ;  /* 0x000000f200be7213 */ /* 0x000fe20000000000 */
[----:B------:R-:W-:Y:S01]  /*a3b0*/  IMAD.HI.U32 R6, R0, R189, RZ ;  /* 0x000000bd00067227 */ /* 0x000fe200078e00ff */
[----:B------:R-:W-:Y:S02]  /*a3c0*/  ISETP.GT.U32.AND P5, PT, R2, R187, PT ;  /* 0x000000bb0200720c */ /* 0x000fe40003fa4070 */
[----:B------:R-:W-:Y:S01]  /*a3d0*/  ISETP.GE.AND P1, PT, R238, RZ, PT ;  /* 0x000000ffee00720c */ /* 0x000fe20003f26270 */
[----:B------:R-:W-:Y:S01]  /*a3e0*/  IMAD.HI.U32 R5, R0, R190, RZ ;  /* 0x000000be00057227 */ /* 0x000fe200078e00ff */
[----:B------:R-:W-:-:S02]  /*a3f0*/  ISETP.GE.AND P6, PT, R243, RZ, PT ;  /* 0x000000fff300720c */ /* 0x000fc40003fc6270 */
[----:B------:R-:W-:Y:S01]  /*a400*/  IADD3 R243, R3, 0x41, RZ ;  /* 0x0000004103f37810 */ /* 0x000fe20007ffe0ff */
[----:B------:R-:W-:Y:S02]  /*a410*/  IMAD.MOV R6, RZ, RZ, -R6 ;  /* 0x000000ffff067224 */ /* 0x000fe400078e0a06 */
[----:B------:R-:W-:Y:S01]  /*a420*/  IMAD.MOV R5, RZ, RZ, -R5 ;  /* 0x000000ffff057224 */ /* 0x000fe200078e0a05 */
[----:B------:R-:W-:Y:S01]  /*a430*/  IABS R191, R243 ;  /* 0x000000f300bf7213 */ /* 0x000fe20000000000 */
[----:B------:R-:W-:Y:S02]  /*a440*/  @!P0 IMAD.IADD R188, R188, 0x1, -R2 ;  /* 0x00000001bcbc8824 */ /* 0x000fe400078e0a02 */
[C---:B------:R-:W-:Y:S02]  /*a450*/  IMAD R189, R2.reuse, R6, R189 ;  /* 0x0000000602bd7224 */ /* 0x040fe400078e02bd */
[C---:B------:R-:W-:Y:S01]  /*a460*/  IMAD R190, R2.reuse, R5, R190 ;  /* 0x0000000502be7224 */ /* 0x040fe200078e02be */
[C---:B------:R-:W-:Y:S01]  /*a470*/  ISETP.GT.U32.AND P0, PT, R2.reuse, R188, PT ;  /* 0x000000bc0200720c */ /* 0x040fe20003f04070 */
[----:B------:R-:W-:Y:S01]  /*a480*/  @!P5 IMAD.IADD R187, R187, 0x1, -R2 ;  /* 0x00000001bbbbd824 */ /* 0x000fe200078e0a02 */
[C---:B------:R-:W-:Y:S01]  /*a490*/  ISETP.GT.U32.AND P5, PT, R2.reuse, R189, PT ;  /* 0x000000bd0200720c */ /* 0x040fe20003fa4070 */
[----:B------:R-:W-:Y:S01]  /*a4a0*/  @!P1 IMAD.MOV R181, RZ, RZ, -R181 ;  /* 0x000000ffffb59224 */ /* 0x000fe200078e0ab5 */
[----:B------:R-:W-:Y:S01]  /*a4b0*/  ISETP.GE.AND P1, PT, R241, RZ, PT ;  /* 0x000000fff100720c */ /* 0x000fe20003f26270 */
[----:B------:R-:W-:Y:S01]  /*a4c0*/  @!P3 IMAD.MOV R187, RZ, RZ, -R187 ;  /* 0x000000ffffbbb224 */ /* 0x000fe200078e0abb */
[----:B------:R-:W-:Y:S01]  /*a4d0*/  ISETP.GT.U32.AND P3, PT, R2, R190, PT ;  /* 0x000000be0200720c */ /* 0x000fe20003f64070 */
[----:B------:R-:W-:-:S04]  /*a4e0*/  IMAD.HI.U32 R4, R0, R191, RZ ;  /* 0x000000bf00047227 */ /* 0x000fc800078e00ff */
[----:B------:R-:W-:Y:S02]  /*a4f0*/  IMAD.MOV R4, RZ, RZ, -R4 ;  /* 0x000000ffff047224 */ /* 0x000fe400078e0a04 */
[C---:B------:R-:W-:Y:S02]  /*a500*/  VIADD R240, R3.reuse, 0x40 ;  /* 0x0000004003f07836 */ /* 0x040fe40000000000 */
[----:B------:R-:W-:Y:S02]  /*a510*/  IMAD R191, R2, R4, R191 ;  /* 0x0000000402bf7224 */ /* 0x000fe400078e02bf */
[----:B------:R-:W-:Y:S01]  /*a520*/  VIADD R241, R3, 0x3f ;  /* 0x0000003f03f17836 */ /* 0x000fe20000000000 */
[----:B------:R-:W-:Y:S01]  /*a530*/  IABS R192, R240 ;  /* 0x000000f000c07213 */ /* 0x000fe20000000000 */
[----:B------:R-:W-:Y:S01]  /*a540*/  @!P1 IMAD.MOV R185, RZ, RZ, -R185 ;  /* 0x000000ffffb99224 */ /* 0x000fe200078e0ab9 */
[----:B------:R-:W-:Y:S01]  /*a550*/  ISETP.GE.AND P1, PT, R242, RZ, PT ;  /* 0x000000fff200720c */ /* 0x000fe20003f26270 */
[--C-:B------:R-:W-:Y:S01]  /*a560*/  @!P0 IMAD.IADD R188, R188, 0x1, -R2.reuse ;  /* 0x00000001bcbc8824 */ /* 0x100fe200078e0a02 */
[----:B------:R-:W-:Y:S01]  /*a570*/  ISETP.GT.U32.AND P0, PT, R2, R191, PT ;  /* 0x000000bf0200720c */ /* 0x000fe20003f04070 */
[--C-:B------:R-:W-:Y:S01]  /*a580*/  @!P5 IMAD.IADD R189, R189, 0x1, -R2.reuse ;  /* 0x00000001bdbdd824 */ /* 0x100fe200078e0a02 */
[----:B------:R-:W-:Y:S01]  /*a590*/  IABS R193, R241 ;  /* 0x000000f100c17213 */ /* 0x000fe20000000000 */
[----:B------:R-:W-:Y:S01]  /*a5a0*/  @!P3 IMAD.IADD R190, R190, 0x1, -R2 ;  /* 0x00000001bebeb824 */ /* 0x000fe200078e0a02 */
[----:B------:R-:W-:Y:S01]  /*a5b0*/  ISETP.GE.AND P5, PT, R240, RZ, PT ;  /* 0x000000fff000720c */ /* 0x000fe20003fa6270 */
[----:B------:R-:W-:Y:S01]  /*a5c0*/  VIADD R242, R3, 0x3e ;  /* 0x0000003e03f27836 */ /* 0x000fe20000000000 */
[----:B------:R-:W-:Y:S01]  /*a5d0*/  ISETP.GT.U32.AND P3, PT, R2, R189, PT ;  /* 0x000000bd0200720c */ /* 0x000fe20003f64070 */
[----:B------:R-:W-:-:S03]  /*a5e0*/  IMAD.HI.U32 R5, R0, R192, RZ ;  /* 0x000000c000057227 */ /* 0x000fc600078e00ff */
[----:B------:R-:W-:Y:S01]  /*a5f0*/  IABS R194, R242 ;  /* 0x000000f200c27213 */ /* 0x000fe20000000000 */
[----:B------:R-:W-:Y:S01]  /*a600*/  @!P4 IMAD.MOV R188, RZ, RZ, -R188 ;  /* 0x000000ffffbcc224 */ /* 0x000fe200078e0abc */
[----:B------:R-:W-:Y:S01]  /*a610*/  ISETP.GT.U32.AND P4, PT, R2, R190, PT ;  /* 0x000000be0200720c */ /* 0x000fe20003f84070 */
[----:B------:R-:W-:-:S04]  /*a620*/  IMAD.HI.U32 R4, R0, R193, RZ ;  /* 0x000000c100047227 */ /* 0x000fc800078e00ff */
[----:B------:R-:W-:Y:S02]  /*a630*/  IMAD.MOV R5, RZ, RZ, -R5 ;  /* 0x000000ffff057224 */ /* 0x000fe400078e0a05 */
[----:B------:R-:W-:Y:S01]  /*a640*/  @!P2 IMAD.MOV R186, RZ, RZ, -R186 ;  /* 0x000000ffffbaa224 */ /* 0x000fe200078e0aba */
[----:B------:R-:W-:Y:S01]  /*a650*/  ISETP.GE.AND P2, PT, R243, RZ, PT ;  /* 0x000000fff300720c */ /* 0x000fe20003f46270 */
[C---:B------:R-:W-:Y:S02]  /*a660*/  VIADD R243, R3.reuse, 0x3d ;  /* 0x0000003d03f37836 */ /* 0x040fe40000000000 */
[----:B------:R-:W-:Y:S02]  /*a670*/  IMAD.MOV R4, RZ, RZ, -R4 ;  /* 0x000000ffff047224 */ /* 0x000fe400078e0a04 */
[----:B------:R-:W-:Y:S01]  /*a680*/  IMAD R192, R2, R5, R192 ;  /* 0x0000000502c07224 */ /* 0x000fe200078e02c0 */
[----:B------:R-:W-:Y:S01]  /*a690*/  IABS R195, R243 ;  /* 0x000000f300c37213 */ /* 0x000fe20000000000 */
[----:B------:R-:W-:-:S02]  /*a6a0*/  VIADD R237, R3, 0x3c ;  /* 0x0000003c03ed7836 */ /* 0x000fc40000000000 */
[----:B------:R-:W-:-:S03]  /*a6b0*/  IMAD.HI.U32 R5, R0, R194, RZ ;  /* 0x000000c200057227 */ /* 0x000fc600078e00ff */
[----:B------:R-:W-:Y:S01]  /*a6c0*/  IABS R196, R237 ;  /* 0x000000ed00c47213 */ /* 0x000fe20000000000 */
[--C-:B------:R-:W-:Y:S02]  /*a6d0*/  @!P0 IMAD.IADD R191, R191, 0x1, -R2.reuse ;  /* 0x00000001bfbf8824 */ /* 0x100fe400078e0a02 */
[C---:B------:R-:W-:Y:S02]  /*a6e0*/  IMAD R193, R2.reuse, R4, R193 ;  /* 0x0000000402c17224 */ /* 0x040fe400078e02c1 */
[----:B------:R-:W-:Y:S01]  /*a6f0*/  IMAD.MOV R5, RZ, RZ, -R5 ;  /* 0x000000ffff057224 */ /* 0x000fe200078e0a05 */
[C---:B------:R-:W-:Y:S01]  /*a700*/  ISETP.GT.U32.AND P0, PT, R2.reuse, R191, PT ;  /* 0x000000bf0200720c */ /* 0x040fe20003f04070 */
[--C-:B------:R-:W-:Y:S01]  /*a710*/  @!P3 IMAD.IADD R189, R189, 0x1, -R2.reuse ;  /* 0x00000001bdbdb824 */ /* 0x100fe200078e0a02 */
[----:B------:R-:W-:Y:S01]  /*a720*/  ISETP.GT.U32.AND P3, PT, R2, R192, PT ;  /* 0x000000c00200720c */ /* 0x000fe20003f64070 */
[----:B------:R-:W-:Y:S01]  /*a730*/  @!P4 IMAD.IADD R190, R190, 0x1, -R2 ;  /* 0x00000001bebec824 */ /* 0x000fe200078e0a02 */
[C---:B------:R-:W-:Y:S01]  /*a740*/  ISETP.GT.U32.AND P4, PT, R2.reuse, R193, PT ;  /* 0x000000c10200720c */ /* 0x040fe20003f84070 */
[----:B------:R-:W-:-:S02]  /*a750*/  IMAD R194, R2, R5, R194 ;  /* 0x0000000502c27224 */ /* 0x000fc400078e02c2 */
[----:B------:R-:W-:-:S04]  /*a760*/  IMAD.HI.U32 R4, R0, R195, RZ ;  /* 0x000000c300047227 */ /* 0x000fc800078e00ff */
[----:B------:R-:W-:-:S04]  /*a770*/  IMAD.HI.U32 R5, R0, R196, RZ ;  /* 0x000000c400057227 */ /* 0x000fc800078e00ff */
[----:B------:R-:W-:Y:S02]  /*a780*/  IMAD.MOV R4, RZ, RZ, -R4 ;  /* 0x000000ffff047224 */ /* 0x000fe400078e0a04 */
[----:B------:R-:W-:Y:S02]  /*a790*/  IMAD.MOV R5, RZ, RZ, -R5 ;  /* 0x000000ffff057224 */ /* 0x000fe400078e0a05 */
[C---:B------:R-:W-:Y:S02]  /*a7a0*/  IMAD R195, R2.reuse, R4, R195 ;  /* 0x0000000402c37224 */ /* 0x040fe400078e02c3 */
[C---:B------:R-:W-:Y:S02]  /*a7b0*/  IMAD R196, R2.reuse, R5, R196 ;  /* 0x0000000502c47224 */ /* 0x040fe400078e02c4 */
[--C-:B------:R-:W-:Y:S01]  /*a7c0*/  @!P0 IMAD.IADD R191, R191, 0x1, -R2.reuse ;  /* 0x00000001bfbf8824 */ /* 0x100fe200078e0a02 */
[----:B------:R-:W-:Y:S01]  /*a7d0*/  ISETP.GT.U32.AND P0, PT, R2, R194, PT ;  /* 0x000000c20200720c */ /* 0x000fe20003f04070 */
[--C-:B------:R-:W-:Y:S01]  /*a7e0*/  @!P3 IMAD.IADD R192, R192, 0x1, -R2.reuse ;  /* 0x00000001c0c0b824 */ /* 0x100fe200078e0a02 */
[C---:B------:R-:W-:Y:S01]  /*a7f0*/  ISETP.GT.U32.AND P3, PT, R2.reuse, R195, PT ;  /* 0x000000c30200720c */ /* 0x040fe20003f64070 */
[----:B------:R-:W-:Y:S01]  /*a800*/  @!P4 IMAD.IADD R193, R193, 0x1, -R2 ;  /* 0x00000001c1c1c824 */ /* 0x000fe200078e0a02 */
[----:B------:R-:W-:Y:S01]  /*a810*/  ISETP.GT.U32.AND P4, PT, R2, R196, PT ;  /* 0x000000c40200720c */ /* 0x000fe20003f84070 */
[----:B------:R-:W-:-:S02]  /*a820*/  VIADD R238, R3, 0x3b ;  /* 0x0000003b03ee7836 */ /* 0x000fc40000000000 */
[C---:B------:R-:W-:Y:S02]  /*a830*/  VIADD R239, R3.reuse, 0x3a ;  /* 0x0000003a03ef7836 */ /* 0x040fe40000000000 */
[----:B------:R-:W-:Y:S01]  /*a840*/  VIADD R240, R3, 0x39 ;  /* 0x0000003903f07836 */ /* 0x000fe20000000000 */
[----:B------:R-:W-:Y:S01]  /*a850*/  IABS R197, R238 ;  /* 0x000000ee00c57213 */ /* 0x000fe20000000000 */
[----:B------:R-:W-:Y:S01]  /*a860*/  @!P1 IMAD.MOV R190, RZ, RZ, -R190 ;  /* 0x000000ffffbe9224 */ /* 0x000fe200078e0abe */
[----:B------:R-:W-:Y:S01]  /*a870*/  IABS R198, R239 ;  /* 0x000000ef00c67213 */ /* 0x000fe20000000000 */
[--C-:B------:R-:W-:Y:S01]  /*a880*/  @!P0 IMAD.IADD R194, R194, 0x1, -R2.reuse ;  /* 0x00000001c2c28824 */ /* 0x100fe200078e0a02 */
[----:B------:R-:W-:Y:S01]  /*a890*/  IABS R199, R240 ;  /* 0x000000f000c77213 */ /* 0x000fe20000000000 */
[----:B------:R-:W-:Y:S01]  /*a8a0*/  IMAD.HI.U32 R4, R0, R197, RZ ;  /* 0x000000c500047227 */ /* 0x000fe200078e00ff */
[----:B------:R-:W-:Y:S02]  /*a8b0*/  ISETP.GE.AND P0, PT, R241, RZ, PT ;  /* 0x000000fff100720c */ /* 0x000fe40003f06270 */
[C---:B------:R-:W-:Y:S01]  /*a8c0*/  ISETP.GT.U32.AND P1, PT, R2.reuse, R194, PT ;  /* 0x000000c20200720c */ /* 0x040fe20003f24070 */
[--C-:B------:R-:W-:Y:S01]  /*a8d0*/  @!P3 IMAD.IADD R195, R195, 0x1, -R2.reuse ;  /* 0x00000001c3c3b824 */ /* 0x100fe200078e0a02 */
[----:B------:R-:W-:Y:S01]  /*a8e0*/  ISETP.GT.U32.AND P3, PT, R2, R192, PT ;  /* 0x000000c00200720c */ /* 0x000fe20003f64070 */
[----:B------:R-:W-:-:S02]  /*a8f0*/  @!P4 IMAD.IADD R196, R196, 0x1, -R2 ;  /* 0x00000001c4c4c824 */ /* 0x000fc400078e0a02 */
[----:B------:R-:W-:Y:S01]  /*a900*/  IMAD.MOV R4, RZ, RZ, -R4 ;  /* 0x000000ffff047224 */ /* 0x000fe200078e0a04 */
[C---:B------:R-:W-:Y:S01]  /*a910*/  ISETP.GT.U32.AND P4, PT, R2.reuse, R195, PT ;  /* 0x000000c30200720c */ /* 0x040fe20003f84070 */
[----:B------:R-:W-:Y:S01]  /*a920*/  @!P2 IMAD.MOV R191, RZ, RZ, -R191 ;  /* 0x000000ffffbfa224 */ /* 0x000fe200078e0abf */
[----:B------:R-:W-:Y:S01]  /*a930*/  ISETP.GT.U32.AND P2, PT, R2, R196, PT ;  /* 0x000000c40200720c */ /* 0x000fe20003f44070 */
[----:B------:R-:W-:-:S04]  /*a940*/  IMAD.HI.U32 R5, R0, R198, RZ ;  /* 0x000000c600057227 */ /* 0x000fc800078e00ff */
[----:B------:R-:W-:Y:S02]  /*a950*/  IMAD R197, R2, R4, R197 ;  /* 0x0000000402c57224 */ /* 0x000fe400078e02c5 */
[----:B------:R-:W-:-:S04]  /*a960*/  IMAD.HI.U32 R4, R0, R199, RZ ;  /* 0x000000c700047227 */ /* 0x000fc800078e00ff */
[----:B------:R-:W-:Y:S01]  /*a970*/  @!P6 IMAD.MOV R189, RZ, RZ, -R189 ;  /* 0x000000ffffbde224 */ /* 0x000fe200078e0abd */
[C---:B------:R-:W-:Y:S01]  /*a980*/  ISETP.GT.U32.AND P6, PT, R2.reuse, R193, PT ;  /* 0x000000c10200720c */ /* 0x040fe20003fc4070 */
[----:B------:R-:W-:Y:S02]  /*a990*/  IMAD.MOV R5, RZ, RZ, -R5 ;  /* 0x000000ffff057224 */ /* 0x000fe400078e0a05 */
[----:B------:R-:W-:Y:S02]  /*a9a0*/  IMAD.MOV R4, RZ, RZ, -R4 ;  /* 0x000000ffff047224 */ /* 0x000fe400078e0a04 */
[----:B------:R-:W-:Y:S02]  /*a9b0*/  IMAD R198, R2, R5, R198 ;  /* 0x0000000502c67224 */ /* 0x000fe400078e02c6 */
[----:B------:R-:W-:Y:S01]  /*a9c0*/  @!P3 IMAD.IADD R192, R192, 0x1, -R2 ;  /* 0x00000001c0c0b824 */ /* 0x000fe200078e0a02 */
[C---:B------:R-:W-:Y:S01]  /*a9d0*/  ISETP.GT.U32.AND P3, PT, R2.reuse, R197, PT ;  /* 0x000000c50200720c */ /* 0x040fe20003f64070 */
[----:B------:R-:W-:-:S02]  /*a9e0*/  IMAD R199, R2, R4, R199 ;  /* 0x0000000402c77224 */ /* 0x000fc400078e02c7 */
[--C-:B------:R-:W-:Y:S01]  /*a9f0*/  @!P1 IMAD.IADD R194, R194, 0x1, -R2.reuse ;  /* 0x00000001c2c29824 */ /* 0x100fe200078e0a02 */
[----:B------:R-:W-:Y:S01]  /*aa00*/  ISETP.GT.U32.AND P1, PT, R2, R198, PT ;  /* 0x000000c60200720c */ /* 0x000fe20003f24070 */
[--C-:B------:R-:W-:Y:S01]  /*aa10*/  @!P2 IMAD.IADD R196, R196, 0x1, -R2.reuse ;  /* 0x00000001c4c4a824 */ /* 0x100fe200078e0a02 */
[----:B------:R-:W-:Y:S01]  /*aa20*/  ISETP.GT.U32.AND P2, PT, R2, R199, PT ;  /* 0x000000c70200720c */ /* 0x000fe20003f44070 */
[----:B------:R-:W-:Y:S02]  /*aa30*/  VIADD R241, R3, 0x38 ;  /* 0x0000003803f17836 */ /* 0x000fe40000000000 */
[--C-:B------:R-:W-:Y:S01]  /*aa40*/  @!P6 IMAD.IADD R193, R193, 0x1, -R2.reuse ;  /* 0x00000001c1c1e824 */ /* 0x100fe200078e0a02 */
[----:B------:R-:W-:Y:S01]  /*aa50*/  ISETP.GE.AND P6, PT, R242, RZ, PT ;  /* 0x000000fff200720c */ /* 0x000fe20003fc6270 */
[----:B------:R-:W-:Y:S01]  /*aa60*/  VIADD R242, R3, 0x37 ;  /* 0x0000003703f27836 */ /* 0x000fe20000000000 */
[----:B------:R-:W-:Y:S01]  /*aa70*/  IABS R5, R241 ;  /* 0x000000f100057213 */ /* 0x000fe20000000000 */
[--C-:B------:R-:W-:Y:S01]  /*aa80*/  @!P3 IMAD.IADD R197, R197, 0x1, -R2.reuse ;  /* 0x00000001c5c5b824 */ /* 0x100fe200078e0a02 */
[----:B------:R-:W-:Y:S01]  /*aa90*/  ISETP.GE.AND P3, PT, R237, RZ, PT ;  /* 0x000000ffed00720c */ /* 0x000fe20003f66270 */
[----:B------:R-:W-:Y:S01]  /*aaa0*/  @!P4 IMAD.IADD R195, R195, 0x1, -R2 ;  /* 0x00000001c3c3c824 */ /* 0x000fe200078e0a02 */
[----:B------:R-:W-:Y:S01]  /*aab0*/  IABS R4, R242 ;  /* 0x000000f200047213 */ /* 0x000fe20000000000 */
[----:B------:R-:W-:Y:S01]  /*aac0*/  IMAD.HI.U32 R200, R0, R5, RZ ;  /* 0x0000000500c87227 */ /* 0x000fe200078e00ff */
[----:B------:R-:W-:-:S03]  /*aad0*/  ISETP.GE.AND P4, PT, R243, RZ, PT ;  /* 0x000000fff300720c */ /* 0x000fc60003f86270 */
[--C-:B------:R-:W-:Y:S01]  /*aae0*/  @!P1 IMAD.IADD R198, R198, 0x1, -R2.reuse ;  /* 0x00000001c6c69824 */ /* 0x100fe200078e0a02 */
[----:B------:R-:W-:Y:S01]  /*aaf0*/  ISETP.GE.AND P1, PT, R238, RZ, PT ;  /* 0x000000ffee00720c */ /* 0x000fe20003f26270 */
[----:B------:R-:W-:Y:S01]  /*ab00*/  @!P2 IMAD.IADD R199, R199, 0x1, -R2 ;  /* 0x00000001c7c7a824 */ /* 0x000fe200078e0a02 */
[----:B------:R-:W-:Y:S01]  /*ab10*/  ISETP.GT.U32.AND P2, PT, R2, R197, PT ;  /* 0x000000c50200720c */ /* 0x000fe20003f44070 */
[----:B------:R-:W-:Y:S02]  /*ab20*/  IMAD.MOV R200, RZ, RZ, -R200 ;  /* 0x000000ffffc87224 */ /* 0x000fe400078e0ac8 */
[----:B------:R-:W-:-:S04]  /*ab30*/  IMAD.HI.U32 R6, R0, R4, RZ ;  /* 0x0000000400067227 */ /* 0x000fc800078e00ff */
        /* <DEDUP_REMOVED lines=8> */
[----:B------:R-:W-:Y:S01]  /*abc0*/  @!P5 IMAD.MOV R192, RZ, RZ, -R192 ;  /* 0x000000ffffc0d224 */ /* 0x000fe200078e0ac0 */
[C---:B------:R-:W-:Y:S01]  /*abd0*/  ISETP.GT.U32.AND P5, PT, R2.reuse, R200, PT ;  /* 0x000000c80200720c */ /* 0x040fe20003fa4070 */
[----:B------:R-:W-:Y:S01]  /*abe0*/  IMAD R4, R2, R6, R4 ;  /* 0x0000000602047224 */ /* 0x000fe200078e0204 */
[----:B------:R-:W-:Y:S01]  /*abf0*/  MOV R5, R7 ;  /* 0x0000000700057202 */ /* 0x000fe20000000f00 */
[----:B------:R-:W-:-:S02]  /*ac00*/  @!P2 IMAD.IADD R197, R197, 0x1, -R2 ;  /* 0x00000001c5c5a824 */ /* 0x000fc400078e0a02 */
[----:B------:R-:W-:Y:S01]  /*ac10*/  @!P4 IMAD.MOV R195, RZ, RZ, -R195 ;  /* 0x000000ffffc3c224 */ /* 0x000fe200078e0ac3 */
[----:B------:R-:W-:Y:S01]  /*ac20*/  ISETP.GT.U32.AND P2, PT, R2, R4, PT ;  /* 0x000000040200720c */ /* 0x000fe20003f44070 */
[----:B------:R-:W-:Y:S01]  /*ac30*/  IMAD.HI.U32 R6, R0, R5, RZ ;  /* 0x0000000500067227 */ /* 0x000fe200078e00ff */
[----:B------:R-:W-:-:S03]  /*ac40*/  ISETP.GE.AND P4, PT, R239, RZ, PT ;  /* 0x000000ffef00720c */ /* 0x000fc60003f86270 */
[----:B------:R-:W-:Y:S01]  /*ac50*/  @!P0 IMAD.IADD R198, R198, 0x1, -R2 ;  /* 0x00000001c6c68824 */ /* 0x000fe200078e0a02 */
[----:B------:R-:W-:Y:S01]  /*ac60*/  ISETP.GE.AND P0, PT, R241, RZ, PT ;  /* 0x000000fff100720c */ /* 0x000fe20003f06270 */
[----:B------:R-:W-:Y:S02]  /*ac70*/  VIADD R241, R3, 0x35 ;  /* 0x0000003503f17836 */ /* 0x000fe40000000000 */
[----:B------:R-:W-:Y:S02]  /*ac80*/  IMAD.MOV R6, RZ, RZ, -R6 ;  /* 0x000000ffff067224 */ /* 0x000fe400078e0a06 */
[--C-:B------:R-:W-:Y:S01]  /*ac90*/  @!P6 IMAD.IADD R199, R199, 0x1, -R2.reuse ;  /* 0x00000001c7c7e824 */ /* 0x100fe200078e0a02 */
[----:B------:R-:W-:Y:S01]  /*aca0*/  ISETP.GE.AND P6, PT, R242, RZ, PT ;  /* 0x000000fff200720c */ /* 0x000fe20003fc6270 */
[----:B------:R-:W-:Y:S01]  /*acb0*/  VIADD R242, R3, 0x34 ;  /* 0x0000003403f27836 */ /* 0x000fe20000000000 */
[----:B------:R-:W-:Y:S01]  /*acc0*/  IABS R203, R241 ;  /* 0x000000f100cb7213 */ /* 0x000fe20000000000 */
[--C-:B------:R-:W-:Y:S01]  /*acd0*/  @!P5 IMAD.IADD R200, R200, 0x1, -R2.reuse ;  /* 0x00000001c8c8d824 */ /* 0x100fe200078e0a02 */
[----:B------:R-:W-:Y:S01]  /*ace0*/  ISETP.GE.AND P5, PT, R243, RZ, PT ;  /* 0x000000fff300720c */ /* 0x000fe20003fa6270 */
[----:B------:R-:W-:Y:S01]  /*acf0*/  IMAD R5, R2, R6, R5 ;  /* 0x0000000602057224 */ /* 0x000fe200078e0205 */
[----:B------:R-:W-:Y:S01]  /*ad00*/  IABS R204, R242 ;  /* 0x000000f200cc7213 */ /* 0x000fe20000000000 */
[----:B------:R-:W-:Y:S01]  /*ad10*/  @!P2 IMAD.IADD R4, R4, 0x1, -R2 ;  /* 0x000000010404a824 */ /* 0x000fe200078e0a02 */
[----:B------:R-:W-:Y:S01]  /*ad20*/  ISETP.GT.U32.AND P2, PT, R2, R200, PT ;  /* 0x000000c80200720c */ /* 0x000fe20003f44070 */
[----:B------:R-:W-:-:S04]  /*ad30*/  IMAD.HI.U32 R7, R0, R203, RZ ;  /* 0x000000cb00077227 */ /* 0x000fc800078e00ff */
[----:B------:R-:W-:Y:S01]  /*ad40*/  @!P4 IMAD.MOV R198, RZ, RZ, -R198 ;  /* 0x000000ffffc6c224 */ /* 0x000fe200078e0ac6 */
[C---:B------:R-:W-:Y:S01]  /*ad50*/  ISETP.GT.U32.AND P4, PT, R2.reuse, R5, PT ;  /* 0x000000050200720c */ /* 0x040fe20003f84070 */
[----:B------:R-:W-:Y:S01]  /*ad60*/  @!P1 IMAD.MOV R197, RZ, RZ, -R197 ;  /* 0x000000ffffc59224 */ /* 0x000fe200078e0ac5 */
[----:B------:R-:W-:Y:S01]  /*ad70*/  ISETP.GT.U32.AND P1, PT, R2, R4, PT ;  /* 0x000000040200720c */ /* 0x000fe20003f24070 */
[----:B------:R-:W-:Y:S02]  /*ad80*/  IMAD.MOV R7, RZ, RZ, -R7 ;  /* 0x000000ffff077224 */ /* 0x000fe400078e0a07 */
[----:B------:R-:W-:-:S04]  /*ad90*/  IMAD.HI.U32 R6, R0, R204, RZ ;  /* 0x000000cc00067227 */ /* 0x000fc800078e00ff */
[----:B------:R-:W-:Y:S02]  /*ada0*/  IMAD R203, R2, R7, R203 ;  /* 0x0000000702cb7224 */ /* 0x000fe400078e02cb */
[----:B------:R-:W-:Y:S02]  /*adb0*/  IMAD.MOV R7, RZ, RZ, -R6 ;  /* 0x000000ffff077224 */ /* 0x000fe400078e0a06 */
[----:B------:R-:W-:Y:S01]  /*adc0*/  @!P3 IMAD.MOV R196, RZ, RZ, -R196 ;  /* 0x000000ffffc4b224 */ /* 0x000fe200078e0ac4 */
[----:B------:R-:W-:Y:S01]  /*add0*/  ISETP.GE.AND P3, PT, R240, RZ, PT ;  /* 0x000000fff000720c */ /* 0x000fe20003f66270 */
[----:B------:R-:W-:Y:S01]  /*ade0*/  @!P2 IMAD.IADD R200, R200, 0x1, -R2 ;  /* 0x00000001c8c8a824 */ /* 0x000fe200078e0a02 */
[----:B------:R-:W-:Y:S01]  /*adf0*/  ISETP.GE.AND P2, PT, R242, RZ, PT ;  /* 0x000000fff200720c */ /* 0x000fe20003f46270 */
[----:B------:R-:W-:Y:S02]  /*ae00*/  IMAD R204, R2, R7, R204 ;  /* 0x0000000702cc7224 */ /* 0x000fe400078e02cc */
[----:B------:R-:W-:-:S02]  /*ae10*/  VIADD R243, R3, 0x33 ;  /* 0x0000003303f37836 */ /* 0x000fc40000000000 */
[--C-:B------:R-:W-:Y:S02]  /*ae20*/  @!P4 IMAD.IADD R5, R5, 0x1, -R2.reuse ;  /* 0x000000010505c824 */ /* 0x100fe400078e0a02 */
[----:B------:R-:W-:Y:S01]  /*ae30*/  @!P1 IMAD.IADD R4, R4, 0x1, -R2 ;  /* 0x0000000104049824 */ /* 0x000fe200078e0a02 */
[C---:B------:R-:W-:Y:S01]  /*ae40*/  ISETP.GT.U32.AND P1, PT, R2.reuse, R203, PT ;  /* 0x000000cb0200720c */ /* 0x040fe20003f24070 */
[----:B------:R-:W-:Y:S01]  /*ae50*/  @!P0 IMAD.MOV R200, RZ, RZ, -R200 ;  /* 0x000000ffffc88224 */ /* 0x000fe200078e0ac8 */
[C---:B------:R-:W-:Y:S01]  /*ae60*/  ISETP.GT.U32.AND P0, PT, R2.reuse, R204, PT ;  /* 0x000000cc0200720c */ /* 0x040fe20003f04070 */
[----:B------:R-:W-:Y:S01]  /*ae70*/  @!P3 IMAD.MOV R199, RZ, RZ, -R199 ;  /* 0x000000ffffc7b224 */ /* 0x000fe200078e0ac7 */
[----:B------:R-:W-:Y:S01]  /*ae80*/  IABS R205, R243 ;  /* 0x000000f300cd7213 */ /* 0x000fe20000000000 */
[----:B------:R-:W-:Y:S01]  /*ae90*/  IMAD.MOV.U32 R201, RZ, RZ, R4 ;  /* 0x000000ffffc97224 */ /* 0x000fe200078e0004 */
[----:B------:R-:W-:Y:S01]  /*aea0*/  ISETP.GT.U32.AND P4, PT, R2, R5, PT ;  /* 0x000000050200720c */ /* 0x000fe20003f84070 */
[----:B------:R-:W-:Y:S01]  /*aeb0*/  VIADD R242, R3, 0x30 ;  /* 0x0000003003f27836 */ /* 0x000fe20000000000 */
[----:B------:R-:W-:Y:S01]  /*aec0*/  ISETP.GE.AND P3, PT, R241, RZ, PT ;  /* 0x000000fff100720c */ /* 0x000fe20003f66270 */
[----:B------:R-:W-:-:S03]  /*aed0*/  IMAD.HI.U32 R6, R0, R205, RZ ;  /* 0x000000cd00067227 */ /* 0x000fc600078e00ff */
[----:B------:R-:W-:Y:S01]  /*aee0*/  IABS R208, R242 ;  /* 0x000000f200d07213 */ /* 0x000fe20000000000 */
[----:B------:R-:W-:Y:S02]  /*aef0*/  VIADD R241, R3, 0x32 ;  /* 0x0000003203f17836 */ /* 0x000fe40000000000 */
[----:B------:R-:W-:Y:S02]  /*af00*/  IMAD.MOV R6, RZ, RZ, -R6 ;  /* 0x000000ffff067224 */ /* 0x000fe400078e0a06 */
[----:B------:R-:W-:Y:S01]  /*af10*/  @!P6 IMAD.MOV R201, RZ, RZ, -R201 ;  /* 0x000000ffffc9e224 */ /* 0x000fe200078e0ac9 */
[----:B------:R-:W-:Y:S01]  /*af20*/  ISETP.GE.AND P6, PT, R243, RZ, PT ;  /* 0x000000fff300720c */ /* 0x000fe20003fc6270 */
[----:B------:R-:W-:Y:S01]  /*af30*/  VIADD R243, R3, 0x31 ;  /* 0x0000003103f37836 */ /* 0x000fe20000000000 */
[----:B------:R-:W-:Y:S01]  /*af40*/  IABS R206, R241 ;  /* 0x000000f100ce7213 */ /* 0x000fe20000000000 */
[--C-:B------:R-:W-:Y:S02]  /*af50*/  @!P1 IMAD.IADD R203, R203, 0x1, -R2.reuse ;  /* 0x00000001cbcb9824 */ /* 0x100fe400078e0a02 */
[--C-:B------:R-:W-:Y:S01]  /*af60*/  @!P0 IMAD.IADD R204, R204, 0x1, -R2.reuse ;  /* 0x00000001cccc8824 */ /* 0x100fe200078e0a02 */
[----:B------:R-:W-:Y:S01]  /*af70*/  IABS R207, R243 ;  /* 0x000000f300cf7213 */ /* 0x000fe20000000000 */
[C---:B------:R-:W-:Y:S01]  /*af80*/  IMAD R205, R2.reuse, R6, R205 ;  /* 0x0000000602cd7224 */ /* 0x040fe200078e02cd */
[C---:B------:R-:W-:Y:S01]  /*af90*/  ISETP.GT.U32.AND P1, PT, R2.reuse, R203, PT ;  /* 0x000000cb0200720c */ /* 0x040fe20003f24070 */
[----:B------:R-:W-:Y:S01]  /*afa0*/  @!P4 IMAD.IADD R5, R5, 0x1, -R2 ;  /* 0x000000010505c824 */ /* 0x000fe200078e0a02 */
[----:B------:R-:W-:Y:S01]  /*afb0*/  ISETP.GT.U32.AND P0, PT, R2, R204, PT ;  /* 0x000000cc0200720c */ /* 0x000fe20003f04070 */
[----:B------:R-:W-:Y:S01]  /*afc0*/  IMAD.HI.U32 R6, R0, R207, RZ ;  /* 0x000000cf00067227 */ /* 0x000fe200078e00ff */
[----:B------:R-:W-:-:S03]  /*afd0*/  ISETP.GT.U32.AND P4, PT, R2, R205, PT ;  /* 0x000000cd0200720c */ /* 0x000fc60003f84070 */
[----:B------:R-:W-:Y:S02]  /*afe0*/  IMAD.MOV.U32 R202, RZ, RZ, R5 ;  /* 0x000000ffffca7224 */ /* 0x000fe400078e0005 */
[----:B------:R-:W-:-:S04]  /*aff0*/  IMAD.HI.U32 R5, R0, R206, RZ ;  /* 0x000000ce00057227 */ /* 0x000fc800078e00ff */
[----:B------:R-:W-:Y:S02]  /*b000*/  IMAD.MOV R5, RZ, RZ, -R5 ;  /* 0x000000ffff057224 */ /* 0x000fe400078e0a05 */
[----:B------:R-:W-:Y:S02]  /*b010*/  IMAD.MOV R6, RZ, RZ, -R6 ;  /* 0x000000ffff067224 */ /* 0x000fe400078e0a06 */
[----:B------:R-:W-:Y:S02]  /*b020*/  IMAD R206, R2, R5, R206 ;  /* 0x0000000502ce7224 */ /* 0x000fe400078e02ce */
[--C-:B------:R-:W-:Y:S01]  /*b030*/  @!P1 IMAD.IADD R203, R203, 0x1, -R2.reuse ;  /* 0x00000001cbcb9824 */ /* 0x100fe200078e0a02 */
[----:B------:R-:W-:Y:S01]  /*b040*/  ISETP.GE.AND P1, PT, R243, RZ, PT ;  /* 0x000000fff300720c */ /* 0x000fe20003f26270 */
[----:B------:R-:W-:Y:S01]  /*b050*/  @!P0 IMAD.IADD R204, R204, 0x1, -R2 ;  /* 0x00000001cccc8824 */ /* 0x000fe200078e0a02 */
[C---:B------:R-:W-:Y:S01]  /*b060*/  ISETP.GT.U32.AND P0, PT, R2.reuse, R206, PT ;  /* 0x000000ce0200720c */ /* 0x040fe20003f04070 */
[----:B------:R-:W-:-:S02]  /*b070*/  IMAD R207, R2, R6, R207 ;  /* 0x0000000602cf7224 */ /* 0x000fc400078e02cf */
[--C-:B------:R-:W-:Y:S02]  /*b080*/  @!P4 IMAD.IADD R205, R205, 0x1, -R2.reuse ;  /* 0x00000001cdcdc824 */ /* 0x100fe400078e0a02 */
[----:B------:R-:W-:Y:S01]  /*b090*/  @!P3 IMAD.MOV R203, RZ, RZ, -R203 ;  /* 0x000000ffffcbb224 */ /* 0x000fe200078e0acb */
[C---:B------:R-:W-:Y:S01]  /*b0a0*/  ISETP.GT.U32.AND P3, PT, R2.reuse, R207, PT ;  /* 0x000000cf0200720c */ /* 0x040fe20003f64070 */
[C---:B------:R-:W-:Y:S01]  /*b0b0*/  VIADD R243, R3.reuse, 0x2f ;  /* 0x0000002f03f37836 */ /* 0x040fe20000000000 */
[----:B------:R-:W-:Y:S01]  /*b0c0*/  ISETP.GT.U32.AND P4, PT, R2, R205, PT ;  /* 0x000000cd0200720c */ /* 0x000fe20003f84070 */
[----:B------:R-:W-:Y:S02]  /*b0d0*/  VIADD R240, R3, 0x2e ;  /* 0x0000002e03f07836 */ /* 0x000fe40000000000 */
[----:B------:R-:W-:Y:S01]  /*b0e0*/  IMAD.HI.U32 R4, R0, R208, RZ ;  /* 0x000000d000047227 */ /* 0x000fe200078e00ff */
[----:B------:R-:W-:Y:S02]  /*b0f0*/  IABS R209, R243 ;  /* 0x000000f300d17213 */ /* 0x000fe40000000000 */
[----:B------:R-:W-:Y:S01]  /*b100*/  IABS R210, R240 ;  /* 0x000000f000d27213 */ /* 0x000fe20000000000 */
[----:B------:R-:W-:Y:S01]  /*b110*/  @!P0 IMAD.IADD R206, R206, 0x1, -R2 ;  /* 0x00000001cece8824 */ /* 0x000fe200078e0a02 */
[----:B------:R-:W-:Y:S01]  /*b120*/  ISETP.GE.AND P0, PT, R243, RZ, PT ;  /* 0x000000fff300720c */ /* 0x000fe20003f06270 */
[----:B------:R-:W-:-:S02]  /*b130*/  IMAD.MOV R4, RZ, RZ, -R4 ;  /* 0x000000ffff047224 */ /* 0x000fc400078e0a04 */
[--C-:B------:R-:W-:Y:S01]  /*b140*/  @!P3 IMAD.IADD R207, R207, 0x1, -R2.reuse ;  /* 0x00000001cfcfb824 */ /* 0x100fe200078e0a02 */
[----:B------:R-:W-:Y:S01]  /*b150*/  ISETP.GT.U32.AND P3, PT, R2, R206, PT ;  /* 0x000000ce0200720c */ /* 0x000fe20003f64070 */
[----:B------:R-:W-:Y:S02]  /*b160*/  @!P4 IMAD.IADD R205, R205, 0x1, -R2 ;  /* 0x00000001cdcdc824 */ /* 0x000fe400078e0a02 */
[----:B------:R-:W-:-:S03]  /*b170*/  IMAD.HI.U32 R5, R0, R209, RZ ;  /* 0x000000d100057227 */ /* 0x000fc600078e00ff */
[----:B------:R-:W-:Y:S01]  /*b180*/  @!P6 IADD3 R205, -R205, RZ, RZ ;  /* 0x000000ffcdcde210 */ /* 0x000fe20007ffe1ff */
[C---:B------:R-:W-:Y:S01]  /*b190*/  IMAD R208, R2.reuse, R4, R208 ;  /* 0x0000000402d07224 */ /* 0x040fe200078e02d0 */
[C---:B------:R-:W-:Y:S01]  /*b1a0*/  ISETP.GT.U32.AND P6, PT, R2.reuse, R207, PT ;  /* 0x000000cf0200720c */ /* 0x040fe20003fc4070 */
[----:B------:R-:W-:Y:S02]  /*b1b0*/  VIADD R239, R3, 0x2d ;  /* 0x0000002d03ef7836 */ /* 0x000fe40000000000 */
[----:B------:R-:W-:Y:S01]  /*b1c0*/  IMAD.MOV R5, RZ, RZ, -R5 ;  /* 0x000000ffff057224 */ /* 0x000fe200078e0a05 */
[----:B------:R-:W-:Y:S01]  /*b1d0*/  ISETP.GT.U32.AND P4, PT, R2, R208, PT ;  /* 0x000000d00200720c */ /* 0x000fe20003f84070 */
[----:B------:R-:W-:Y:S01]  /*b1e0*/  IMAD.HI.U32 R4, R0, R210, RZ ;  /* 0x000000d200047227 */ /* 0x000fe200078e00ff */
[----:B------:R-:W-:-:S03]  /*b1f0*/  IABS R211, R239 ;  /* 0x000000ef00d37213 */ /* 0x000fc60000000000 */
[----:B------:R-:W-:Y:S02]  /*b200*/  IMAD R209, R2, R5, R209 ;  /* 0x0000000502d17224 */ /* 0x000fe400078e02d1 */
[----:B------:R-:W-:Y:S02]  /*b210*/  IMAD.MOV R4, RZ, RZ, -R4 ;  /* 0x000000ffff047224 */ /* 0x000fe400078e0a04 */
[----:B------:R-:W-:Y:S01]  /*b220*/  @!P3 IMAD.IADD R206, R206, 0x1, -R2 ;  /* 0x00000001ceceb824 */ /* 0x000fe200078e0a02 */
[C---:B------:R-:W-:Y:S01]  /*b230*/  ISETP.GT.U32.AND P3, PT, R2.reuse, R209, PT ;  /* 0x000000d10200720c */ /* 0x040fe20003f64070 */
[----:B------:R-:W-:Y:S02]  /*b240*/  IMAD R210, R2, R4, R210 ;  /* 0x0000000402d27224 */ /* 0x000fe400078e02d2 */
[----:B------:R-:W-:-:S04]  /*b250*/  IMAD.HI.U32 R4, R0, R211, RZ ;  /* 0x000000d300047227 */ /* 0x000fc800078e00ff */
[----:B------:R-:W-:Y:S02]  /*b260*/  IMAD.MOV R4, RZ, RZ, -R4 ;  /* 0x000000ffff047224 */ /* 0x000fe400078e0a04 */
[----:B------:R-:W-:Y:S01]  /*b270*/  @!P6 IMAD.IADD R207, R207, 0x1, -R2 ;  /* 0x00000001cfcfe824 */ /* 0x000fe200078e0a02 */
[----:B------:R-:W-:Y:S01]  /*b280*/  ISETP.GT.U32.AND P6, PT, R2, R210, PT ;  /* 0x000000d20200720c */ /* 0x000fe20003fc4070 */
[----:B------:R-:W-:Y:S01]  /*b290*/  @!P5 IMAD.MOV R202, RZ, RZ, -R202 ;  /* 0x000000ffffcad224 */ /* 0x000fe200078e0aca */
[----:B------:R-:W-:Y:S01]  /*b2a0*/  ISETP.GE.AND P5, PT, R241, RZ, PT ;  /* 0x000000fff100720c */ /* 0x000fe20003fa6270 */
[----:B------:R-:W-:Y:S02]  /*b2b0*/  @!P4 IMAD.IADD R208, R208, 0x1, -R2 ;  /* 0x00000001d0d0c824 */ /* 0x000fe400078e0a02 */
[C---:B------:R-:W-:Y:S02]  /*b2c0*/  IMAD R211, R2.reuse, R4, R211 ;  /* 0x0000000402d37224 */ /* 0x040fe400078e02d3 */
[----:B------:R-:W-:Y:S01]  /*b2d0*/  VIADD R241, R3, 0x2c ;  /* 0x0000002c03f17836 */ /* 0x000fe20000000000 */
[----:B------:R-:W-:Y:S01]  /*b2e0*/  ISETP.GT.U32.AND P4, PT, R2, R208, PT ;  /* 0x000000d00200720c */ /* 0x000fe20003f84070 */
[----:B------:R-:W-:Y:S01]  /*b2f0*/  @!P2 IMAD.MOV R204, RZ, RZ, -R204 ;  /* 0x000000ffffcca224 */ /* 0x000fe200078e0acc */
[----:B------:R-:W-:Y:S01]  /*b300*/  ISETP.GE.AND P2, PT, R242, RZ, PT ;  /* 0x000000fff200720c */ /* 0x000fe20003f46270 */
[--C-:B------:R-:W-:Y:S01]  /*b310*/  @!P3 IMAD.IADD R209, R209, 0x1, -R2.reuse ;  /* 0x00000001d1d1b824 */ /* 0x100fe200078e0a02 */
[----:B------:R-:W-:Y:S01]  /*b320*/  ISETP.GT.U32.AND P3, PT, R2, R211, PT ;  /* 0x000000d30200720c */ /* 0x000fe20003f64070 */
[C---:B------:R-:W-:Y:S01]  /*b330*/  VIADD R242, R3.reuse, 0x2b ;  /* 0x0000002b03f27836 */ /* 0x040fe20000000000 */
[----:B------:R-:W-:Y:S01]  /*b340*/  IABS R212, R241 ;  /* 0x000000f100d47213 */ /* 0x000fe20000000000 */
[----:B------:R-:W-:Y:S01]  /*b350*/  @!P6 IMAD.IADD R210, R210, 0x1, -R2 ;  /* 0x00000001d2d2e824 */ /* 0x000fe200078e0a02 */
[----:B------:R-:W-:Y:S01]  /*b360*/  ISETP.GT.U32.AND P6, PT, R2, R209, PT ;  /* 0x000000d10200720c */ /* 0x000fe20003fc4070 */
[----:B------:R-:W-:Y:S01]  /*b370*/  VIADD R243, R3, 0x2a ;  /* 0x0000002a03f37836 */ /* 0x000fe20000000000 */
[----:B------:R-:W-:Y:S01]  /*b380*/  IABS R213, R242 ;  /* 0x000000f200d57213 */ /* 0x000fe20000000000 */
[----:B------:R-:W-:-:S03]  /*b390*/  IMAD.HI.U32 R4, R0, R212, RZ ;  /* 0x000000d400047227 */ /* 0x000fc600078e00ff */
[----:B------:R-:W-:Y:S01]  /*b3a0*/  IABS R214, R243 ;  /* 0x000000f300d67213 */ /* 0x000fe20000000000 */
[----:B------:R-:W-:-:S04]  /*b3b0*/  IMAD.HI.U32 R6, R0, R213, RZ ;  /* 0x000000d500067227 */ /* 0x000fc800078e00ff */
[----:B------:R-:W-:Y:S02]  /*b3c0*/  IMAD.MOV R4, RZ, RZ, -R4 ;  /* 0x000000ffff047224 */ /* 0x000fe400078e0a04 */
[--C-:B------:R-:W-:Y:S01]  /*b3d0*/  @!P4 IMAD.IADD R208, R208, 0x1, -R2.reuse ;  /* 0x00000001d0d0c824 */ /* 0x100fe200078e0a02 */
[----:B------:R-:W-:Y:S01]  /*b3e0*/  ISETP.GE.AND P4, PT, R240, RZ, PT ;  /* 0x000000fff000720c */ /* 0x000fe20003f86270 */
[----:B------:R-:W-:Y:S01]  /*b3f0*/  @!P3 IMAD.IADD R211, R211, 0x1, -R2 ;  /* 0x00000001d3d3b824 */ /* 0x000fe200078e0a02 */
[C---:B------:R-:W-:Y:S01]  /*b400*/  ISETP.GT.U32.AND P3, PT, R2.reuse, R210, PT ;  /* 0x000000d20200720c */ /* 0x040fe20003f64070 */
[----:B------:R-:W-:Y:S02]  /*b410*/  IMAD.MOV R6, RZ, RZ, -R6 ;  /* 0x000000ffff067224 */ /* 0x000fe400078e0a06 */
[----:B------:R-:W-:Y:S02]  /*b420*/  VIADD R240, R3, 0x29 ;  /* 0x0000002903f07836 */ /* 0x000fe40000000000 */
[----:B------:R-:W-:-:S02]  /*b430*/  IMAD R212, R2, R4, R212 ;  /* 0x0000000402d47224 */ /* 0x000fc400078e02d4 */
[----:B------:R-:W-:Y:S01]  /*b440*/  IMAD.HI.U32 R5, R0, R214, RZ ;  /* 0x000000d600057227 */ /* 0x000fe200078e00ff */
[----:B------:R-:W-:-:S03]  /*b450*/  IABS R4, R240 ;  /* 0x000000f000047213 */ /* 0x000fc60000000000 */
[----:B------:R-:W-:Y:S01]  /*b460*/  @!P1 IMAD.MOV R207, RZ, RZ, -R207 ;  /* 0x000000ffffcf9224 */ /* 0x000fe200078e0acf */
[C---:B------:R-:W-:Y:S01]  /*b470*/  ISETP.GT.U32.AND P1, PT, R2.reuse, R211, PT ;  /* 0x000000d30200720c */ /* 0x040fe20003f24070 */
[C---:B------:R-:W-:Y:S02]  /*b480*/  IMAD R213, R2.reuse, R6, R213 ;  /* 0x0000000602d57224 */ /* 0x040fe400078e02d5 */
[----:B------:R-:W-:Y:S01]  /*b490*/  @!P6 IMAD.IADD R209, R209, 0x1, -R2 ;  /* 0x00000001d1d1e824 */ /* 0x000fe200078e0a02 */
[C---:B------:R-:W-:Y:S01]  /*b4a0*/  ISETP.GT.U32.AND P6, PT, R2.reuse, R212, PT ;  /* 0x000000d40200720c */ /* 0x040fe20003fc4070 */
[----:B------:R-:W-:Y:S02]  /*b4b0*/  IMAD.MOV R5, RZ, RZ, -R5 ;  /* 0x000000ffff057224 */ /* 0x000fe400078e0a05 */
[----:B------:R-:W-:Y:S01]  /*b4c0*/  @!P5 IMAD.MOV R206, RZ, RZ, -R206 ;  /* 0x000000ffffced224 */ /* 0x000fe200078e0ace */
[----:B------:R-:W-:Y:S01]  /*b4d0*/  ISETP.GE.AND P5, PT, R239, RZ, PT ;  /* 0x000000ffef00720c */ /* 0x000fe20003fa6270 */
[----:B------:R-:W-:Y:S01]  /*b4e0*/  @!P2 IMAD.MOV R208, RZ, RZ, -R208 ;  /* 0x000000ffffd0a224 */ /* 0x000fe200078e0ad0 */
[C---:B------:R-:W-:Y:S01]  /*b4f0*/  ISETP.GT.U32.AND P2, PT, R2.reuse, R213, PT ;  /* 0x000000d50200720c */ /* 0x040fe20003f44070 */
[----:B------:R-:W-:-:S02]  /*b500*/  IMAD R214, R2, R5, R214 ;  /* 0x0000000502d67224 */ /* 0x000fc400078e02d6 */
[----:B------:R-:W-:-:S04]  /*b510*/  IMAD.HI.U32 R5, R0, R4, RZ ;  /* 0x0000000400057227 */ /* 0x000fc800078e00ff */
[----:B------:R-:W-:Y:S02]  /*b520*/  IMAD.MOV R5, RZ, RZ, -R5 ;  /* 0x000000ffff057224 */ /* 0x000fe400078e0a05 */
[--C-:B------:R-:W-:Y:S01]  /*b530*/  @!P1 IMAD.IADD R211, R211, 0x1, -R2.reuse ;  /* 0x00000001d3d39824 */ /* 0x100fe200078e0a02 */
[----:B------:R-:W-:Y:S01]  /*b540*/  ISETP.GE.AND P1, PT, R242, RZ, PT ;  /* 0x000000fff200720c */ /* 0x000fe20003f26270 */
[----:B------:R-:W-:Y:S01]  /*b550*/  @!P6 IMAD.IADD R212, R212, 0x1, -R2 ;  /* 0x00000001d4d4e824 */ /* 0x000fe200078e0a02 */
[----:B------:R-:W-:Y:S01]  /*b560*/  ISETP.GE.AND P6, PT, R243, RZ, PT ;  /* 0x000000fff300720c */ /* 0x000fe20003fc6270 */
[----:B------:R-:W-:Y:S02]  /*b570*/  VIADD R242, R3, 0x27 ;  /* 0x0000002703f27836 */ /* 0x000fe40000000000 */
[----:B------:R-:W-:Y:S02]  /*b580*/  IMAD R4, R2, R5, R4 ;  /* 0x0000000502047224 */ /* 0x000fe400078e0204 */
[--C-:B------:R-:W-:Y:S01]  /*b590*/  @!P3 IMAD.IADD R210, R210, 0x1, -R2.reuse ;  /* 0x00000001d2d2b824 */ /* 0x100fe200078e0a02 */
[C---:B------:R-:W-:Y:S01]  /*b5a0*/  ISETP.GT.U32.AND P3, PT, R2.reuse, R214, PT ;  /* 0x000000d60200720c */ /* 0x040fe20003f64070 */
[----:B------:R-:W-:Y:S01]  /*b5b0*/  @!P0 IMAD.MOV R209, RZ, RZ, -R209 ;  /* 0x000000ffffd18224 */ /* 0x000fe200078e0ad1 */
[----:B------:R-:W-:Y:S01]  /*b5c0*/  ISETP.GE.AND P0, PT, R241, RZ, PT ;  /* 0x000000fff100720c */ /* 0x000fe20003f06270 */
[----:B------:R-:W-:Y:S01]  /*b5d0*/  @!P2 IMAD.IADD R213, R213, 0x1, -R2 ;  /* 0x00000001d5d5a824 */ /* 0x000fe200078e0a02 */
[----:B------:R-:W-:Y:S01]  /*b5e0*/  IABS R217, R242 ;  /* 0x000000f200d97213 */ /* 0x000fe20000000000 */
[----:B------:R-:W-:Y:S01]  /*b5f0*/  @!P5 IMAD.MOV R211, RZ, RZ, -R211 ;  /* 0x000000ffffd3d224 */ /* 0x000fe200078e0ad3 */
[C---:B------:R-:W-:Y:S01]  /*b600*/  ISETP.GT.U32.AND P2, PT, R2.reuse, R212, PT ;  /* 0x000000d40200720c */ /* 0x040fe20003f44070 */
[----:B------:R-:W-:Y:S01]  /*b610*/  VIADD R241, R3, 0x28 ;  /* 0x0000002803f17836 */ /* 0x000fe20000000000 */
[----:B------:R-:W-:Y:S01]  /*b620*/  ISETP.GT.U32.AND P5, PT, R2, R4, PT ;  /* 0x000000040200720c */ /* 0x000fe20003fa4070 */
[----:B------:R-:W-:-:S03]  /*b630*/  IMAD.HI.U32 R7, R0, R217, RZ ;  /* 0x000000d900077227 */ /* 0x000fc600078e00ff */
[----:B------:R-:W-:Y:S01]  /*b640*/  IABS R216, R241 ;  /* 0x000000f100d87213 */ /* 0x000fe20000000000 */
[----:B------:R-:W-:Y:S02]  /*b650*/  VIADD R243, R3, 0x26 ;  /* 0x0000002603f37836 */ /* 0x000fe40000000000 */
[----:B------:R-:W-:Y:S02]  /*b660*/  IMAD.MOV R7, RZ, RZ, -R7 ;  /* 0x000000ffff077224 */ /* 0x000fe400078e0a07 */
[----:B------:R-:W-:Y:S01]  /*b670*/  IMAD.HI.U32 R6, R0, R216, RZ ;  /* 0x000000d800067227 */ /* 0x000fe200078e00ff */
[----:B------:R-:W-:-:S03]  /*b680*/  IABS R5, R243 ;  /* 0x000000f300057213 */ /* 0x000fc60000000000 */
[--C-:B------:R-:W-:Y:S01]  /*b690*/  @!P3 IMAD.IADD R214, R214, 0x1, -R2.reuse ;  /* 0x00000001d6d6b824 */ /* 0x100fe200078e0a02 */
[----:B------:R-:W-:Y:S01]  /*b6a0*/  ISETP.GT.U32.AND P3, PT, R2, R213, PT ;  /* 0x000000d50200720c */ /* 0x000fe20003f64070 */
[--C-:B------:R-:W-:Y:S01]  /*b6b0*/  @!P2 IMAD.IADD R212, R212, 0x1, -R2.reuse ;  /* 0x00000001d4d4a824 */ /* 0x100fe200078e0a02 */
[----:B------:R-:W-:Y:S01]  /*b6c0*/  ISETP.GE.AND P2, PT, R240, RZ, PT ;  /* 0x000000fff000720c */ /* 0x000fe20003f46270 */
[----:B------:R-:W-:Y:S02]  /*b6d0*/  @!P5 IMAD.IADD R4, R4, 0x1, -R2 ;  /* 0x000000010404d824 */ /* 0x000fe400078e0a02 */
[C---:B------:R-:W-:Y:S02]  /*b6e0*/  IMAD R217, R2.reuse, R7, R217 ;  /* 0x0000000702d97224 */ /* 0x040fe400078e02d9 */
[----:B------:R-:W-:Y:S01]  /*b6f0*/  IMAD.MOV R6, RZ, RZ, -R6 ;  /* 0x000000ffff067224 */ /* 0x000fe200078e0a06 */
[C---:B------:R-:W-:Y:S01]  /*b700*/  ISETP.GT.U32.AND P5, PT, R2.reuse, R4, PT ;  /* 0x000000040200720c */ /* 0x040fe20003fa4070 */
[----:B------:R-:W-:Y:S01]  /*b710*/  @!P4 IMAD.MOV R210, RZ, RZ, -R210 ;  /* 0x000000ffffd2c224 */ /* 0x000fe200078e0ad2 */
[C---:B------:R-:W-:Y:S01]  /*b720*/  ISETP.GT.U32.AND P4, PT, R2.reuse, R214, PT ;  /* 0x000000d60200720c */ /* 0x040fe20003f84070 */
[----:B------:R-:W-:Y:S01]  /*b730*/  @!P0 IMAD.MOV R212, RZ, RZ, -R212 ;  /* 0x000000ffffd48224 */ /* 0x000fe200078e0ad4 */
[C---:B------:R-:W-:Y:S01]  /*b740*/  ISETP.GT.U32.AND P0, PT, R2.reuse, R217, PT ;  /* 0x000000d90200720c */ /* 0x040fe20003f04070 */
[----:B------:R-:W-:-:S02]  /*b750*/  IMAD R216, R2, R6, R216 ;  /* 0x0000000602d87224 */ /* 0x000fc400078e02d8 */
[----:B------:R-:W-:-:S04]  /*b760*/  IMAD.HI.U32 R6, R0, R5, RZ ;  /* 0x0000000500067227 */ /* 0x000fc800078e00ff */
[----:B------:R-:W-:Y:S02]  /*b770*/  IMAD.MOV R6, RZ, RZ, -R6 ;  /* 0x000000ffff067224 */ /* 0x000fe400078e0a06 */
[--C-:B------:R-:W-:Y:S01]  /*b780*/  @!P3 IMAD.IADD R213, R213, 0x1, -R2.reuse ;  /* 0x00000001d5d5b824 */ /* 0x100fe200078e0a02 */
[----:B------:R-:W-:Y:S01]  /*b790*/  ISETP.GE.AND P3, PT, R241, RZ, PT ;  /* 0x000000fff100720c */ /* 0x000fe20003f66270 */
[----:B------:R-:W-:Y:S02]  /*b7a0*/  VIADD R241, R3, 0x25 ;  /* 0x0000002503f17836 */ /* 0x000fe40000000000 */
[----:B------:R-:W-:Y:S02]  /*b7b0*/  IMAD R5, R2, R6, R5 ;  /* 0x0000000602057224 */ /* 0x000fe400078e0205 */
[--C-:B------:R-:W-:Y:S01]  /*b7c0*/  @!P4 IMAD.IADD R214, R214, 0x1, -R2.reuse ;  /* 0x00000001d6d6c824 */ /* 0x100fe200078e0a02 */
[----:B------:R-:W-:Y:S01]  /*b7d0*/  ISETP.GT.U32.AND P4, PT, R2, R216, PT ;  /* 0x000000d80200720c */ /* 0x000fe20003f84070 */
[--C-:B------:R-:W-:Y:S01]  /*b7e0*/  @!P5 IMAD.IADD R4, R4, 0x1, -R2.reuse ;  /* 0x000000010404d824 */ /* 0x100fe200078e0a02 */
[----:B------:R-:W-:Y:S01]  /*b7f0*/  IABS R219, R241 ;  /* 0x000000f100db7213 */ /* 0x000fe20000000000 */
[----:B------:R-:W-:Y:S01]  /*b800*/  @!P0 IMAD.IADD R217, R217, 0x1, -R2 ;  /* 0x00000001d9d98824 */ /* 0x000fe200078e0a02 */
[----:B------:R-:W-:Y:S01]  /*b810*/  ISETP.GT.U32.AND P5, PT, R2, R5, PT ;  /* 0x000000050200720c */ /* 0x000fe20003fa4070 */
[----:B------:R-:W-:-:S02]  /*b820*/  IMAD.MOV.U32 R215, RZ, RZ, R4 ;  /* 0x000000ffffd77224 */ /* 0x000fc400078e0004 */
[----:B------:R-:W-:Y:S01]  /*b830*/  IMAD.HI.U32 R4, R0, R219, RZ ;  /* 0x000000db00047227 */ /* 0x000fe200078e00ff */
[----:B------:R-:W-:-:S03]  /*b840*/  ISETP.GT.U32.AND P0, PT, R2, R217, PT ;  /* 0x000000d90200720c */ /* 0x000fc60003f04070 */
[----:B------:R-:W-:Y:S02]  /*b850*/  IMAD.MOV R4, RZ, RZ, -R4 ;  /* 0x000000ffff047224 */ /* 0x000fe400078e0a04 */
[--C-:B------:R-:W-:Y:S02]  /*b860*/  @!P4 IMAD.IADD R216, R216, 0x1, -R2.reuse ;  /* 0x00000001d8d8c824 */ /* 0x100fe400078e0a02 */
[C---:B------:R-:W-:Y:S02]  /*b870*/  IMAD R219, R2.reuse, R4, R219 ;  /* 0x0000000402db7224 */ /* 0x040fe400078e02db */
[--C-:B------:R-:W-:Y:S01]  /*b880*/  @!P5 IMAD.IADD R5, R5, 0x1, -R2.reuse ;  /* 0x000000010505d824 */ /* 0x100fe200078e0a02 */
[----:B------:R-:W-:Y:S01]  /*b890*/  ISETP.GT.U32.AND P4, PT, R2, R216, PT ;  /* 0x000000d80200720c */ /* 0x000fe20003f84070 */
[----:B------:R-:W-:Y:S01]  /*b8a0*/  @!P1 IMAD.MOV R213, RZ, RZ, -R213 ;  /* 0x000000ffffd59224 */ /* 0x000fe200078e0ad5 */
[----:B------:R-:W-:Y:S01]  /*b8b0*/  ISETP.GE.AND P1, PT, R242, RZ, PT ;  /* 0x000000fff200720c */ /* 0x000fe20003f26270 */
[----:B------:R-:W-:Y:S01]  /*b8c0*/  VIADD R242, R3, 0x24 ;  /* 0x0000002403f27836 */ /* 0x000fe20000000000 */
[C---:B------:R-:W-:Y:S01]  /*b8d0*/  ISETP.GT.U32.AND P5, PT, R2.reuse, R5, PT ;  /* 0x000000050200720c */ /* 0x040fe20003fa4070 */
[----:B------:R-:W-:Y:S01]  /*b8e0*/  @!P0 IMAD.IADD R217, R217, 0x1, -R2 ;  /* 0x00000001d9d98824 */ /* 0x000fe200078e0a02 */
[----:B------:R-:W-:Y:S01]  /*b8f0*/  ISETP.GT.U32.AND P0, PT, R2, R219, PT ;  /* 0x000000db0200720c */ /* 0x000fe20003f04070 */
[----:B------:R-:W-:Y:S01]  /*b900*/  @!P6 IMAD.MOV R214, RZ, RZ, -R214 ;  /* 0x000000ffffd6e224 */ /* 0x000fe200078e0ad6 */
[----:B------:R-:W-:Y:S01]  /*b910*/  IABS R220, R242 ;  /* 0x000000f200dc7213 */ /* 0x000fe20000000000 */
[----:B------:R-:W-:Y:S01]  /*b920*/  VIADD R237, R3, 0x1f ;  /* 0x0000001f03ed7836 */ /* 0x000fe20000000000 */
[----:B------:R-:W-:Y:S01]  /*b930*/  ISETP.GE.AND P6, PT, R243, RZ, PT ;  /* 0x000000fff300720c */ /* 0x000fe20003fc6270 */
[----:B------:R-:W-:-:S02]  /*b940*/  VIADD R243, R3, 0x23 ;  /* 0x0000002303f37836 */ /* 0x000fc40000000000 */
[----:B------:R-:W-:Y:S01]  /*b950*/  IMAD.HI.U32 R6, R0, R220, RZ ;  /* 0x000000dc00067227 */ /* 0x000fe200078e00ff */
[----:B------:R-:W-:Y:S02]  /*b960*/  IABS R225, R237 ;  /* 0x000000ed00e17213 */ /* 0x000fe40000000000 */
[----:B------:R-:W-:Y:S01]  /*b970*/  IABS R221, R243 ;  /* 0x000000f300dd7213 */ /* 0x000fe20000000000 */
[----:B------:R-:W-:Y:S01]  /*b980*/  @!P4 IMAD.IADD R216, R216, 0x1, -R2 ;  /* 0x00000001d8d8c824 */ /* 0x000fe200078e0a02 */
[----:B------:R-:W-:Y:S01]  /*b990*/  ISETP.GE.AND P4, PT, R242, RZ, PT ;  /* 0x000000fff200720c */ /* 0x000fe20003f86270 */
[----:B------:R-:W-:Y:S02]  /*b9a0*/  IMAD.MOV R6, RZ, RZ, -R6 ;  /* 0x000000ffff067224 */ /* 0x000fe400078e0a06 */
[----:B------:R-:W-:Y:S02]  /*b9b0*/  VIADD R242, R3, 0x22 ;  /* 0x0000002203f27836 */ /* 0x000fe40000000000 */
[----:B------:R-:W-:-:S02]  /*b9c0*/  @!P5 IMAD.IADD R5, R5, 0x1, -R2 ;  /* 0x000000010505d824 */ /* 0x000fc400078e0a02 */
[----:B------:R-:W-:Y:S01]  /*b9d0*/  @!P0 IMAD.IADD R219, R219, 0x1, -R2 ;  /* 0x00000001dbdb8824 */ /* 0x000fe200078e0a02 */
[----:B------:R-:W-:Y:S01]  /*b9e0*/  IABS R222, R242 ;  /* 0x000000f200de7213 */ /* 0x000fe20000000000 */
[----:B------:R-:W-:-:S03]  /*b9f0*/  IMAD.HI.U32 R4, R0, R221, RZ ;  /* 0x000000dd00047227 */ /* 0x000fc600078e00ff */
[C---:B------:R-:W-:Y:S01]  /*ba00*/  ISETP.GT.U32.AND P0, PT, R2.reuse, R219, PT ;  /* 0x000000db0200720c */ /* 0x040fe20003f04070 */
[----:B------:R-:W-:Y:S01]  /*ba10*/  IMAD R220, R2, R6, R220 ;  /* 0x0000000602dc7224 */ /* 0x000fe200078e02dc */
[----:B------:R-:W-:Y:S01]  /*ba20*/  IADD3 R4, -R4, RZ, RZ ;  /* 0x000000ff04047210 */ /* 0x000fe20007ffe1ff */
[----:B------:R-:W-:Y:S02]  /*ba30*/  IMAD.MOV.U32 R218, RZ, RZ, R5 ;  /* 0x000000ffffda7224 */ /* 0x000fe400078e0005 */
[----:B------:R-:W-:-:S04]  /*ba40*/  IMAD.HI.U32 R5, R0, R222, RZ ;  /* 0x000000de00057227 */ /* 0x000fc800078e00ff */
[----:B------:R-:W-:Y:S01]  /*ba50*/  @!P6 IMAD.MOV R218, RZ, RZ, -R218 ;  /* 0x000000ffffdae224 */ /* 0x000fe200078e0ada */
[C---:B------:R-:W-:Y:S01]  /*ba60*/  ISETP.GT.U32.AND P6, PT, R2.reuse, R220, PT ;  /* 0x000000dc0200720c */ /* 0x040fe20003fc4070 */
[C---:B------:R-:W-:Y:S02]  /*ba70*/  IMAD R221, R2.reuse, R4, R221 ;  /* 0x0000000402dd7224 */ /* 0x040fe400078e02dd */
[----:B------:R-:W-:Y:S02]  /*ba80*/  IMAD.MOV R5, RZ, RZ, -R5 ;  /* 0x000000ffff057224 */ /* 0x000fe400078e0a05 */
[----:B------:R-:W-:Y:S01]  /*ba90*/  @!P0 IMAD.IADD R219, R219, 0x1, -R2 ;  /* 0x00000001dbdb8824 */ /* 0x000fe200078e0a02 */
[C---:B------:R-:W-:Y:S01]  /*baa0*/  ISETP.GT.U32.AND P0, PT, R2.reuse, R221, PT ;  /* 0x000000dd0200720c */ /* 0x040fe20003f04070 */
[----:B------:R-:W-:Y:S02]  /*bab0*/  IMAD R222, R2, R5, R222 ;  /* 0x0000000502de7224 */ /* 0x000fe400078e02de */
[----:B------:R-:W-:Y:S01]  /*bac0*/  @!P1 IMAD.MOV R217, RZ, RZ, -R217 ;  /* 0x000000ffffd99224 */ /* 0x000fe200078e0ad9 */
[----:B------:R-:W-:Y:S01]  /*bad0*/  ISETP.GE.AND P1, PT, R242, RZ, PT ;  /* 0x000000fff200720c */ /* 0x000fe20003f26270 */
[----:B------:R-:W-:-:S02]  /*bae0*/  VIADD R242, R3, 0x20 ;  /* 0x0000002003f27836 */ /* 0x000fc40000000000 */
[----:B------:R-:W-:Y:S01]  /*baf0*/  @!P6 IMAD.IADD R220, R220, 0x1, -R2 ;  /* 0x00000001dcdce824 */ /* 0x000fe200078e0a02 */
[----:B------:R-:W-:Y:S01]  /*bb00*/  ISETP.GT.U32.AND P6, PT, R2, R222, PT ;  /* 0x000000de0200720c */ /* 0x000fe20003fc4070 */
[----:B------:R-:W-:Y:S01]  /*bb10*/  IMAD.HI.U32 R5, R0, R225, RZ ;  /* 0x000000e100057227 */ /* 0x000fe200078e00ff */
[----:B------:R-:W-:-:S03]  /*bb20*/  IABS R224, R242 ;  /* 0x000000f200e07213 */ /* 0x000fc60000000000 */
[----:B------:R-:W-:Y:S01]  /*bb30*/  @!P0 IMAD.IADD R221, R221, 0x1, -R2 ;  /* 0x00000001dddd8824 */ /* 0x000fe200078e0a02 */
[----:B------:R-:W-:Y:S01]  /*bb40*/  ISETP.GT.U32.AND P0, PT, R2, R220, PT ;  /* 0x000000dc0200720c */ /* 0x000fe20003f04070 */
[----:B------:R-:W-:Y:S01]  /*bb50*/  @!P3 IMAD.MOV R216, RZ, RZ, -R216 ;  /* 0x000000ffffd8b224 */ /* 0x000fe200078e0ad8 */
[----:B------:R-:W-:Y:S01]  /*bb60*/  ISETP.GE.AND P3, PT, R243, RZ, PT ;  /* 0x000000fff300720c */ /* 0x000fe20003f66270 */
[----:B------:R-:W-:Y:S02]  /*bb70*/  VIADD R243, R3, 0x21 ;  /* 0x0000002103f37836 */ /* 0x000fe40000000000 */
[----:B------:R-:W-:Y:S02]  /*bb80*/  IMAD.MOV R5, RZ, RZ, -R5 ;  /* 0x000000ffff057224 */ /* 0x000fe400078e0a05 */
[----:B------:R-:W-:Y:S01]  /*bb90*/  @!P6 IMAD.IADD R222, R222, 0x1, -R2 ;  /* 0x00000001dedee824 */ /* 0x000fe200078e0a02 */
[C---:B------:R-:W-:Y:S01]  /*bba0*/  ISETP.GT.U32.AND P6, PT, R2.reuse, R221, PT ;  /* 0x000000dd0200720c */ /* 0x040fe20003fc4070 */
[----:B------:R-:W-:Y:S01]  /*bbb0*/  @!P2 IMAD.MOV R215, RZ, RZ, -R215 ;  /* 0x000000ffffd7a224 */ /* 0x000fe200078e0ad7 */
[----:B------:R-:W-:Y:S01]  /*bbc0*/  ISETP.GE.AND P2, PT, R241, RZ, PT ;  /* 0x000000fff100720c */ /* 0x000fe20003f46270 */
[----:B------:R-:W-:Y:S01]  /*bbd0*/  IMAD R225, R2, R5, R225 ;  /* 0x0000000502e17224 */ /* 0x000fe200078e02e1 */
[----:B------:R-:W-:Y:S01]  /*bbe0*/  IABS R223, R243 ;  /* 0x000000f300df7213 */ /* 0x000fe20000000000 */
[----:B------:R-:W-:Y:S01]  /*bbf0*/  IMAD.HI.U32 R6, R0, R224, RZ ;  /* 0x000000e000067227 */ /* 0x000fe200078e00ff */
[----:B------:R-:W-:-:S03]  /*bc00*/  ISETP.GE.AND P5, PT, R243, RZ, PT ;  /* 0x000000fff300720c */ /* 0x000fc60003fa6270 */
[----:B------:R-:W-:Y:S02]  /*bc10*/  VIADD R238, R3, 0x1e ;  /* 0x0000001e03ee7836 */ /* 0x000fe40000000000 */
[----:B------:R-:W-:-:S03]  /*bc20*/  IMAD.HI.U32 R4, R0, R223, RZ ;  /* 0x000000df00047227 */ /* 0x000fc600078e00ff */
[----:B------:R-:W-:Y:S01]  /*bc30*/  IABS R226, R238 ;  /* 0x000000ee00e27213 */ /* 0x000fe20000000000 */
[----:B------:R-:W-:Y:S01]  /*bc40*/  @!P6 IMAD.IADD R221, R221, 0x1, -R2 ;  /* 0x00000001dddde824 */ /* 0x000fe200078e0a02 */
[C---:B------:R-:W-:Y:S01]  /*bc50*/  ISETP.GT.U32.AND P6, PT, R2.reuse, R225, PT ;  /* 0x000000e10200720c */ /* 0x040fe20003fc4070 */
[----:B------:R-:W-:Y:S02]  /*bc60*/  IMAD.MOV R6, RZ, RZ, -R6 ;  /* 0x000000ffff067224 */ /* 0x000fe400078e0a06 */
[----:B------:R-:W-:Y:S02]  /*bc70*/  IMAD.MOV R4, RZ, RZ, -R4 ;  /* 0x000000ffff047224 */ /* 0x000fe400078e0a04 */
[----:B------:R-:W-:Y:S02]  /*bc80*/  IMAD R224, R2, R6, R224 ;  /* 0x0000000602e07224 */ /* 0x000fe400078e02e0 */
[----:B------:R-:W-:Y:S02]  /*bc90*/  VIADD R239, R3, 0x1d ;  /* 0x0000001d03ef7836 */ /* 0x000fe40000000000 */
[----:B------:R-:W-:-:S02]  /*bca0*/  @!P0 IMAD.IADD R220, R220, 0x1, -R2 ;  /* 0x00000001dcdc8824 */ /* 0x000fc400078e0a02 */
[C---:B------:R-:W-:Y:S01]  /*bcb0*/  IMAD R223, R2.reuse, R4, R223 ;  /* 0x0000000402df7224 */ /* 0x040fe200078e02df */
[----:B------:R-:W-:Y:S01]  /*bcc0*/  IABS R227, R239 ;  /* 0x000000ef00e37213 */ /* 0x000fe20000000000 */
[----:B------:R-:W-:Y:S02]  /*bcd0*/  VIADD R240, R3, 0x1b ;  /* 0x0000001b03f07836 */ /* 0x000fe40000000000 */
[----:B------:R-:W-:Y:S01]  /*bce0*/  @!P2 IMAD.MOV R219, RZ, RZ, -R219 ;  /* 0x000000ffffdba224 */ /* 0x000fe200078e0adb */
[C---:B------:R-:W-:Y:S01]  /*bcf0*/  ISETP.GT.U32.AND P2, PT, R2.reuse, R222, PT ;  /* 0x000000de0200720c */ /* 0x040fe20003f44070 */
[----:B------:R-:W-:Y:S01]  /*bd00*/  @!P4 IMAD.MOV R220, RZ, RZ, -R220 ;  /* 0x000000ffffdcc224 */ /* 0x000fe200078e0adc */
[----:B------:R-:W-:Y:S01]  /*bd10*/  ISETP.GT.U32.AND P4, PT, R2, R224, PT ;  /* 0x000000e00200720c */ /* 0x000fe20003f84070 */
[----:B------:R-:W-:Y:S01]  /*bd20*/  IMAD.HI.U32 R4, R0, R226, RZ ;  /* 0x000000e200047227 */ /* 0x000fe200078e00ff */
[----:B------:R-:W-:Y:S02]  /*bd30*/  IABS R229, R240 ;  /* 0x000000f000e57213 */ /* 0x000fe40000000000 */
[----:B------:R-:W-:Y:S01]  /*bd40*/  ISETP.GT.U32.AND P0, PT, R2, R223, PT ;  /* 0x000000df0200720c */ /* 0x000fe20003f04070 */
[----:B------:R-:W-:-:S02]  /*bd50*/  @!P6 IMAD.IADD R225, R225, 0x1, -R2 ;  /* 0x00000001e1e1e824 */ /* 0x000fc400078e0a02 */
[----:B------:R-:W-:Y:S02]  /*bd60*/  IMAD.MOV R4, RZ, RZ, -R4 ;  /* 0x000000ffff047224 */ /* 0x000fe400078e0a04 */
[----:B------:R-:W-:-:S04]  /*bd70*/  IMAD.HI.U32 R6, R0, R227, RZ ;  /* 0x000000e300067227 */ /* 0x000fc800078e00ff */
[----:B------:R-:W-:Y:S01]  /*bd80*/  @!P3 IMAD.MOV R221, RZ, RZ, -R221 ;  /* 0x000000ffffddb224 */ /* 0x000fe200078e0add */
[C---:B------:R-:W-:Y:S01]  /*bd90*/  ISETP.GT.U32.AND P3, PT, R2.reuse, R225, PT ;  /* 0x000000e10200720c */ /* 0x040fe20003f64070 */
[----:B------:R-:W-:Y:S02]  /*bda0*/  IMAD R226, R2, R4, R226 ;  /* 0x0000000402e27224 */ /* 0x000fe400078e02e2 */
[----:B------:R-:W-:-:S04]  /*bdb0*/  IMAD.HI.U32 R4, R0, R229, RZ ;  /* 0x000000e500047227 */ /* 0x000fc800078e00ff */
[----:B------:R-:W-:Y:S02]  /*bdc0*/  IMAD.MOV R6, RZ, RZ, -R6 ;  /* 0x000000ffff067224 */ /* 0x000fe400078e0a06 */
[----:B------:R-:W-:Y:S01]  /*bdd0*/  @!P2 IMAD.IADD R222, R222, 0x1, -R2 ;  /* 0x00000001dedea824 */ /* 0x000fe200078e0a02 */
[C---:B------:R-:W-:Y:S01]  /*bde0*/  ISETP.GT.U32.AND P2, PT, R2.reuse, R226, PT ;  /* 0x000000e20200720c */ /* 0x040fe20003f44070 */
[----:B------:R-:W-:Y:S02]  /*bdf0*/  IMAD.MOV R4, RZ, RZ, -R4 ;  /* 0x000000ffff047224 */ /* 0x000fe400078e0a04 */
[----:B------:R-:W-:Y:S02]  /*be00*/  IMAD R227, R2, R6, R227 ;  /* 0x0000000602e37224 */ /* 0x000fe400078e02e3 */
[----:B------:R-:W-:Y:S02]  /*be10*/  @!P4 IMAD.IADD R224, R224, 0x1, -R2 ;  /* 0x00000001e0e0c824 */ /* 0x000fe400078e0a02 */
[----:B------:R-:W-:-:S02]  /*be20*/  VIADD R243, R3, 0x1c ;  /* 0x0000001c03f37836 */ /* 0x000fc40000000000 */
[C---:B------:R-:W-:Y:S01]  /*be30*/  IMAD R229, R2.reuse, R4, R229 ;  /* 0x0000000402e57224 */ /* 0x040fe200078e02e5 */
[C---:B------:R-:W-:Y:S01]  /*be40*/  ISETP.GT.U32.AND P6, PT, R2.reuse, R224, PT ;  /* 0x000000e00200720c */ /* 0x040fe20003fc4070 */
[----:B------:R-:W-:Y:S01]  /*be50*/  @!P1 IMAD.MOV R222, RZ, RZ, -R222 ;  /* 0x000000ffffde9224 */ /* 0x000fe200078e0ade */
[C---:B------:R-:W-:Y:S01]  /*be60*/  ISETP.GT.U32.AND P1, PT, R2.reuse, R227, PT ;  /* 0x000000e30200720c */ /* 0x040fe20003f24070 */
[--C-:B------:R-:W-:Y:S01]  /*be70*/  @!P0 IMAD.IADD R223, R223, 0x1, -R2.reuse ;  /* 0x00000001dfdf8824 */ /* 0x100fe200078e0a02 */
[----:B------:R-:W-:Y:S01]  /*be80*/  IABS R228, R243 ;  /* 0x000000f300e47213 */ /* 0x000fe20000000000 */
[----:B------:R-:W-:Y:S01]  /*be90*/  @!P3 IMAD.IADD R225, R225, 0x1, -R2 ;  /* 0x00000001e1e1b824 */ /* 0x000fe200078e0a02 */
[----:B------:R-:W-:Y:S01]  /*bea0*/  ISETP.GT.U32.AND P3, PT, R2, R229, PT ;  /* 0x000000e50200720c */ /* 0x000fe20003f64070 */
[----:B------:R-:W-:Y:S01]  /*beb0*/  VIADD R241, R3, 0x1a ;  /* 0x0000001a03f17836 */ /* 0x000fe20000000000 */
[----:B------:R-:W-:Y:S01]  /*bec0*/  ISETP.GE.AND P0, PT, R242, RZ, PT ;  /* 0x000000fff200720c */ /* 0x000fe20003f06270 */
[----:B------:R-:W-:Y:S01]  /*bed0*/  IMAD.HI.U32 R5, R0, R228, RZ ;  /* 0x000000e400057227 */ /* 0x000fe200078e00ff */
[----:B------:R-:W-:-:S02]  /*bee0*/  ISETP.GT.U32.AND P4, PT, R2, R223, PT ;  /* 0x000000df0200720c */ /* 0x000fc40003f84070 */
[----:B------:R-:W-:Y:S01]  /*bef0*/  IABS R4, R241 ;  /* 0x000000f100047213 */ /* 0x000fe20000000000 */
[----:B------:R-:W-:Y:S02]  /*bf00*/  VIADD R242, R3, 0x19 ;  /* 0x0000001903f27836 */ /* 0x000fe40000000000 */
[----:B------:R-:W-:Y:S02]  /*bf10*/  IMAD.MOV R5, RZ, RZ, -R5 ;  /* 0x000000ffff057224 */ /* 0x000fe400078e0a05 */
[--C-:B------:R-:W-:Y:S01]  /*bf20*/  @!P6 IMAD.IADD R224, R224, 0x1, -R2.reuse ;  /* 0x00000001e0e0e824 */ /* 0x100fe200078e0a02 */
[----:B------:R-:W-:Y:S01]  /*bf30*/  IABS R231, R242 ;  /* 0x000000f200e77213 */ /* 0x000fe20000000000 */
[----:B------:R-:W-:Y:S01]  /*bf40*/  @!P1 IMAD.IADD R227, R227, 0x1, -R2 ;  /* 0x00000001e3e39824 */ /* 0x000fe200078e0a02 */
[----:B------:R-:W-:Y:S01]  /*bf50*/  ISETP.GE.AND P6, PT, R237, RZ, PT ;  /* 0x000000ffed00720c */ /* 0x000fe20003fc6270 */
[----:B------:R-:W-:Y:S01]  /*bf60*/  IMAD.HI.U32 R6, R0, R4, RZ ;  /* 0x0000000400067227 */ /* 0x000fe200078e00ff */
[----:B------:R-:W-:-:S03]  /*bf70*/  ISETP.GE.AND P1, PT, R239, RZ, PT ;  /* 0x000000ffef00720c */ /* 0x000fc60003f26270 */
[----:B------:R-:W-:Y:S02]  /*bf80*/  IMAD R228, R2, R5, R228 ;  /* 0x0000000502e47224 */ /* 0x000fe400078e02e4 */
[--C-:B------:R-:W-:Y:S02]  /*bf90*/  @!P2 IMAD.IADD R226, R226, 0x1, -R2.reuse ;  /* 0x00000001e2e2a824 */ /* 0x100fe400078e0a02 */
[----:B------:R-:W-:Y:S01]  /*bfa0*/  @!P3 IMAD.IADD R229, R229, 0x1, -R2 ;  /* 0x00000001e5e5b824 */ /* 0x000fe200078e0a02 */
[----:B------:R-:W-:Y:S01]  /*bfb0*/  ISETP.GT.U32.AND P3, PT, R2, R227, PT ;  /* 0x000000e30200720c */ /* 0x000fe20003f64070 */
[----:B------:R-:W-:Y:S01]  /*bfc0*/  IMAD.HI.U32 R5, R0, R231, RZ ;  /* 0x000000e700057227 */ /* 0x000fe200078e00ff */
[----:B------:R-:W-:-:S03]  /*bfd0*/  ISETP.GT.U32.AND P2, PT, R2, R226, PT ;  /* 0x000000e20200720c */ /* 0x000fc60003f44070 */
[----:B------:R-:W-:Y:S02]  /*bfe0*/  IMAD.MOV R6, RZ, RZ, -R6 ;  /* 0x000000ffff067224 */ /* 0x000fe400078e0a06 */
[----:B------:R-:W-:Y:S01]  /*bff0*/  @!P4 IMAD.IADD R223, R223, 0x1, -R2 ;  /* 0x00000001dfdfc824 */ /* 0x000fe200078e0a02 */
[C---:B------:R-:W-:Y:S01]  /*c000*/  ISETP.GT.U32.AND P4, PT, R2.reuse, R228, PT ;  /* 0x000000e40200720c */ /* 0x040fe20003f84070 */
[----:B------:R-:W-:Y:S02]  /*c010*/  IMAD.MOV R5, RZ, RZ, -R5 ;  /* 0x000000ffff057224 */ /* 0x000fe400078e0a05 */
[C---:B------:R-:W-:Y:S02]  /*c020*/  IMAD R230, R2.reuse, R6, R4 ;  /* 0x0000000602e67224 */ /* 0x040fe400078e0204 */
[C---:B------:R-:W-:Y:S02]  /*c030*/  IMAD R231, R2.reuse, R5, R231 ;  /* 0x0000000502e77224 */ /* 0x040fe400078e02e7 */
[----:B------:R-:W-:Y:S01]  /*c040*/  @!P6 IMAD.MOV R225, RZ, RZ, -R225 ;  /* 0x000000ffffe1e224 */ /* 0x000fe200078e0ae1 */
[C---:B------:R-:W-:Y:S01]  /*c050*/  ISETP.GT.U32.AND P6, PT, R2.reuse, R230, PT ;  /* 0x000000e60200720c */ /* 0x040fe20003fc4070 */
[--C-:B------:R-:W-:Y:S01]  /*c060*/  @!P3 IMAD.IADD R227, R227, 0x1, -R2.reuse ;  /* 0x00000001e3e3b824 */ /* 0x100fe200078e0a02 */
[----:B------:R-:W-:Y:S01]  /*c070*/  ISETP.GT.U32.AND P3, PT, R2, R231, PT ;  /* 0x000000e70200720c */ /* 0x000fe20003f64070 */
[--C-:B------:R-:W-:Y:S01]  /*c080*/  @!P2 IMAD.IADD R226, R226, 0x1, -R2.reuse ;  /* 0x00000001e2e2a824 */ /* 0x100fe200078e0a02 */
[----:B------:R-:W-:Y:S01]  /*c090*/  ISETP.GE.AND P2, PT, R238, RZ, PT ;  /* 0x000000ffee00720c */ /* 0x000fe20003f46270 */
[----:B------:R-:W-:Y:S01]  /*c0a0*/  @!P4 IMAD.IADD R228, R228, 0x1, -R2 ;  /* 0x00000001e4e4c824 */ /* 0x000fe200078e0a02 */
[----:B------:R-:W-:Y:S01]  /*c0b0*/  ISETP.GE.AND P4, PT, R243, RZ, PT ;  /* 0x000000fff300720c */ /* 0x000fe20003f86270 */
[C---:B------:R-:W-:Y:S01]  /*c0c0*/  VIADD R243, R3.reuse, 0x18 ;  /* 0x0000001803f37836 */ /* 0x040fe20000000000 */
[----:B------:R-:W-:Y:S01]  /*c0d0*/  IABS R238, R246 ;  /* 0x000000f600ee7213 */ /* 0x000fe20000000000 */
[----:B------:R-:W-:-:S02]  /*c0e0*/  VIADD R239, R3, 0x17 ;  /* 0x0000001703ef7836 */ /* 0x000fc40000000000 */
[----:B------:R-:W-:Y:S01]  /*c0f0*/  @!P1 IMAD.MOV R227, RZ, RZ, -R227 ;  /* 0x000000ffffe39224 */ /* 0x000fe200078e0ae3 */
[----:B------:R-:W-:Y:S01]  /*c100*/  IABS R232, R243 ;  /* 0x000000f300e87213 */ /* 0x000fe20000000000 */
[--C-:B------:R-:W-:Y:S01]  /*c110*/  @!P6 IMAD.IADD R230, R230, 0x1, -R2.reuse ;  /* 0x00000001e6e6e824 */ /* 0x100fe200078e0a02 */
[----:B------:R-:W-:Y:S01]  /*c120*/  IABS R233, R239 ;  /* 0x000000ef00e97213 */ /* 0x000fe20000000000 */
[----:B------:R-:W-:Y:S01]  /*c130*/  @!P3 IMAD.IADD R231, R231, 0x1, -R2 ;  /* 0x00000001e7e7b824 */ /* 0x000fe200078e0a02 */
[----:B------:R-:W-:Y:S01]  /*c140*/  ISETP.GE.AND P6, PT, R243, RZ, PT ;  /* 0x000000fff300720c */ /* 0x000fe20003fc6270 */
[----:B------:R-:W-:Y:S01]  /*c150*/  IMAD.HI.U32 R4, R0, R232, RZ ;  /* 0x000000e800047227 */ /* 0x000fe200078e00ff */
[----:B------:R-:W-:Y:S02]  /*c160*/  ISETP.GT.U32.AND P3, PT, R2, R230, PT ;  /* 0x000000e60200720c */ /* 0x000fe40003f64070 */
[----:B------:R-:W-:Y:S01]  /*c170*/  @!P2 IADD3 R226, -R226, RZ, RZ ;  /* 0x000000ffe2e2a210 */ /* 0x000fe20007ffe1ff */
[----:B------:R-:W-:Y:S01]  /*c180*/  IMAD.MOV R4, RZ, RZ, -R4 ;  /* 0x000000ffff047224 */ /* 0x000fe200078e0a04 */
[----:B------:R-:W-:Y:S01]  /*c190*/  ISETP.GE.AND P2, PT, R240, RZ, PT ;  /* 0x000000fff000720c */ /* 0x000fe20003f46270 */
[----:B------:R-:W-:Y:S01]  /*c1a0*/  VIADD R240, R3, 0x16 ;  /* 0x0000001603f07836 */ /* 0x000fe20000000000 */
[C---:B------:R-:W-:Y:S01]  /*c1b0*/  ISETP.GT.U32.AND P1, PT, R2.reuse, R231, PT ;  /* 0x000000e70200720c */ /* 0x040fe20003f24070 */
[----:B------:R-:W-:-:S02]  /*c1c0*/  IMAD R232, R2, R4, R232 ;  /* 0x0000000402e87224 */ /* 0x000fc400078e02e8 */
[----:B------:R-:W-:Y:S01]  /*c1d0*/  IMAD.HI.U32 R5, R0, R233, RZ ;  /* 0x000000e900057227 */ /* 0x000fe200078e00ff */
[----:B------:R-:W-:-:S03]  /*c1e0*/  IABS R234, R240 ;  /* 0x000000f000ea7213 */ /* 0x000fc60000000000 */
[----:B------:R-:W-:Y:S01]  /*c1f0*/  @!P3 IMAD.IADD R230, R230, 0x1, -R2 ;  /* 0x00000001e6e6b824 */ /* 0x000fe200078e0a02 */
[----:B------:R-:W-:Y:S01]  /*c200*/  ISETP.GT.U32.AND P3, PT, R2, R232, PT ;  /* 0x000000e80200720c */ /* 0x000fe20003f64070 */
[----:B------:R-:W-:-:S04]  /*c210*/  IMAD.HI.U32 R4, R0, R234, RZ ;  /* 0x000000ea00047227 */ /* 0x000fc800078e00ff */
[----:B------:R-:W-:Y:S02]  /*c220*/  IMAD.MOV R4, RZ, RZ, -R4 ;  /* 0x000000ffff047224 */ /* 0x000fe400078e0a04 */
[----:B------:R-:W-:Y:S01]  /*c230*/  @!P0 IMAD.MOV R224, RZ, RZ, -R224 ;  /* 0x000000ffffe08224 */ /* 0x000fe200078e0ae0 */
[C---:B------:R-:W-:Y:S01]  /*c240*/  ISETP.GT.U32.AND P0, PT, R2.reuse, R228, PT ;  /* 0x000000e40200720c */ /* 0x040fe20003f04070 */
[C---:B------:R-:W-:Y:S02]  /*c250*/  IMAD R234, R2.reuse, R4, R234 ;  /* 0x0000000402ea7224 */ /* 0x040fe400078e02ea */
[----:B------:R-:W-:Y:S01]  /*c260*/  @!P5 IMAD.MOV R223, RZ, RZ, -R223 ;  /* 0x000000ffffdfd224 */ /* 0x000fe200078e0adf */
[----:B------:R-:W-:Y:S01]  /*c270*/  ISETP.GT.U32.AND P5, PT, R2, R229, PT ;  /* 0x000000e50200720c */ /* 0x000fe20003fa4070 */
[----:B------:R-:W-:Y:S01]  /*c280*/  @!P3 IMAD.IADD R232, R232, 0x1, -R2 ;  /* 0x00000001e8e8b824 */ /* 0x000fe200078e0a02 */
[----:B------:R-:W-:Y:S01]  /*c290*/  ISETP.GT.U32.AND P3, PT, R2, R234, PT ;  /* 0x000000ea0200720c */ /* 0x000fe20003f64070 */
[----:B------:R-:W-:-:S02]  /*c2a0*/  IMAD.MOV R5, RZ, RZ, -R5 ;  /* 0x000000ffff057224 */ /* 0x000fc400078e0a05 */
[----:B------:R-:W-:Y:S02]  /*c2b0*/  VIADD R243, R3, 0x14 ;  /* 0x0000001403f37836 */ /* 0x000fe40000000000 */
[----:B------:R-:W-:Y:S02]  /*c2c0*/  IMAD R233, R2, R5, R233 ;  /* 0x0000000502e97224 */ /* 0x000fe400078e02e9 */
[--C-:B------:R-:W-:Y:S01]  /*c2d0*/  @!P1 IMAD.IADD R231, R231, 0x1, -R2.reuse ;  /* 0x00000001e7e79824 */ /* 0x100fe200078e0a02 */
[----:B------:R-:W-:Y:S01]  /*c2e0*/  IABS R236, R243 ;  /* 0x000000f300ec7213 */ /* 0x000fe20000000000 */
[--C-:B------:R-:W-:Y:S01]  /*c2f0*/  @!P0 IMAD.IADD R228, R228, 0x1, -R2.reuse ;  /* 0x00000001e4e48824 */ /* 0x100fe200078e0a02 */
[----:B------:R-:W-:Y:S01]  /*c300*/  ISETP.GT.U32.AND P1, PT, R2, R233, PT ;  /* 0x000000e90200720c */ /* 0x000fe20003f24070 */
[--C-:B------:R-:W-:Y:S01]  /*c310*/  @!P5 IMAD.IADD R229, R229, 0x1, -R2.reuse ;  /* 0x00000001e5e5d824 */ /* 0x100fe200078e0a02 */
[----:B------:R-:W-:Y:S01]  /*c320*/  ISETP.GE.AND P0, PT, R241, RZ, PT ;  /* 0x000000fff100720c */ /* 0x000fe20003f06270 */
        /* <DEDUP_REMOVED lines=8> */
[----:B------:R-:W-:Y:S02]  /*c3b0*/  VIADD R242, R3, 0x13 ;  /* 0x0000001303f27836 */ /* 0x000fe40000000000 */
[----:B------:R-:W-:-:S03]  /*c3c0*/  IMAD.HI.U32 R4, R0, R238, RZ ;  /* 0x000000ee00047227 */ /* 0x000fc600078e00ff */
[----:B------:R-:W-:Y:S01]  /*c3d0*/  IABS R237, R242 ;  /* 0x000000f200ed7213 */ /* 0x000fe20000000000 */
[----:B------:R-:W-:Y:S02]  /*c3e0*/  IMAD.MOV R6, RZ, RZ, -R6 ;  /* 0x000000ffff067224 */ /* 0x000fe400078e0a06 */
[----:B------:R-:W-:Y:S02]  /*c3f0*/  IMAD.MOV R4, RZ, RZ, -R4 ;  /* 0x000000ffff047224 */ /* 0x000fe400078e0a04 */
[----:B------:R-:W-:Y:S01]  /*c400*/  @!P1 IMAD.IADD R233, R233, 0x1, -R2 ;  /* 0x00000001e9e99824 */ /* 0x000fe200078e0a02 */
[----:B------:R-:W-:Y:S01]  /*c410*/  ISETP.GE.AND P1, PT, R239, RZ, PT ;  /* 0x000000ffef00720c */ /* 0x000fe20003f26270 */
[----:B------:R-:W-:Y:S02]  /*c420*/  IMAD R236, R2, R6, R236 ;  /* 0x0000000602ec7224 */ /* 0x000fe400078e02ec */
[----:B------:R-:W-:-:S04]  /*c430*/  IMAD.HI.U32 R7, R0, R235, RZ ;  /* 0x000000eb00077227 */ /* 0x000fc800078e00ff */
        /* <DEDUP_REMOVED lines=8> */
[----:B------:R-:W-:Y:S01]  /*c4c0*/  @!P4 IMAD.IADD R234, R234, 0x1, -R2 ;  /* 0x00000001eaeac824 */ /* 0x000fe200078e0a02 */
[C---:B------:R-:W-:Y:S01]  /*c4d0*/  ISETP.GT.U32.AND P4, PT, R2.reuse, R238, PT ;  /* 0x000000ee0200720c */ /* 0x040fe20003f84070 */
[----:B------:R-:W-:Y:S02]  /*c4e0*/  IMAD.MOV R5, RZ, RZ, -R5 ;  /* 0x000000ffff057224 */ /* 0x000fe400078e0a05 */
[C---:B------:R-:W-:Y:S02]  /*c4f0*/  IMAD R235, R2.reuse, R7, R235 ;  /* 0x0000000702eb7224 */ /* 0x040fe400078e02eb */
[C---:B------:R-:W-:Y:S02]  /*c500*/  IMAD R237, R2.reuse, R5, R237 ;  /* 0x0000000502ed7224 */ /* 0x040fe400078e02ed */
[----:B------:R-:W-:Y:S01]  /*c510*/  @!P0 IMAD.MOV R230, RZ, RZ, -R230 ;  /* 0x000000ffffe68224 */ /* 0x000fe200078e0ae6 */
[----:B------:R-:W-:Y:S01]  /*c520*/  ISETP.GT.U32.AND P0, PT, R2, R235, PT ;  /* 0x000000eb0200720c */ /* 0x000fe20003f04070 */
[----:B------:R-:W-:-:S02]  /*c530*/  VIADD R21, R3, 0x10 ;  /* 0x0000001003157836 */ /* 0x000fc40000000000 */
        /* <DEDUP_REMOVED lines=8> */
[----:B------:R-:W-:Y:S01]  /*c5c0*/  @!P4 IMAD.IADD R238, R238, 0x1, -R2 ;  /* 0x00000001eeeec824 */ /* 0x000fe200078e0a02 */
[----:B------:R-:W-:Y:S01]  /*c5d0*/  ISETP.GT.U32.AND P4, PT, R2, R236, PT ;  /* 0x000000ec0200720c */ /* 0x000fe20003f84070 */
[----:B------:R-:W-:-:S04]  /*c5e0*/  IMAD.HI.U32 R7, R0, R5, RZ ;  /* 0x0000000500077227 */ /* 0x000fc800078e00ff */
[----:B------:R-:W-:Y:S02]  /*c5f0*/  IMAD.MOV R6, RZ, RZ, -R6 ;  /* 0x000000ffff067224 */ /* 0x000fe400078e0a06 */
[----:B------:R-:W-:Y:S01]  /*c600*/  @!P0 IMAD.IADD R235, R235, 0x1, -R2 ;  /* 0x00000001ebeb8824 */ /* 0x000fe200078e0a02 */
[----:B------:R-:W-:Y:S01]  /*c610*/  ISETP.GE.AND P0, PT, R241, RZ, PT ;  /* 0x000000fff100720c */ /* 0x000fe20003f06270 */
[C---:B------:R-:W-:Y:S02]  /*c620*/  IMAD R239, R2.reuse, R6, R4 ;  /* 0x0000000602ef7224 */ /* 0x040fe400078e0204 */
[----:B------:R-:W-:Y:S02]  /*c630*/  IMAD.MOV R7, RZ, RZ, -R7 ;  /* 0x000000ffff077224 */ /* 0x000fe400078e0a07 */
[----:B------:R-:W-:Y:S01]  /*c640*/  @!P3 IMAD.IADD R237, R237, 0x1, -R2 ;  /* 0x00000001ededb824 */ /* 0x000fe200078e0a02 */
[C---:B------:R-:W-:Y:S01]  /*c650*/  ISETP.GT.U32.AND P3, PT, R2.reuse, R235, PT ;  /* 0x000000eb0200720c */ /* 0x040fe20003f64070 */
[C---:B------:R-:W-:Y:S01]  /*c660*/  IMAD R240, R2.reuse, R7, R5 ;  /* 0x0000000702f07224 */ /* 0x040fe200078e0205 */
[----:B------:R-:W-:Y:S01]  /*c670*/  IABS R7, R3 ;  /* 0x0000000300077213 */ /* 0x000fe20000000000 */
[----:B------:R-:W-:Y:S01]  /*c680*/  @!P2 IMAD.MOV R234, RZ, RZ, -R234 ;  /* 0x000000ffffeaa224 */ /* 0x000fe200078e0aea */
[----:B------:R-:W-:Y:S01]  /*c690*/  ISETP.GT.U32.AND P2, PT, R2, R239, PT ;  /* 0x000000ef0200720c */ /* 0x000fe20003f44070 */
[----:B------:R-:W-:Y:S01]  /*c6a0*/  @!P4 IMAD.IADD R236, R236, 0x1, -R2 ;  /* 0x00000001ececc824 */ /* 0x000fe200078e0a02 */
[----:B------:R-:W-:Y:S01]  /*c6b0*/  ISETP.GT.U32.AND P4, PT, R2, R240, PT ;  /* 0x000000f00200720c */ /* 0x000fe20003f84070 */
[----:B------:R-:W-:-:S02]  /*c6c0*/  VIADD R244, R3, 0xf ;  /* 0x0000000f03f47836 */ /* 0x000fc40000000000 */
[----:B------:R-:W-:Y:S02]  /*c6d0*/  VIADD R243, R3, 0xe ;  /* 0x0000000e03f37836 */ /* 0x000fe40000000000 */
[----:B------:R-:W-:Y:S01]  /*c6e0*/  @!P1 IMAD.MOV R233, RZ, RZ, -R233 ;  /* 0x000000ffffe99224 */ /* 0x000fe200078e0ae9 */
[----:B------:R-:W-:Y:S01]  /*c6f0*/  IABS R241, R244 ;  /* 0x000000f400f17213 */ /* 0x000fe20000000000 */
[----:B------:R-:W-:Y:S01]  /*c700*/  @!P3 IMAD.IADD R235, R235, 0x1, -R2 ;  /* 0x00000001ebebb824 */ /* 0x000fe200078e0a02 */
[----:B------:R-:W-:Y:S01]  /*c710*/  ISETP.GT.U32.AND P1, PT, R2, R237, PT ;  /* 0x000000ed0200720c */ /* 0x000fe20003f24070 */
[----:B------:R-:W-:Y:S01]  /*c720*/  @!P6 IMAD.MOV R232, RZ, RZ, -R232 ;  /* 0x000000ffffe8e224 */ /* 0x000fe200078e0ae8 */
[----:B------:R-:W-:Y:S01]  /*c730*/  ISETP.GE.AND P3, PT, R242, RZ, PT ;  /* 0x000000fff200720c */ /* 0x000fe20003f66270 */
[----:B------:R-:W-:Y:S01]  /*c740*/  @!P2 IMAD.IADD R239, R239, 0x1, -R2 ;  /* 0x00000001efefa824 */ /* 0x000fe200078e0a02 */
[----:B------:R-:W-:Y:S01]  /*c750*/  IABS R242, R243 ;  /* 0x000000f300f27213 */ /* 0x000fe20000000000 */
[----:B------:R-:W-:Y:S01]  /*c760*/  IMAD.HI.U32 R5, R0, R241, RZ ;  /* 0x000000f100057227 */ /* 0x000fe200078e00ff */
[----:B------:R-:W-:-:S02]  /*c770*/  ISETP.GT.U32.AND P6, PT, R2, R238, PT ;  /* 0x000000ee0200720c */ /* 0x000fc40003fc4070 */
[----:B------:R-:W-:Y:S01]  /*c780*/  ISETP.GE.AND P2, PT, R21, RZ, PT ;  /* 0x000000ff1500720c */ /* 0x000fe20003f46270 */
[----:B------:R-:W-:Y:S01]  /*c790*/  @!P4 IMAD.IADD R240, R240, 0x1, -R2 ;  /* 0x00000001f0f0c824 */ /* 0x000fe200078e0a02 */
[----:B------:R-:W-:Y:S01]  /*c7a0*/  ISETP.GT.U32.AND P4, PT, R2, R239, PT ;  /* 0x000000ef0200720c */ /* 0x000fe20003f84070 */
[----:B------:R-:W-:-:S04]  /*c7b0*/  IMAD.HI.U32 R4, R0, R242, RZ ;  /* 0x000000f200047227 */ /* 0x000fc800078e00ff */
[----:B------:R-:W-:Y:S02]  /*c7c0*/  IMAD.MOV R5, RZ, RZ, -R5 ;  /* 0x000000ffff057224 */ /* 0x000fe400078e0a05 */
[----:B------:R-:W-:Y:S02]  /*c7d0*/  IMAD.MOV R4, RZ, RZ, -R4 ;  /* 0x000000ffff047224 */ /* 0x000fe400078e0a04 */
[----:B------:R-:W-:Y:S02]  /*c7e0*/  IMAD R241, R2, R5, R241 ;  /* 0x0000000502f17224 */ /* 0x000fe400078e02f1 */
[----:B------:R-:W-:Y:S01]  /*c7f0*/  @!P1 IMAD.IADD R237, R237, 0x1, -R2 ;  /* 0x00000001eded9824 */ /* 0x000fe200078e0a02 */
[----:B------:R-:W-:Y:S01]  /*c800*/  ISETP.GE.AND P1, PT, R246, RZ, PT ;  /* 0x000000fff600720c */ /* 0x000fe20003f26270 */
[C---:B------:R-:W-:Y:S02]  /*c810*/  IMAD R242, R2.reuse, R4, R242 ;  /* 0x0000000402f27224 */ /* 0x040fe400078e02f2 */
[----:B------:R-:W-:Y:S01]  /*c820*/  @!P5 IMAD.MOV R236, RZ, RZ, -R236 ;  /* 0x000000ffffecd224 */ /* 0x000fe200078e0aec */
[C---:B------:R-:W-:Y:S01]  /*c830*/  ISETP.GT.U32.AND P5, PT, R2.reuse, R241, PT ;  /* 0x000000f10200720c */ /* 0x040fe20003fa4070 */
[--C-:B------:R-:W-:Y:S01]  /*c840*/  @!P4 IMAD.IADD R239, R239, 0x1, -R2.reuse ;  /* 0x00000001efefc824 */ /* 0x100fe200078e0a02 */
[----:B------:R-:W-:Y:S01]  /*c850*/  ISETP.GT.U32.AND P4, PT, R2, R242, PT ;  /* 0x000000f20200720c */ /* 0x000fe20003f84070 */
[----:B------:R-:W-:Y:S01]  /*c860*/  @!P6 IMAD.IADD R238, R238, 0x1, -R2 ;  /* 0x00000001eeeee824 */ /* 0x000fe200078e0a02 */
[----:B------:R-:W-:Y:S01]  /*c870*/  ISETP.GE.AND P6, PT, R245, RZ, PT ;  /* 0x000000fff500720c */ /* 0x000fe20003fc6270 */
[----:B------:R-:W-:Y:S01]  /*c880*/  VIADD R21, R3, 0xd ;  /* 0x0000000d03157836 */ /* 0x000fe20000000000 */
[----:B------:R-:W-:Y:S01]  /*c890*/  @!P3 IADD3 R237, -R237, RZ, RZ ;  /* 0x000000ffededb210 */ /* 0x000fe20007ffe1ff */
[----:B------:R-:W-:Y:S01]  /*c8a0*/  @!P0 IMAD.MOV R235, RZ, RZ, -R235 ;  /* 0x000000ffffeb8224 */ /* 0x000fe200078e0aeb */
[----:B------:R-:W-:Y:S01]  /*c8b0*/  ISETP.GE.AND P3, PT, R244, RZ, PT ;  /* 0x000000fff400720c */ /* 0x000fe20003f66270 */
[----:B------:R-:W-:Y:S01]  /*c8c0*/  @!P1 IMAD.MOV R238, RZ, RZ, -R238 ;  /* 0x000000ffffee9224 */ /* 0x000fe200078e0aee */
[----:B------:R-:W-:Y:S01]  /*c8d0*/  ISETP.GE.AND P1, PT, R243, RZ, PT ;  /* 0x000000fff300720c */ /* 0x000fe20003f26270 */
        /* <DEDUP_REMOVED lines=8> */
[----:B------:R-:W-:Y:S01]  /*c960*/  ISETP.GT.U32.AND P4, PT, R2, R242, PT ;  /* 0x000000f20200720c */ /* 0x000fe20003f84070 */
[----:B------:R-:W-:Y:S01]  /*c970*/  @!P6 IMAD.MOV R239, RZ, RZ, -R239 ;  /* 0x000000ffffefe224 */ /* 0x000fe200078e0aef */
[----:B------:R-:W-:Y:S01]  /*c980*/  ISETP.GE.AND P6, PT, R244, RZ, PT ;  /* 0x000000fff400720c */ /* 0x000fe20003fc6270 */
[----:B------:R-:W-:Y:S02]  /*c990*/  IMAD.MOV R5, RZ, RZ, -R5 ;  /* 0x000000ffff057224 */ /* 0x000fe400078e0a05 */
[----:B------:R-:W-:-:S04]  /*c9a0*/  IMAD.HI.U32 R244, R0, R4, RZ ;  /* 0x0000000400f47227 */ /* 0x000fc800078e00ff */
[C---:B------:R-:W-:Y:S02]  /*c9b0*/  IMAD R243, R2.reuse, R5, R243 ;  /* 0x0000000502f37224 */ /* 0x040fe400078e02f3 */
[----:B------:R-:W-:Y:S02]  /*c9c0*/  IMAD.MOV R244, RZ, RZ, -R244 ;  /* 0x000000fffff47224 */ /* 0x000fe400078e0af4 */
[----:B------:R-:W-:Y:S01]  /*c9d0*/  @!P5 IMAD.IADD R241, R241, 0x1, -R2 ;  /* 0x00000001f1f1d824 */ /* 0x000fe200078e0a02 */
[C---:B------:R-:W-:Y:S01]  /*c9e0*/  ISETP.GT.U32.AND P5, PT, R2.reuse, R243, PT ;  /* 0x000000f30200720c */ /* 0x040fe20003fa4070 */
[----:B------:R-:W-:Y:S02]  /*c9f0*/  IMAD R244, R2, R244, R4 ;  /* 0x000000f402f47224 */ /* 0x000fe400078e0204 */
[--C-:B------:R-:W-:Y:S01]  /*ca00*/  @!P0 IMAD.IADD R240, R240, 0x1, -R2.reuse ;  /* 0x00000001f0f08824 */ /* 0x100fe200078e0a02 */
[----:B------:R-:W-:Y:S01]  /*ca10*/  ISETP.GE.AND P0, PT, R21, RZ, PT ;  /* 0x000000ff1500720c */ /* 0x000fe20003f06270 */
[----:B------:R-:W-:Y:S01]  /*ca20*/  @!P4 IMAD.IADD R242, R242, 0x1, -R2 ;  /* 0x00000001f2f2c824 */ /* 0x000fe200078e0a02 */
[----:B------:R-:W-:Y:S01]  /*ca30*/  ISETP.GT.U32.AND P4, PT, R2, R244, PT ;  /* 0x000000f40200720c */ /* 0x000fe20003f84070 */
[----:B------:R-:W-:-:S02]  /*ca40*/  VIADD R21, R3, 0xb ;  /* 0x0000000b03157836 */ /* 0x000fc40000000000 */
[C---:B------:R-:W-:Y:S02]  /*ca50*/  VIADD R156, R3.reuse, 0xa ;  /* 0x0000000a039c7836 */ /* 0x040fe40000000000 */
[----:B------:R-:W-:Y:S01]  /*ca60*/  VIADD R11, R3, 0x7 ;  /* 0x00000007030b7836 */ /* 0x000fe20000000000 */
[----:B------:R-:W-:Y:S01]  /*ca70*/  IABS R245, R21 ;  /* 0x0000001500f57213 */ /* 0x000fe20000000000 */
[----:B------:R-:W-:Y:S01]  /*ca80*/  @!P5 IMAD.IADD R243, R243, 0x1, -R2 ;  /* 0x00000001f3f3d824 */ /* 0x000fe200078e0a02 */
[----:B------:R-:W-:Y:S01]  /*ca90*/  IABS R246, R156 ;  /* 0x0000009c00f67213 */ /* 0x000fe20000000000 */
[----:B------:R-:W-:Y:S01]  /*caa0*/  @!P2 IMAD.MOV R240, RZ, RZ, -R240 ;  /* 0x000000fffff0a224 */ /* 0x000fe200078e0af0 */
[----:B------:R-:W-:Y:S01]  /*cab0*/  IABS R249, R11 ;  /* 0x0000000b00f97213 */ /* 0x000fe20000000000 */
[----:B------:R-:W-:Y:S01]  /*cac0*/  IMAD.HI.U32 R5, R0, R245, RZ ;  /* 0x000000f500057227 */ /* 0x000fe200078e00ff */
[----:B------:R-:W-:-:S03]  /*cad0*/  ISETP.GE.AND P2, PT, R21, RZ, PT ;  /* 0x000000ff1500720c */ /* 0x000fc60003f46270 */
[----:B------:R-:W-:Y:S01]  /*cae0*/  @!P4 IMAD.IADD R244, R244, 0x1, -R2 ;  /* 0x00000001f4f4c824 */ /* 0x000fe200078e0a02 */
[----:B------:R-:W-:Y:S01]  /*caf0*/  ISETP.GT.U32.AND P4, PT, R2, R243, PT ;  /* 0x000000f30200720c */ /* 0x000fe20003f84070 */
[----:B------:R-:W-:Y:S02]  /*cb00*/  IMAD.MOV R4, RZ, RZ, -R5 ;  /* 0x000000ffff047224 */ /* 0x000fe400078e0a05 */
[----:B------:R-:W-:-:S04]  /*cb10*/  IMAD.HI.U32 R5, R0, R246, RZ ;  /* 0x000000f600057227 */ /* 0x000fc800078e00ff */
[----:B------:R-:W-:Y:S02]  /*cb20*/  IMAD.MOV R5, RZ, RZ, -R5 ;  /* 0x000000ffff057224 */ /* 0x000fe400078e0a05 */
[----:B------:R-:W-:Y:S02]  /*cb30*/  VIADD R21, R3, 0x9 ;  /* 0x0000000903157836 */ /* 0x000fe40000000000 */
[----:B------:R-:W-:Y:S02]  /*cb40*/  IMAD R246, R2, R5, R246 ;  /* 0x0000000502f67224 */ /* 0x000fe400078e02f6 */
[----:B------:R-:W-:Y:S01]  /*cb50*/  @!P4 IMAD.IADD R243, R243, 0x1, -R2 ;  /* 0x00000001f3f3c824 */ /* 0x000fe200078e0a02 */
[----:B------:R-:W-:Y:S01]  /*cb60*/  IABS R247, R21 ;  /* 0x0000001500f77213 */ /* 0x000fe20000000000 */
[----:B------:R-:W-:Y:S01]  /*cb70*/  IMAD.HI.U32 R5, R0, R249, RZ ;  /* 0x000000f900057227 */ /* 0x000fe200078e00ff */
[----:B------:R-:W-:-:S03]  /*cb80*/  ISETP.GT.U32.AND P4, PT, R2, R246, PT ;  /* 0x000000f60200720c */ /* 0x000fc60003f84070 */
[----:B------:R-:W-:Y:S02]  /*cb90*/  IMAD.MOV R5, RZ, RZ, -R5 ;  /* 0x000000ffff057224 */ /* 0x000fe400078e0a05 */
[C---:B------:R-:W-:Y:S02]  /*cba0*/  IMAD R245, R2.reuse, R4, R245 ;  /* 0x0000000402f57224 */ /* 0x040fe400078e02f5 */
[C---:B------:R-:W-:Y:S02]  /*cbb0*/  IMAD R249, R2.reuse, R5, R249 ;  /* 0x0000000502f97224 */ /* 0x040fe400078e02f9 */
[----:B------:R-:W-:Y:S01]  /*cbc0*/  VIADD R12, R3, 0x8 ;  /* 0x00000008030c7836 */ /* 0x000fe20000000000 */
[C---:B------:R-:W-:Y:S01]  /*cbd0*/  ISETP.GT.U32.AND P5, PT, R2.reuse, R245, PT ;  /* 0x000000f50200720c */ /* 0x040fe20003fa4070 */
[----:B------:R-:W-:Y:S01]  /*cbe0*/  @!P3 IMAD.MOV R241, RZ, RZ, -R241 ;  /* 0x000000fffff1b224 */ /* 0x000fe200078e0af1 */
[----:B------:R-:W-:Y:S01]  /*cbf0*/  ISETP.GT.U32.AND P3, PT, R2, R244, PT ;  /* 0x000000f40200720c */ /* 0x000fe20003f64070 */
[----:B------:R-:W-:Y:S01]  /*cc00*/  @!P4 IMAD.IADD R246, R246, 0x1, -R2 ;  /* 0x00000001f6f6c824 */ /* 0x000fe200078e0a02 */
[----:B------:R-:W-:Y:S01]  /*cc10*/  ISETP.GT.U32.AND P4, PT, R2, R249, PT ;  /* 0x000000f90200720c */ /* 0x000fe20003f84070 */
[----:B------:R-:W-:Y:S01]  /*cc20*/  IMAD.HI.U32 R4, R0, R247, RZ ;  /* 0x000000f700047227 */ /* 0x000fe200078e00ff */
[----:B------:R-:W-:-:S03]  /*cc30*/  IABS R248, R12 ;  /* 0x0000000c00f87213 */ /* 0x000fc60000000000 */
[----:B------:R-:W-:Y:S02]  /*cc40*/  IMAD.MOV R4, RZ, RZ, -R4 ;  /* 0x000000ffff047224 */ /* 0x000fe400078e0a04 */
[----:B------:R-:W-:Y:S02]  /*cc50*/  VIADD R10, R3, 0x6 ;  /* 0x00000006030a7836 */ /* 0x000fe40000000000 */
[----:B------:R-:W-:-:S03]  /*cc60*/  IMAD.HI.U32 R6, R0, R248, RZ ;  /* 0x000000f800067227 */ /* 0x000fc600078e00ff */
[----:B------:R-:W-:Y:S01]  /*cc70*/  IABS R250, R10 ;  /* 0x0000000a00fa7213 */ /* 0x000fe20000000000 */
[----:B------:R-:W-:Y:S01]  /*cc80*/  @!P4 IMAD.IADD R249, R249, 0x1, -R2 ;  /* 0x00000001f9f9c824 */ /* 0x000fe200078e0a02 */
[----:B------:R-:W-:Y:S01]  /*cc90*/  ISETP.GE.AND P4, PT, R21, RZ, PT ;  /* 0x000000ff1500720c */ /* 0x000fe20003f86270 */
[----:B------:R-:W-:Y:S01]  /*cca0*/  IMAD R247, R2, R4, R247 ;  /* 0x0000000402f77224 */ /* 0x000fe200078e02f7 */
[----:B------:R-:W2:Y:S01]  /*ccb0*/  LDL R21, [R1+0x189c] ;  /* 0x00189c0001157983 */ /* 0x000ea20000100800 */
[----:B------:R-:W-:Y:S02]  /*ccc0*/  IMAD.MOV R4, RZ, RZ, -R6 ;  /* 0x000000ffff047224 */ /* 0x000fe400078e0a06 */
[----:B------:R-:W-:Y:S02]  /*ccd0*/  VIADD R9, R3, 0x5 ;  /* 0x0000000503097836 */ /* 0x000fe40000000000 */
[--C-:B------:R-:W-:Y:S02]  /*cce0*/  @!P5 IMAD.IADD R245, R245, 0x1, -R2.reuse ;  /* 0x00000001f5f5d824 */ /* 0x100fe400078e0a02 */
[----:B------:R-:W-:Y:S01]  /*ccf0*/  @!P3 IMAD.IADD R244, R244, 0x1, -R2 ;  /* 0x00000001f4f4b824 */ /* 0x000fe200078e0a02 */
[C---:B------:R-:W-:Y:S01]  /*cd00*/  ISETP.GT.U32.AND P3, PT, R2.reuse, R247, PT ;  /* 0x000000f70200720c */ /* 0x040fe20003f64070 */
[C---:B------:R-:W-:Y:S01]  /*cd10*/  IMAD R248, R2.reuse, R4, R248 ;  /* 0x0000000402f87224 */ /* 0x040fe200078e02f8 */
[----:B------:R-:W-:Y:S01]  /*cd20*/  IABS R251, R9 ;  /* 0x0000000900fb7213 */ /* 0x000fe20000000000 */
[----:B------:R-:W-:Y:S01]  /*cd30*/  VIADD R252, R3, 0x4 ;  /* 0x0000000403fc7836 */ /* 0x000fe20000000000 */
[----:B------:R-:W-:Y:S01]  /*cd40*/  ISETP.GT.U32.AND P5, PT, R2, R245, PT ;  /* 0x000000f50200720c */ /* 0x000fe20003fa4070 */
[----:B------:R-:W-:-:S03]  /*cd50*/  IMAD.HI.U32 R4, R0, R250, RZ ;  /* 0x000000fa00047227 */ /* 0x000fc600078e00ff */
[----:B------:R-:W-:Y:S01]  /*cd60*/  IABS R8, R252 ;  /* 0x000000fc00087213 */ /* 0x000fe20000000000 */
        /* <DEDUP_REMOVED lines=8> */
[----:B------:R-:W-:Y:S01]  /*cdf0*/  ISETP.GE.AND P3, PT, R156, RZ, PT ;  /* 0x000000ff9c00720c */ /* 0x000fe20003f66270 */
[----:B------:R-:W-:Y:S02]  /*ce00*/  IMAD.MOV R4, RZ, RZ, -R4 ;  /* 0x000000ffff047224 */ /* 0x000fe400078e0a04 */
[----:B------:R-:W-:Y:S02]  /*ce10*/  VIADD R156, R3, 0x3 ;  /* 0x00000003039c7836 */ /* 0x000fe40000000000 */
[C---:B------:R-:W-:Y:S02]  /*ce20*/  IMAD R251, R2.reuse, R5, R251 ;  /* 0x0000000502fb7224 */ /* 0x040fe400078e02fb */
[----:B------:R-:W-:Y:S01]  /*ce30*/  @!P5 IMAD.IADD R245, R245, 0x1, -R2 ;  /* 0x00000001f5f5d824 */ /* 0x000fe200078e0a02 */
[----:B------:R-:W-:Y:S01]  /*ce40*/  ISETP.GT.U32.AND P5, PT, R2, R248, PT ;  /* 0x000000f80200720c */ /* 0x000fe20003fa4070 */
[----:B------:R-:W-:Y:S01]  /*ce50*/  IMAD.HI.U32 R5, R0, R7, RZ ;  /* 0x0000000700057227 */ /* 0x000fe200078e00ff */
[----:B------:R-:W-:-:S03]  /*ce60*/  IABS R6, R156 ;  /* 0x0000009c00067213 */ /* 0x000fc60000000000 */
[C---:B------:R-:W-:Y:S02]  /*ce70*/  IMAD R8, R2.reuse, R4, R8 ;  /* 0x0000000402087224 */ /* 0x040fe400078e0208 */
[----:B------:R-:W-:Y:S02]  /*ce80*/  IMAD.MOV R4, RZ, RZ, -R5 ;  /* 0x000000ffff047224 */ /* 0x000fe400078e0a05 */
[----:B------:R-:W-:Y:S01]  /*ce90*/  @!P2 IMAD.MOV R245, RZ, RZ, -R245 ;  /* 0x000000fffff5a224 */ /* 0x000fe200078e0af5 */
[----:B------:R-:W-:Y:S01]  /*cea0*/  ISETP.GT.U32.AND P2, PT, R2, R249, PT ;  /* 0x000000f90200720c */ /* 0x000fe20003f44070 */
[----:B------:R-:W-:Y:S01]  /*ceb0*/  @!P1 IMAD.IADD R246, R246, 0x1, -R2 ;  /* 0x00000001f6f69824 */ /* 0x000fe200078e0a02 */
[C---:B------:R-:W-:Y:S01]  /*cec0*/  ISETP.GT.U32.AND P1, PT, R2.reuse, R251, PT ;  /* 0x000000fb0200720c */ /* 0x040fe20003f24070 */
[----:B------:R-:W-:Y:S02]  /*ced0*/  IMAD R7, R2, R4, R7 ;  /* 0x0000000402077224 */ /* 0x000fe400078e0207 */
[----:B------:R-:W-:-:S04]  /*cee0*/  IMAD.HI.U32 R4, R0, R6, RZ ;  /* 0x0000000600047227 */ /* 0x000fc800078e00ff */
[----:B------:R-:W-:Y:S02]  /*cef0*/  IMAD.MOV R4, RZ, RZ, -R4 ;  /* 0x000000ffff047224 */ /* 0x000fe400078e0a04 */
[----:B------:R-:W-:Y:S02]  /*cf00*/  VIADD R23, R3, 0x2 ;  /* 0x0000000203177836 */ /* 0x000fe40000000000 */
[----:B------:R-:W-:Y:S01]  /*cf10*/  @!P5 IMAD.IADD R248, R248, 0x1, -R2 ;  /* 0x00000001f8f8d824 */ /* 0x000fe200078e0a02 */
[C---:B------:R-:W-:Y:S01]  /*cf20*/  ISETP.GT.U32.AND P5, PT, R2.reuse, R250, PT ;  /* 0x000000fa0200720c */ /* 0x040fe20003fa4070 */
[C---:B------:R-:W-:Y:S01]  /*cf30*/  IMAD R6, R2.reuse, R4, R6 ;  /* 0x0000000402067224 */ /* 0x040fe200078e0206 */
[----:B------:R-:W-:Y:S02]  /*cf40*/  @!P2 IADD3 R249, R249, -R2, RZ ;  /* 0x80000002f9f9a210 */ /* 0x000fe40007ffe0ff */
[----:B------:R-:W-:Y:S02]  /*cf50*/  IABS R152, R23 ;  /* 0x0000001700987213 */ /* 0x000fe40000000000 */
[C---:B------:R-:W-:Y:S01]  /*cf60*/  ISETP.GT.U32.AND P2, PT, R2.reuse, R7, PT ;  /* 0x000000070200720c */ /* 0x040fe20003f44070 */
[----:B------:R-:W-:Y:S01]  /*cf70*/  @!P1 IMAD.IADD R251, R251, 0x1, -R2 ;  /* 0x00000001fbfb9824 */ /* 0x000fe200078e0a02 */
[C---:B------:R-:W-:Y:S01]  /*cf80*/  ISETP.GT.U32.AND P1, PT, R2.reuse, R6, PT ;  /* 0x000000060200720c */ /* 0x040fe20003f24070 */
[----:B------:R-:W-:Y:S01]  /*cf90*/  @!P0 IMAD.MOV R243, RZ, RZ, -R243 ;  /* 0x000000fffff38224 */ /* 0x000fe200078e0af3 */
[----:B------:R-:W-:Y:S01]  /*cfa0*/  ISETP.GT.U32.AND P0, PT, R2, R247, PT ;  /* 0x000000f70200720c */ /* 0x000fe20003f04070 */
[----:B------:R-:W-:-:S02]  /*cfb0*/  IMAD.MOV.U32 R5, RZ, RZ, R152 ;  /* 0x000000ffff057224 */ /* 0x000fc400078e0098 */
[----:B------:R-:W-:Y:S02]  /*cfc0*/  @!P5 IMAD.IADD R250, R250, 0x1, -R2 ;  /* 0x00000001fafad824 */ /* 0x000fe400078e0a02 */
[----:B------:R-:W-:-:S04]  /*cfd0*/  IMAD.HI.U32 R152, R0, R5, RZ ;  /* 0x0000000500987227 */ /* 0x000fc800078e00ff */
[----:B------:R-:W-:Y:S02]  /*cfe0*/  VIADD R14, R3, 0x1 ;  /* 0x00000001030e7836 */ /* 0x000fe40000000000 */
[----:B------:R-:W-:Y:S02]  /*cff0*/  IMAD.MOV R4, RZ, RZ, -R152 ;  /* 0x000000ffff047224 */ /* 0x000fe400078e0a98 */
[----:B------:R-:W-:Y:S01]  /*d000*/  @!P2 IMAD.IADD R7, R7, 0x1, -R2 ;  /* 0x000000010707a824 */ /* 0x000fe200078e0a02 */
[----:B------:R-:W-:Y:S01]  /*d010*/  IABS R152, R14 ;  /* 0x0000000e00987213 */ /* 0x000fe20000000000 */
[----:B------:R-:W-:Y:S01]  /*d020*/  @!P6 IMAD.MOV R244, RZ, RZ, -R244 ;  /* 0x000000fffff4e224 */ /* 0x000fe200078e0af4 */
[----:B------:R-:W-:Y:S01]  /*d030*/  ISETP.GT.U32.AND P6, PT, R2, R250, PT ;  /* 0x000000fa0200720c */ /* 0x000fe20003fc4070 */
[----:B------:R-:W-:Y:S01]  /*d040*/  @!P1 IMAD.IADD R6, R6, 0x1, -R2 ;  /* 0x0000000106069824 */ /* 0x000fe200078e0a02 */
[C---:B------:R-:W-:Y:S01]  /*d050*/  ISETP.GT.U32.AND P1, PT, R2.reuse, R251, PT ;  /* 0x000000fb0200720c */ /* 0x040fe20003f24070 */
[----:B------:R-:W-:-:S02]  /*d060*/  IMAD R5, R2, R4, R5 ;  /* 0x0000000402057224 */ /* 0x000fc400078e0205 */
[----:B------:R-:W-:Y:S01]  /*d070*/  @!P3 IMAD.MOV R246, RZ, RZ, -R246 ;  /* 0x000000fffff6b224 */ /* 0x000fe200078e0af6 */
[C---:B------:R-:W-:Y:S01]  /*d080*/  ISETP.GT.U32.AND P3, PT, R2.reuse, R7, PT ;  /* 0x000000070200720c */ /* 0x040fe20003f64070 */
[----:B------:R-:W-:Y:S01]  /*d090*/  @!P0 IMAD.IADD R247, R247, 0x1, -R2 ;  /* 0x00000001f7f78824 */ /* 0x000fe200078e0a02 */
[----:B------:R-:W-:Y:S01]  /*d0a0*/  ISETP.GT.U32.AND P0, PT, R2, R8, PT ;  /* 0x000000080200720c */ /* 0x000fe20003f04070 */
[----:B------:R-:W-:Y:S01]  /*d0b0*/  IMAD.HI.U32 R0, R0, R152, RZ ;  /* 0x0000009800007227 */ /* 0x000fe200078e00ff */
[----:B------:R-:W-:-:S03]  /*d0c0*/  ISETP.GT.U32.AND P5, PT, R2, R248, PT ;  /* 0x000000f80200720c */ /* 0x000fc60003fa4070 */
[----:B------:R-:W-:Y:S02]  /*d0d0*/  IMAD.MOV R0, RZ, RZ, -R0 ;  /* 0x000000ffff007224 */ /* 0x000fe400078e0a00 */
[----:B------:R-:W-:Y:S01]  /*d0e0*/  @!P6 IMAD.IADD R250, R250, 0x1, -R2 ;  /* 0x00000001fafae824 */ /* 0x000fe200078e0a02 */
[----:B------:R-:W-:Y:S01]  /*d0f0*/  ISETP.GE.AND P6, PT, R11, RZ, PT ;  /* 0x000000ff0b00720c */ /* 0x000fe20003fc6270 */
[C---:B------:R-:W-:Y:S02]  /*d100*/  IMAD R0, R2.reuse, R0, R152 ;  /* 0x0000000002007224 */ /* 0x040fe400078e0298 */
[----:B------:R-:W-:Y:S02]  /*d110*/  IMAD.MOV.U32 R152, RZ, RZ, RZ ;  /* 0x000000ffff987224 */ /* 0x000fe400078e00ff */
[--C-:B------:R-:W-:Y:S01]  /*d120*/  @!P1 IMAD.IADD R251, R251, 0x1, -R2.reuse ;  /* 0x00000001fbfb9824 */ /* 0x100fe200078e0a02 */
[----:B------:R-:W-:Y:S01]  /*d130*/  ISETP.GT.U32.AND P2, PT, R2, R5, PT ;  /* 0x000000050200720c */ /* 0x000fe20003f44070 */
[--C-:B------:R-:W-:Y:S01]  /*d140*/  @!P3 IMAD.IADD R7, R7, 0x1, -R2.reuse ;  /* 0x000000010707b824 */ /* 0x100fe200078e0a02 */
[----:B------:R-:W-:Y:S01]  /*d150*/  ISETP.GE.AND P3, PT, R252, RZ, PT ;  /* 0x000000fffc00720c */ /* 0x000fe20003f66270 */
[--C-:B------:R-:W-:Y:S01]  /*d160*/  @!P0 IMAD.IADD R8, R8, 0x1, -R2.reuse ;  /* 0x0000000108088824 */ /* 0x100fe200078e0a02 */
[----:B------:R-:W1:Y:S01]  /*d170*/  S2R R252, SR_TID.X ;  /* 0x0000000000fc7919 */ /* 0x000e620000002100 */
[----:B------:R-:W-:Y:S01]  /*d180*/  ISETP.GE.AND P0, PT, R10, RZ, PT ;  /* 0x000000ff0a00720c */ /* 0x000fe20003f06270 */
[----:B------:R-:W-:Y:S01]  /*d190*/  @!P5 IMAD.IADD R248, R248, 0x1, -R2 ;  /* 0x00000001f8f8d824 */ /* 0x000fe200078e0a02 */
[----:B------:R-:W-:-:S06]  /*d1a0*/  ISETP.GE.AND P5, PT, R12, RZ, PT ;  /* 0x000000ff0c00720c */ /* 0x000fcc0003fa6270 */
[----:B------:R-:W-:-:S05]  /*d1b0*/  @!P2 IMAD.IADD R5, R5, 0x1, -R2 ;  /* 0x000000010505a824 */ /* 0x000fca00078e0a02 */
[C---:B------:R-:W-:Y:S02]  /*d1c0*/  ISETP.GT.U32.AND P2, PT, R2.reuse, R5, PT ;  /* 0x000000050200720c */ /* 0x040fe40003f44070 */
[----:B------:R-:W-:Y:S01]  /*d1d0*/  @!P5 IMAD.MOV R248, RZ, RZ, -R248 ;  /* 0x000000fffff8d224 */ /* 0x000fe200078e0af8 */
[----:B------:R-:W-:-:S10]  /*d1e0*/  ISETP.GT.U32.AND P5, PT, R2, R6, PT ;  /* 0x000000060200720c */ /* 0x000fd40003fa4070 */
[--C-:B------:R-:W-:Y:S01]  /*d1f0*/  @!P2 IMAD.IADD R5, R5, 0x1, -R2.reuse ;  /* 0x000000010505a824 */ /* 0x100fe200078e0a02 */
[----:B------:R-:W-:Y:S02]  /*d200*/  ISETP.GE.AND P2, PT, R23, RZ, PT ;  /* 0x000000ff1700720c */ /* 0x000fe40003f46270 */
[----:B------:R-:W-:Y:S01]  /*d210*/  @!P5 IMAD.IADD R6, R6, 0x1, -R2 ;  /* 0x000000010606d824 */ /* 0x000fe200078e0a02 */
[----:B------:R-:W-:Y:S01]  /*d220*/  ISETP.GE.AND P5, PT, R156, RZ, PT ;  /* 0x000000ff9c00720c */ /* 0x000fe20003fa6270 */
[C---:B-1----:R-:W-:Y:S01]  /*d230*/  IMAD.SHL.U32 R23, R252.reuse, 0x2, RZ ;  /* 0x00000002fc177824 */ /* 0x042fe200078e00ff */
[----:B------:R-:W-:Y:S01]  /*d240*/  LOP3.LUT R12, R252, 0x40, RZ, 0xc0, !PT ;  /* 0x00000040fc0c7812 */ /* 0x000fe200078ec0ff */
[----:B------:R-:W3:Y:S04]  /*d250*/  LDL.LU R156, [R1+0x1e4] ;  /* 0x0001e400019c7983 */ /* 0x000ee80000300800 */
[----:B0-----:R0:W-:Y:S01]  /*d260*/  STL [R1+0x34], R17 ;  /* 0x0000341101007387 */ /* 0x0011e20000100800 */
[----:B--2---:R-:W-:-:S05]  /*d270*/  VIADD R4, R21, 0x10000 ;  /* 0x0001000015047836 */ /* 0x004fca0000000000 */
[----:B------:R-:W-:-:S04]  /*d280*/  SHF.R.U32.HI R4, RZ, 0x4, R4 ;  /* 0x00000004ff047819 */ /* 0x000fc80000011604 */
[----:B------:R-:W-:-:S04]  /*d290*/  SGXT.U32 R4, R4, 0xe ;  /* 0x0000000e0404781a */ /* 0x000fc80000000000 */
[----:B------:R-:W-:-:S04]  /*d2a0*/  IADD3 R11, P1, R4, 0x2, RZ ;  /* 0x00000002040b7810 */ /* 0x000fc80007f3e0ff */
[----:B------:R-:W-:Y:S02]  /*d2b0*/  IADD3.X R10, R152, 0x40000040, RZ, P1, !PT ;  /* 0x40000040980a7810 */ /* 0x000fe40000ffe4ff */
[----:B------:R-:W-:Y:S02]  /*d2c0*/  SHF.R.U32.HI R152, RZ, 0x4, R21 ;  /* 0x00000004ff987819 */ /* 0x000fe40000011615 */
[----:B------:R-:W1:Y:S01]  /*d2d0*/  LDC R21, c[0x0][0x230] ;  /* 0x00008c00ff157b82 */ /* 0x000e620000000800 */
[----:B------:R-:W-:Y:S02]  /*d2e0*/  ISETP.GT.U32.AND P1, PT, R2, R0, PT ;  /* 0x000000000200720c */ /* 0x000fe40003f24070 */
[----:B------:R-:W-:Y:S01]  /*d2f0*/  SGXT.U32 R13, R152, 0xe ;  /* 0x0000000e980d781a */ /* 0x000fe20000000000 */
[----:B------:R-:W-:-:S10]  /*d300*/  IMAD.MOV.U32 R152, RZ, RZ, RZ ;  /* 0x000000ffff987224 */ /* 0x000fd400078e00ff */
[----:B------:R-:W-:Y:S01]  /*d310*/  @!P1 IMAD.IADD R0, R0, 0x1, -R2 ;  /* 0x0000000100009824 */ /* 0x000fe200078e0a02 */
[----:B------:R-:W-:Y:S01]  /*d320*/  IADD3 R153, P1, R13, 0x80, RZ ;  /* 0x000000800d997810 */ /* 0x000fe20007f3e0ff */
[----:B------:R-:W-:Y:S02]  /*d330*/  IMAD.MOV.U32 R13, RZ, RZ, R16 ;  /* 0x000000ffff0d7224 */ /* 0x000fe400078e0010 */
[----:B0-----:R-:W2:Y:S01]  /*d340*/  LDL.LU.64 R16, [R1+0x1908] ;  /* 0x0019080001107983 */ /* 0x001ea20000300a00 */
[----:B-1----:R-:W-:Y:S01]  /*d350*/  VIADD R21, R21, 0x7f ;  /* 0x0000007f15157836 */ /* 0x002fe20000000000 */
[----:B------:R-:W-:-:S04]  /*d360*/  IADD3.X R152, R152, 0x40000040, RZ, P1, !PT ;  /* 0x4000004098987810 */ /* 0x000fc80000ffe4ff */
[----:B------:R-:W-:Y:S02]  /*d370*/  SHF.R.S32.HI R252, RZ, 0x1f, R21 ;  /* 0x0000001ffffc7819 */ /* 0x000fe40000011415 */
[----:B------:R-:W-:Y:S02]  /*d380*/  ISETP.GE.AND P1, PT, R14, RZ, PT ;  /* 0x000000ff0e00720c */ /* 0x000fe40003f26270 */
[----:B------:R-:W4:Y:S01]  /*d390*/  LDL.LU R14, [R1+0x1900] ;  /* 0x00190000010e7983 */ /* 0x000f220000300800 */
[----:B------:R-:W-:-:S03]  /*d3a0*/  LEA.HI R252, R252, R21, RZ, 0x7 ;  /* 0x00000015fcfc7211 */ /* 0x000fc600078f38ff */
[----:B------:R-:W2:Y:S01]  /*d3b0*/  LDL.LU R21, [R1+0x18fc] ;  /* 0x0018fc0001157983 */ /* 0x000ea20000300800 */
[----:B------:R-:W-:Y:S01]  /*d3c0*/  @!P4 IMAD.MOV R247, RZ, RZ, -R247 ;  /* 0x000000fffff7c224 */ /* 0x000fe200078e0af7 */
[----:B------:R-:W-:Y:S01]  /*d3d0*/  ISETP.GT.U32.AND P4, PT, R2, R8, PT ;  /* 0x000000080200720c */ /* 0x000fe20003f84070 */
[----:B------:R-:W-:-:S12]  /*d3e0*/  @!P6 IMAD.MOV R249, RZ, RZ, -R249 ;  /* 0x000000fffff9e224 */ /* 0x000fd800078e0af9 */
[----:B------:R-:W-:Y:S01]  /*d3f0*/  @!P4 IMAD.IADD R8, R8, 0x1, -R2 ;  /* 0x000000010808c824 */ /* 0x000fe200078e0a02 */
[----:B------:R-:W-:Y:S02]  /*d400*/  ISETP.GE.AND P4, PT, R9, RZ, PT ;  /* 0x000000ff0900720c */ /* 0x000fe40003f86270 */
[----:B------:R-:W3:Y:S01]  /*d410*/  LDC R9, c[0x0][0x234] ;  /* 0x00008d00ff097b82 */ /* 0x000ee20000000800 */
[----:B------:R-:W-:Y:S02]  /*d420*/  ISETP.GT.U32.AND P6, PT, R2, R0, PT ;  /* 0x000000000200720c */ /* 0x000fe40003fc4070 */
[----:B------:R-:W-:Y:S02]  /*d430*/  LOP3.LUT R23, R23, 0x7e, RZ, 0xc0, !PT ;  /* 0x0000007e17177812 */ /* 0x000fe400078ec0ff */
[----:B------:R-:W-:-:S03]  /*d440*/  R2UR UR34, R4 ;  /* 0x00000000042272ca */ /* 0x000fc600000e0000 */
[C-C-:B------:R-:W-:Y:S02]  /*d450*/  IMAD R252, R12.reuse, 0x100, R23.reuse ;  /* 0x000001000cfc7824 */ /* 0x140fe400078e0217 */
[----:B------:R-:W-:-:S04]  /*d460*/  IMAD R12, R12, 0x200, R23 ;  /* 0x000002000c0c7824 */ /* 0x000fc800078e0217 */
[----:B------:R-:W-:Y:S01]  /*d470*/  @!P6 IMAD.IADD R0, R0, 0x1, -R2 ;  /* 0x000000010000e824 */ /* 0x000fe200078e0a02 */
[----:B------:R-:W-:Y:S02]  /*d480*/  R2UR UR6, R11 ;  /* 0x000000000b0672ca */ /* 0x000fe400000e0000 */
[----:B------:R-:W-:Y:S01]  /*d490*/  R2UR UR7, R10 ;  /* 0x000000000a0772ca */ /* 0x000fe200000e0000 */
[-C--:B---3--:R-:W-:Y:S02]  /*d4a0*/  IMAD R4, R156, R9.reuse, RZ ;  /* 0x000000099c047224 */ /* 0x088fe400078e02ff */
[----:B--2---:R-:W-:Y:S02]  /*d4b0*/  IMAD R2, R21, R9, RZ ;  /* 0x0000000915027224 */ /* 0x004fe400078e02ff */
[----:B------:R-:W2:Y:S04]  /*d4c0*/  LDL.LU R21, [R1+0x18f8] ;  /* 0x0018f80001157983 */ /* 0x000ea80000300800 */
[----:B------:R0:W-:Y:S04]  /*d4d0*/  STL [R1+0x100], R4 ;  /* 0x0001000401007387 */ /* 0x0001e80000100800 */
[----:B------:R-:W3:Y:S04]  /*d4e0*/  LDL.LU R12, [R1+0x2c] ;  /* 0x00002c00010c7983 */ /* 0x000ee80000300800 */
[----:B------:R-:W4:Y:S04]  /*d4f0*/  LDL.LU R11, [R1+0x28] ;  /* 0x00002800010b7983 */ /* 0x000f280000300800 */
[----:B------:R-:W-:Y:S04]  /*d500*/  STL [R1+0xfc], R2 ;  /* 0x0000fc0201007387 */ /* 0x000fe80000100800 */
[----:B------:R-:W4:Y:S04]  /*d510*/  LDL.LU R10, [R1+0x24] ;  /* 0x00002400010a7983 */ /* 0x000f280000300800 */
[----:B------:R-:W4:Y:S04]  /*d520*/  LDL.LU R9, [R1+0x20] ;  /* 0x0000200001097983 */ /* 0x000f280000300800 */
[----:B------:R-:W4:Y:S04]  /*d530*/  LDL.LU R252, [R1+0x1c] ;  /* 0x00001c0001fc7983 */ /* 0x000f280000300800 */
[----:B------:R-:W4:Y:S04]  /*d540*/  LDL.LU R23, [R1+0x18] ;  /* 0x0000180001177983 */ /* 0x000f280000300800 */
[----:B------:R-:W4:Y:S01]  /*d550*/  LDL.LU R156, [R1+0x14] ;  /* 0x00001400019c7983 */ /* 0x000f220000300800 */
[----:B------:R-:W-:-:S02]  /*d560*/  R2UR UR4, R153 ;  /* 0x00000000990472ca */ /* 0x000fc400000e0000 */
[----:B------:R-:W1:Y:S01]  /*d570*/  S2R R153, SR_TID.X ;  /* 0x0000000000997919 */ /* 0x000e620000002100 */
[----:B------:R-:W-:Y:S02]  /*d580*/  R2UR UR5, R152 ;  /* 0x00000000980572ca */ /* 0x000fe400000e0000 */
[----:B------:R-:W1:Y:S01]  /*d590*/  LDC R152, c[0x0][0x23c] ;  /* 0x00008f00ff987b82 */ /* 0x000e620000000800 */
[----:B------:R-:W-:Y:S01]  /*d5a0*/  @!P4 IMAD.MOV R251, RZ, RZ, -R251 ;  /* 0x000000fffffbc224 */ /* 0x000fe200078e0afb */
[----:B0-----:R-:W4:Y:S01]  /*d5b0*/  LDL.LU R4, [R1+0x10] ;  /* 0x0000100001047983 */ /* 0x001f220000300800 */
[----:B------:R-:W-:Y:S01]  /*d5c0*/  @!P0 IMAD.MOV R250, RZ, RZ, -R250 ;  /* 0x000000fffffa8224 */ /* 0x000fe200078e0afa */
[----:B------:R-:W-:Y:S02]  /*d5d0*/  ISETP.GE.AND P0, PT, R3, RZ, PT ;  /* 0x000000ff0300720c */ /* 0x000fe40003f06270 */
[----:B------:R0:W-:Y:S04]  /*d5e0*/  STL [R1+0x18a8], R3 ;  /* 0x0018a80301007387 */ /* 0x0001e80000100800 */
[----:B0-----:R-:W4:Y:S01]  /*d5f0*/  LDL.LU R3, [R1+0x8] ;  /* 0x0000080001037983 */ /* 0x001f220000300800 */
[----:B-1----:R-:W-:-:S05]  /*d600*/  LOP3.LUT R153, R153, 0x7f, RZ, 0xc0, !PT ;  /* 0x0000007f99997812 */ /* 0x002fca00078ec0ff */
[----:B------:R-:W-:Y:S02]  /*d610*/  IMAD R2, R153, R152, RZ ;  /* 0x0000009899027224 */ /* 0x000fe400078e02ff */
[----:B------:R-:W0:Y:S03]  /*d620*/  LDC.64 R152, c[0x0][0x210] ;  /* 0x00008400ff987b82 */ /* 0x000e260000000a00 */
[----:B------:R-:W-:Y:S02]  /*d630*/  LEA R2, P4, R2, R13, 0x1 ;  /* 0x0000000d02027211 */ /* 0x000fe400078808ff */
[----:B------:R-:W4:Y:S04]  /*d640*/  LDL.LU R13, [R1+0x18f4] ;  /* 0x0018f400010d7983 */ /* 0x000f280000300800 */
[----:B------:R1:W-:Y:S04]  /*d650*/  STL [R1+0x18c0], R2 ;  /* 0x0018c00201007387 */ /* 0x0003e80000100800 */
[----:B-1----:R-:W4:Y:S01]  /*d660*/  LDL.LU R2, [R1+0xc] ;  /* 0x00000c0001027983 */ /* 0x002f220000300800 */
[----:B--2---:R-:W-:-:S02]  /*d670*/  ISETP.NE.AND P6, PT, R21, RZ, PT ;  /* 0x000000ff1500720c */ /* 0x004fc40003fc5270 */
[----:B------:R-:W-:-:S04]  /*d680*/  LOP3.LUT R21, RZ, R21, RZ, 0x33, !PT ;  /* 0x00000015ff157212 */ /* 0x000fc800078e33ff */
[C---:B---3--:R-:W-:Y:S02]  /*d690*/  SEL R12, R21.reuse, R12, !P6 ;  /* 0x0000000c150c7207 */ /* 0x048fe40007000000 */
[----:B----4-:R-:W-:-:S03]  /*d6a0*/  SEL R11, R21, R11, !P6 ;  /* 0x0000000b150b7207 */ /* 0x010fc60007000000 */
[----:B------:R1:W-:Y:S01]  /*d6b0*/  STL [R1+0xf8], R12 ;  /* 0x0000f80c01007387 */ /* 0x0003e20000100800 */
[----:B------:R-:W-:-:S03]  /*d6c0*/  SEL R10, R21, R10, !P6 ;  /* 0x0000000a150a7207 */ /* 0x000fc60007000000 */
[----:B-1----:R-:W2:Y:S01]  /*d6d0*/  LDL.LU R12, [R1+0x18f0] ;  /* 0x0018f000010c7983 */ /* 0x002ea20000300800 */
[----:B------:R-:W-:-:S03]  /*d6e0*/  SEL R9, R21, R9, !P6 ;  /* 0x0000000915097207 */ /* 0x000fc60007000000 */
[----:B------:R1:W-:Y:S01]  /*d6f0*/  STL [R1+0xf4], R11 ;  /* 0x0000f40b01007387 */ /* 0x0003e20000100800 */
[C---:B------:R-:W-:Y:S02]  /*d700*/  SEL R252, R21.reuse, R252, !P6 ;  /* 0x000000fc15fc7207 */ /* 0x040fe40007000000 */
[C---:B------:R-:W-:Y:S01]  /*d710*/  SEL R23, R21.reuse, R23, !P6 ;  /* 0x0000001715177207 */ /* 0x040fe20007000000 */
[----:B-1----:R-:W3:Y:S01]  /*d720*/  LDL.LU R11, [R1+0x18ec] ;  /* 0x0018ec00010b7983 */ /* 0x002ee20000300800 */
[----:B------:R-:W-:-:S03]  /*d730*/  SEL R156, R21, R156, !P6 ;  /* 0x0000009c159c7207 */ /* 0x000fc60007000000 */
[----:B------:R1:W-:Y:S04]  /*d740*/  STL [R1+0xf0], R10 ;  /* 0x0000f00a01007387 */ /* 0x0003e80000100800 */
[----:B-1----:R-:W4:Y:S04]  /*d750*/  LDL.LU R10, [R1+0x18e8] ;  /* 0x0018e800010a7983 */ /* 0x002f280000300800 */
[----:B------:R1:W-:Y:S04]  /*d760*/  STL [R1+0xec], R9 ;  /* 0x0000ec0901007387 */ /* 0x0003e80000100800 */
[----:B-1----:R-:W2:Y:S04]  /*d770*/  LDL.LU R9, [R1+0x18e4] ;  /* 0x0018e40001097983 */ /* 0x002ea80000300800 */
[----:B------:R1:W-:Y:S04]  /*d780*/  STL [R1+0xe8], R252 ;  /* 0x0000e8fc01007387 */ /* 0x0003e80000100800 */
[----:B-1----:R-:W3:Y:S04]  /*d790*/  LDL.LU R252, [R1+0x18e0] ;  /* 0x0018e00001fc7983 */ /* 0x002ee80000300800 */
[----:B------:R1:W-:Y:S04]  /*d7a0*/  STL [R1+0xe4], R23 ;  /* 0x0000e41701007387 */ /* 0x0003e80000100800 */
[----:B-1----:R-:W4:Y:S04]  /*d7b0*/  LDL.LU R23, [R1+0x18dc] ;  /* 0x0018dc0001177983 */ /* 0x002f280000300800 */
[----:B------:R1:W-:Y:S04]  /*d7c0*/  STL [R1+0xe0], R156 ;  /* 0x0000e09c01007387 */ /* 0x0003e80000100800 */
[----:B-1----:R-:W2:Y:S01]  /*d7d0*/  LDL.LU R156, [R1+0x18d8] ;  /* 0x0018d800019c7983 */ /* 0x002ea20000300800 */
[----:B------:R-:W-:-:S02]  /*d7e0*/  SEL R4, R21, R4, !P6 ;  /* 0x0000000415047207 */ /* 0x000fc40007000000 */
[C---:B------:R-:W-:Y:S02]  /*d7f0*/  SEL R2, R21.reuse, R2, !P6 ;  /* 0x0000000215027207 */ /* 0x040fe40007000000 */
[C---:B------:R-:W-:Y:S01]  /*d800*/  SEL R3, R21.reuse, R3, !P6 ;  /* 0x0000000315037207 */ /* 0x040fe20007000000 */
[----:B------:R1:W-:Y:S04]  /*d810*/  STL [R1+0xdc], R4 ;  /* 0x0000dc0401007387 */ /* 0x0003e80000100800 */
[----:B------:R-:W-:Y:S04]  /*d820*/  STL [R1+0xd8], R2 ;  /* 0x0000d80201007387 */ /* 0x000fe80000100800 */
[----:B------:R3:W-:Y:S01]  /*d830*/  STL [R1+0xd4], R3 ;  /* 0x0000d40301007387 */ /* 0x0007e20000100800 */
[----:B------:R-:W-:Y:S01]  /*d840*/  @!P0 IMAD.MOV R7, RZ, RZ, -R7 ;  /* 0x000000ffff078224 */ /* 0x000fe200078e0a07 */
[----:B-1----:R-:W1:Y:S01]  /*d850*/  LDC R4, c[0x0][0x240] ;  /* 0x00009000ff047b82 */ /* 0x002e620000000800 */
[----:B---3--:R-:W-:-:S02]  /*d860*/  SEL R3, R21, R252, !P6 ;  /* 0x000000fc15037207 */ /* 0x008fc40007000000 */
[C---:B----4-:R-:W-:Y:S02]  /*d870*/  SEL R23, R21.reuse, R23, !P6 ;  /* 0x0000001715177207 */ /* 0x050fe40007000000 */
[----:B--2---:R-:W-:-:S05]  /*d880*/  SEL R2, R21, R156, !P6 ;  /* 0x0000009c15027207 */ /* 0x004fca0007000000 */
[----:B------:R2:W-:Y:S04]  /*d890*/  STL [R1+0xd0], R2 ;  /* 0x0000d00201007387 */ /* 0x0005e80000100800 */
[----:B------:R-:W-:Y:S01]  /*d8a0*/  STL [R1+0xcc], R23 ;  /* 0x0000cc1701007387 */ /* 0x000fe20000100800 */
[----:B--2---:R-:W-:-:S03]  /*d8b0*/  SEL R2, R21, R9, !P6 ;  /* 0x0000000915027207 */ /* 0x004fc60007000000 */
[----:B------:R2:W-:Y:S01]  /*d8c0*/  STL [R1+0xc8], R3 ;  /* 0x0000c80301007387 */ /* 0x0005e20000100800 */
[----:B------:R-:W-:-:S03]  /*d8d0*/  SEL R9, R21, R10, !P6 ;  /* 0x0000000a15097207 */ /* 0x000fc60007000000 */
[----:B------:R3:W-:Y:S01]  /*d8e0*/  STL [R1+0xc4], R2 ;  /* 0x0000c40201007387 */ /* 0x0007e20000100800 */
[----:B--2---:R-:W-:-:S03]  /*d8f0*/  SEL R3, R21, R11, !P6 ;  /* 0x0000000b15037207 */ /* 0x004fc60007000000 */
[----:B------:R2:W-:Y:S01]  /*d900*/  STL [R1+0xc0], R9 ;  /* 0x0000c00901007387 */ /* 0x0005e20000100800 */
[----:B---3--:R-:W-:-:S03]  /*d910*/  SEL R2, R21, R12, !P6 ;  /* 0x0000000c15027207 */ /* 0x008fc60007000000 */
[----:B------:R3:W-:Y:S04]  /*d920*/  STL [R1+0xbc], R3 ;  /* 0x0000bc0301007387 */ /* 0x0007e80000100800 */
[----:B------:R4:W-:Y:S01]  /*d930*/  STL [R1+0xb8], R2 ;  /* 0x0000b80201007387 */ /* 0x0009e20000100800 */
[C---:B--2---:R-:W-:Y:S02]  /*d940*/  SEL R9, R21.reuse, R13, !P6 ;  /* 0x0000000d15097207 */ /* 0x044fe40007000000 */
[----:B---3--:R-:W-:-:S03]  /*d950*/  SEL R3, R21, R14, !P6 ;  /* 0x0000000e15037207 */ /* 0x008fc60007000000 */
[----:B------:R2:W-:Y:S01]  /*d960*/  STL [R1+0xb4], R9 ;  /* 0x0000b40901007387 */ /* 0x0005e20000100800 */
[----:B----4-:R-:W-:-:S03]  /*d970*/  SEL R2, R21, R15, !P6 ;  /* 0x0000000f15027207 */ /* 0x010fc60007000000 */
        /* <DEDUP_REMOVED lines=40> */
[----:B------:R-:W-:Y:S01]  /*dc00*/  STL [R1+0x60], R9 ;  /* 0x0000600901007387 */ /* 0x000fe20000100800 */
[----:B----4-:R-:W-:-:S03]  /*dc10*/  SEL R2, R21, R38, !P6 ;  /* 0x0000002615027207 */ /* 0x010fc60007000000 */
[----:B------:R-:W-:Y:S04]  /*dc20*/  STL [R1+0x5c], R3 ;  /* 0x00005c0301007387 */ /* 0x000fe80000100800 */
[----:B------:R2:W-:Y:S01]  /*dc30*/  STL [R1+0x58], R2 ;  /* 0x0000580201007387 */ /* 0x0005e20000100800 */
[C---:B------:R-:W-:Y:S02]  /*dc40*/  SEL R23, R21.reuse, R68, !P6 ;  /* 0x0000004415177207 */ /* 0x040fe40007000000 */
[----:B--2---:R-:W-:-:S05]  /*dc50*/  SEL R2, R21, R54, !P6 ;  /* 0x0000003615027207 */ /* 0x004fca0007000000 */
[----:B------:R2:W-:Y:S01]  /*dc60*/  STL [R1+0x54], R2 ;  /* 0x0000540201007387 */ /* 0x0005e20000100800 */
[C---:B------:R-:W-:Y:S02]  /*dc70*/  SEL R3, R21.reuse, R69, !P6 ;  /* 0x0000004515037207 */ /* 0x040fe40007000000 */
[----:B--2---:R-:W-:-:S05]  /*dc80*/  SEL R2, R21, R67, !P6 ;  /* 0x0000004315027207 */ /* 0x004fca0007000000 */
[----:B------:R2:W-:Y:S04]  /*dc90*/  STL [R1+0x50], R2 ;  /* 0x0000500201007387 */ /* 0x0005e80000100800 */
        /* <DEDUP_REMOVED lines=24> */
[----:B------:R-:W-:Y:S01]  /*de20*/  STL [R1+0x24], R23 ;  /* 0x0000241701007387 */ /* 0x000fe20000100800 */
[----:B------:R-:W-:-:S03]  /*de30*/  SEL R24, R21, R52, !P6 ;  /* 0x0000003415187207 */ /* 0x000fc60007000000 */
[----:B------:R-:W0:Y:S01]  /*de40*/  LDL.LU R54, [R1+0x100] ;  /* 0x0001000001367983 */ /* 0x000e220000300800 */
[----:B--2---:R-:W-:-:S03]  /*de50*/  SEL R2, R21, R82, !P6 ;  /* 0x0000005215027207 */ /* 0x004fc60007000000 */
[----:B------:R-:W-:Y:S04]  /*de60*/  STL [R1+0x20], R3 ;  /* 0x0000200301007387 */ /* 0x000fe80000100800 */
[----:B------:R-:W2:Y:S01]  /*de70*/  LDL.LU R52, [R1+0xfc] ;  /* 0x0000fc0001347983 */ /* 0x000ea20000300800 */
[----:B------:R-:W-:-:S03]  /*de80*/  SEL R25, R21, R51, !P6 ;  /* 0x0000003315197207 */ /* 0x000fc60007000000 */
[----:B------:R3:W-:Y:S04]  /*de90*/  STL [R1+0x18], R2 ;  /* 0x0000180201007387 */ /* 0x0007e80000100800 */
[----:B------:R-:W4:Y:S01]  /*dea0*/  LDL.LU R51, [R1+0x34] ;  /* 0x0000340001337983 */ /* 0x000f220000300800 */
[C---:B------:R-:W-:Y:S02]  /*deb0*/  SEL R27, R21.reuse, R49, !P6 ;  /* 0x00000031151b7207 */ /* 0x040fe40007000000 */
[C---:B------:R-:W-:Y:S01]  /*dec0*/  SEL R28, R21.reuse, R48, !P6 ;  /* 0x00000030151c7207 */ /* 0x040fe20007000000 */
[----:B------:R-:W1:Y:S01]  /*ded0*/  LDL.LU R49, [R1+0xf8] ;  /* 0x0000f80001317983 */ /* 0x000e620000300800 */
[C---:B------:R-:W-:Y:S02]  /*dee0*/  SEL R30, R21.reuse, R47, !P6 ;  /* 0x0000002f151e7207 */ /* 0x040fe40007000000 */
[C---:B------:R-:W-:Y:S01]  /*def0*/  SEL R32, R21.reuse, R46, !P6 ;  /* 0x0000002e15207207 */ /* 0x040fe20007000000 */
[----:B------:R-:W4:Y:S01]  /*df00*/  LDL.LU R48, [R1+0xf4] ;  /* 0x0000f40001307983 */ /* 0x000f220000300800 */
[----:B------:R-:W-:-:S03]  /*df10*/  SEL R33, R21, R45, !P6 ;  /* 0x0000002d15217207 */ /* 0x000fc60007000000 */
        /* <DEDUP_REMOVED lines=10> */
[----:B------:R-:W4:Y:S04]  /*dfc0*/  LDL.LU R42, [R1+0xdc] ;  /* 0x0000dc00012a7983 */ /* 0x000f280000300800 */
[----:B------:R-:W4:Y:S04]  /*dfd0*/  LDL.LU R41, [R1+0xd8] ;  /* 0x0000d80001297983 */ /* 0x000f280000300800 */
[----:B------:R-:W4:Y:S01]  /*dfe0*/  LDL.LU R40, [R1+0xd4] ;  /* 0x0000d40001287983 */ /* 0x000f220000300800 */
[C---:B------:R-:W-:Y:S02]  /*dff0*/  SEL R26, R21.reuse, R50, !P6 ;  /* 0x00000032151a7207 */ /* 0x040fe40007000000 */
[----:B------:R-:W3:Y:S01]  /*e000*/  S2R R50, SR_TID.X ;  /* 0x0000000000327919 */ /* 0x000ee20000002100 */
[----:B------:R-:W-:-:S02]  /*e010*/  SEL R22, R21, R53, !P6 ;  /* 0x0000003515167207 */ /* 0x000fc40007000000 */
[----:B------:R-:W3:Y:S02]  /*e020*/  LDC R53, c[0x0][0x23c] ;  /* 0x00008f00ff357b82 */ /* 0x000ee40000000800 */
[C---:B---3--:R-:W-:Y:S02]  /*e030*/  SEL R2, R21.reuse, R83, !P6 ;  /* 0x0000005315027207 */ /* 0x048fe40007000000 */
[C---:B------:R-:W-:Y:S02]  /*e040*/  SEL R3, R21.reuse, R84, !P6 ;  /* 0x0000005415037207 */ /* 0x040fe40007000000 */
[C---:B------:R-:W-:Y:S01]  /*e050*/  SEL R29, R21.reuse, R154, !P6 ;  /* 0x0000009a151d7207 */ /* 0x040fe20007000000 */
[----:B------:R-:W-:Y:S01]  /*e060*/  @!P1 IMAD.MOV R0, RZ, RZ, -R0 ;  /* 0x000000ffff009224 */ /* 0x000fe200078e0a00 */
[C---:B------:R-:W-:Y:S02]  /*e070*/  SEL R156, R21.reuse, R85, !P6 ;  /* 0x00000055159c7207 */ /* 0x040fe40007000000 */
[C---:B------:R-:W-:Y:S01]  /*e080*/  SEL R23, R21.reuse, R86, !P6 ;  /* 0x0000005615177207 */ /* 0x040fe20007000000 */
[----:B------:R-:W-:Y:S01]  /*e090*/  STL [R1+0x18c4], R2 ;  /* 0x0018c40201007387 */ /* 0x000fe20000100800 */
[----:B------:R-:W-:-:S02]  /*e0a0*/  SEL R252, R21, R87, !P6 ;  /* 0x0000005715fc7207 */ /* 0x000fc40007000000 */
[C---:B------:R-:W-:Y:S01]  /*e0b0*/  SEL R31, R21.reuse, R155, !P6 ;  /* 0x0000009b151f7207 */ /* 0x040fe20007000000 */
[----:B------:R-:W-:Y:S01]  /*e0c0*/  STL [R1+0x18c8], R3 ;  /* 0x0018c80301007387 */ /* 0x000fe20000100800 */
[----:B------:R-:W-:-:S03]  /*e0d0*/  SEL R84, R21, R0, !P6 ;  /* 0x0000000015547207 */ /* 0x000fc60007000000 */
[----:B------:R-:W-:Y:S01]  /*e0e0*/  STL [R1+0x18cc], R156 ;  /* 0x0018cc9c01007387 */ /* 0x000fe20000100800 */
[----:B------:R-:W-:-:S03]  /*e0f0*/  LOP3.LUT R50, R50, 0x7f, RZ, 0xc0, !PT ;  /* 0x0000007f32327812 */ /* 0x000fc600078ec0ff */
[----:B------:R-:W-:Y:S02]  /*e100*/  STL [R1+0x18d0], R23 ;  /* 0x0018d01701007387 */ /* 0x000fe40000100800 */
[----:B------:R-:W-:Y:S02]  /*e110*/  IMAD R50, R50, R53, RZ ;  /* 0x0000003532327224 */ /* 0x000fe400078e02ff */
[----:B------:R3:W-:Y:S01]  /*e120*/  STL [R1+0x18d4], R252 ;  /* 0x0018d4fc01007387 */ /* 0x0007e20000100800 */
[C---:B------:R-:W-:Y:S02]  /*e130*/  SEL R9, R21.reuse, R66, !P6 ;  /* 0x0000004215097207 */ /* 0x040fe40007000000 */
[C---:B------:R-:W-:Y:S02]  /*e140*/  SEL R10, R21.reuse, R65, !P6 ;  /* 0x00000041150a7207 */ /* 0x040fe40007000000 */
[C---:B------:R-:W-:Y:S02]  /*e150*/  SEL R11, R21.reuse, R64, !P6 ;  /* 0x00000040150b7207 */ /* 0x040fe40007000000 */
[----:B------:R-:W-:-:S02]  /*e160*/  SEL R12, R21, R63, !P6 ;  /* 0x0000003f150c7207 */ /* 0x000fc40007000000 */
[C---:B------:R-:W-:Y:S02]  /*e170*/  SEL R13, R21.reuse, R62, !P6 ;  /* 0x0000003e150d7207 */ /* 0x040fe40007000000 */
[C---:B------:R-:W-:Y:S02]  /*e180*/  SEL R14, R21.reuse, R61, !P6 ;  /* 0x0000003d150e7207 */ /* 0x040fe40007000000 */
[C---:B------:R-:W-:Y:S02]  /*e190*/  SEL R15, R21.reuse, R60, !P6 ;  /* 0x0000003c150f7207 */ /* 0x040fe40007000000 */
[C---:B------:R-:W-:Y:S02]  /*e1a0*/  SEL R16, R21.reuse, R59, !P6 ;  /* 0x0000003b15107207 */ /* 0x040fe40007000000 */
[C---:B------:R-:W-:Y:S02]  /*e1b0*/  SEL R17, R21.reuse, R58, !P6 ;  /* 0x0000003a15117207 */ /* 0x040fe40007000000 */
[----:B------:R-:W-:-:S02]  /*e1c0*/  SEL R18, R21, R57, !P6 ;  /* 0x0000003915127207 */ /* 0x000fc40007000000 */
[C---:B------:R-:W-:Y:S02]  /*e1d0*/  SEL R19, R21.reuse, R56, !P6 ;  /* 0x0000003815137207 */ /* 0x040fe40007000000 */
[C---:B------:R-:W-:Y:S01]  /*e1e0*/  SEL R20, R21.reuse, R55, !P6 ;  /* 0x0000003715147207 */ /* 0x040fe20007000000 */
[----:B------:R-:W-:Y:S02]  /*e1f0*/  @!P5 IMAD.MOV R6, RZ, RZ, -R6 ;  /* 0x000000ffff06d224 */ /* 0x000fe400078e0a06 */
[----:B------:R-:W-:Y:S02]  /*e200*/  @!P2 IMAD.MOV R5, RZ, RZ, -R5 ;  /* 0x000000ffff05a224 */ /* 0x000fe400078e0a05 */
[----:B------:R-:W-:Y:S01]  /*e210*/  @!P3 IMAD.MOV R8, RZ, RZ, -R8 ;  /* 0x000000ffff08b224 */ /* 0x000fe200078e0a08 */
        /* <DEDUP_REMOVED lines=65> */
[----:B------:R-:W-:Y:S02]  /*e630*/  SEL R157, R21, R157, !P6 ;  /* 0x0000009d159d7207 */ /* 0x000fe40007000000 */
[----:B0-----:R-:W-:-:S04]  /*e640*/  LEA R154, P0, R54, R152, 0x1 ;  /* 0x00000098369a7211 */ /* 0x001fc800078008ff */
[-C--:B------:R-:W-:Y:S02]  /*e650*/  LEA.HI.X.SX32 R155, R54, R153.reuse, 0x1, P0 ;  /* 0x00000099369b7211 */ /* 0x080fe400000f0eff */
[C---:B--2---:R-:W-:Y:S01]  /*e660*/  LEA R152, P1, R52.reuse, R152, 0x1 ;  /* 0x0000009834987211 */ /* 0x044fe200078208ff */
[----:B------:R-:W-:Y:S03]  /*e670*/  STL [R1+0x18b0], R154 ;  /* 0x0018b09a01007387 */ /* 0x000fe60000100800 */
[----:B------:R-:W-:Y:S01]  /*e680*/  LEA.HI.X.SX32 R153, R52, R153, 0x1, P1 ;  /* 0x0000009934997211 */ /* 0x000fe200008f0eff */
[----:B------:R-:W-:Y:S01]  /*e690*/  STL [R1+0x18ac], R155 ;  /* 0x0018ac9b01007387 */ /* 0x000fe20000100800 */
[----:B----4-:R-:W-:-:S03]  /*e6a0*/  LEA.HI.X.SX32 R0, R50, R51, 0x1, P4 ;  /* 0x0000003332007211 */ /* 0x010fc600020f0eff */
[----:B------:R-:W-:Y:S04]  /*e6b0*/  STL [R1+0x18b8], R152 ;  /* 0x0018b89801007387 */ /* 0x000fe80000100800 */
[----:B------:R-:W-:Y:S04]  /*e6c0*/  STL [R1+0x18b4], R153 ;  /* 0x0018b49901007387 */ /* 0x000fe80000100800 */
[----:B------:R0:W-:Y:S04]  /*e6d0*/  STL [R1+0x18bc], R0 ;  /* 0x0018bc0001007387 */ /* 0x0001e80000100800 */
[----:B------:R-:W2:Y:S04]  /*e6e0*/  LDL.LU R70, [R1+0xd0] ;  /* 0x0000d00001467983 */ /* 0x000ea80000300800 */
[----:B------:R-:W4:Y:S04]  /*e6f0*/  LDL.LU R69, [R1+0xcc] ;  /* 0x0000cc0001457983 */ /* 0x000f280000300800 */
        /* <DEDUP_REMOVED lines=14> */
[----:B------:R-:W4:Y:S01]  /*e7e0*/  LDL.LU R54, [R1+0x90] ;  /* 0x0000900001367983 */ /* 0x000f220000300800 */
[----:B-1----:R-:W-:-:S03]  /*e7f0*/  IMAD R82, R49, R4, RZ ;  /* 0x0000000431527224 */ /* 0x002fc600078e02ff */
[----:B------:R-:W4:Y:S01]  /*e800*/  LDL.LU R53, [R1+0x8c] ;  /* 0x00008c0001357983 */ /* 0x000f220000300800 */
[----:B------:R-:W-:-:S03]  /*e810*/  IMAD R79, R48, R4, RZ ;  /* 0x00000004304f7224 */ /* 0x000fc600078e02ff */
        /* <DEDUP_REMOVED lines=17> */
[----:B------:R-:W-:-:S03]  /*e930*/  SEL R158, R21, R158, !P6 ;  /* 0x0000009e159e7207 */ /* 0x000fc60007000000 */
[----:B------:R-:W4:Y:S01]  /*e940*/  LDL.LU R43, [R1+0x64] ;  /* 0x00006400012b7983 */ /* 0x000f220000300800 */
[----:B------:R-:W-:-:S03]  /*e950*/  SEL R159, R21, R159, !P6 ;  /* 0x0000009f159f7207 */ /* 0x000fc60007000000 */
[----:B------:R-:W4:Y:S01]  /*e960*/  LDL.LU R42, [R1+0x60] ;  /* 0x00006000012a7983 */ /* 0x000f220000300800 */
[C---:B------:R-:W-:Y:S02]  /*e970*/  SEL R160, R21.reuse, R160, !P6 ;  /* 0x000000a015a07207 */ /* 0x040fe40007000000 */
[C---:B------:R-:W-:Y:S01]  /*e980*/  SEL R161, R21.reuse, R161, !P6 ;  /* 0x000000a115a17207 */ /* 0x040fe20007000000 */
[----:B------:R-:W4:Y:S01]  /*e990*/  LDL.LU R41, [R1+0x5c] ;  /* 0x00005c0001297983 */ /* 0x000f220000300800 */
[C---:B------:R-:W-:Y:S02]  /*e9a0*/  SEL R162, R21.reuse, R162, !P6 ;  /* 0x000000a215a27207 */ /* 0x040fe40007000000 */
[C---:B------:R-:W-:Y:S01]  /*e9b0*/  SEL R163, R21.reuse, R163, !P6 ;  /* 0x000000a315a37207 */ /* 0x040fe20007000000 */
[----:B------:R-:W4:Y:S01]  /*e9c0*/  LDL.LU R40, [R1+0x58] ;  /* 0x0000580001287983 */ /* 0x000f220000300800 */
        /* <DEDUP_REMOVED lines=92> */
[----:B------:R-:W4:Y:S04]  /*ef90*/  LDL.LU R21, [R1+0x54] ;  /* 0x0000540001157983 */ /* 0x000f280000300800 */
[----:B------:R-:W4:Y:S04]  /*efa0*/  LDL.LU R8, [R1+0x50] ;  /* 0x0000500001087983 */ /* 0x000f280000300800 */
[----:B------:R-:W4:Y:S04]  /*efb0*/  LDL.LU R7, [R1+0x4c] ;  /* 0x00004c0001077983 */ /* 0x000f280000300800 */
[----:B------:R-:W4:Y:S04]  /*efc0*/  LDL.LU R6, [R1+0x48] ;  /* 0x0000480001067983 */ /* 0x000f280000300800 */
[----:B------:R-:W4:Y:S04]  /*efd0*/  LDL.LU R5, [R1+0x44] ;  /* 0x0000440001057983 */ /* 0x000f280000300800 */
[----:B------:R-:W4:Y:S04]  /*efe0*/  LDL.LU R85, [R1+0x40] ;  /* 0x0000400001557983 */ /* 0x000f280000300800 */
[----:B------:R-:W4:Y:S04]  /*eff0*/  LDL.LU R87, [R1+0x3c] ;  /* 0x00003c0001577983 */ /* 0x000f280000300800 */
[----:B---3--:R-:W3:Y:S04]  /*f000*/  LDL.LU R252, [R1+0x4] ;  /* 0x0000040001fc7983 */ /* 0x008ee80000300800 */
[----:B------:R-:W2:Y:S04]  /*f010*/  LDL.LU R23, [R1+0x10] ;  /* 0x0000100001177983 */ /* 0x000ea80000300800 */
[----:B------:R-:W4:Y:S04]  /*f020*/  LDL.LU R156, [R1+0x1c] ;  /* 0x00001c00019c7983 */ /* 0x000f280000300800 */
[----:B------:R-:W4:Y:S04]  /*f030*/  LDL.LU R3, [R1+0x2c] ;  /* 0x00002c0001037983 */ /* 0x000f280000300800 */
[----:B------:R-:W4:Y:S04]  /*f040*/  LDL.LU R2, [R1+0x38] ;  /* 0x0000380001027983 */ /* 0x000f280000300800 */
[----:B0-----:R-:W4:Y:S04]  /*f050*/  LDL.LU R0, [R1+0x30] ;  /* 0x0000300001007983 */ /* 0x001f280000300800 */
[----:B------:R-:W4:Y:S04]  /*f060*/  LDL.LU R153, [R1+0x28] ;  /* 0x0000280001997983 */ /* 0x000f280000300800 */
[----:B------:R-:W4:Y:S04]  /*f070*/  LDL.LU R152, [R1+0x24] ;  /* 0x0000240001987983 */ /* 0x000f280000300800 */
[----:B------:R-:W4:Y:S04]  /*f080*/  LDL.LU R155, [R1+0x20] ;  /* 0x00002000019b7983 */ /* 0x000f280000300800 */
[----:B------:R-:W4:Y:S01]  /*f090*/  LDL.LU R154, [R1+0x18] ;  /* 0x00001800019a7983 */ /* 0x000f220000300800 */
[----:B---3--:R-:W-:-:S02]  /*f0a0*/  IMAD R252, R252, R4, RZ ;  /* 0x00000004fcfc7224 */ /* 0x008fc400078e02ff */
[----:B--2---:R-:W-:-:S03]  /*f0b0*/  IMAD R23, R23, R4, RZ ;  /* 0x0000000417177224 */ /* 0x004fc600078e02ff */
[----:B------:R0:W-:Y:S01]  /*f0c0*/  STL [R1+0x4], R252 ;  /* 0x000004fc01007387 */ /* 0x0001e20000100800 */
[-C--:B----4-:R-:W-:Y:S02]  /*f0d0*/  IMAD R156, R156, R4.reuse, RZ ;  /* 0x000000049c9c7224 */ /* 0x090fe400078e02ff */
[-C--:B------:R-:W-:Y:S01]  /*f0e0*/  IMAD R3, R3, R4.reuse, RZ ;  /* 0x0000000403037224 */ /* 0x080fe200078e02ff */
[----:B0-----:R-:W2:Y:S01]  /*f0f0*/  LDL.LU R252, [R1+0x18d4] ;  /* 0x0018d40001fc7983 */ /* 0x001ea20000300800 */
[----:B------:R-:W-:-:S03]  /*f100*/  IMAD R2, R2, R4, RZ ;  /* 0x0000000402027224 */ /* 0x000fc600078e02ff */
[----:B------:R0:W-:Y:S04]  /*f110*/  STL [R1+0x10], R23 ;  /* 0x0000101701007387 */ /* 0x0001e80000100800 */
[----:B0-----:R-:W3:Y:S04]  /*f120*/  LDL.LU R23, [R1+0x18d0] ;  /* 0x0018d00001177983 */ /* 0x001ee80000300800 */
[----:B------:R0:W-:Y:S04]  /*f130*/  STL [R1+0x1c], R156 ;  /* 0x00001c9c01007387 */ /* 0x0001e80000100800 */
[----:B0-----:R-:W4:Y:S04]  /*f140*/  LDL.LU R156, [R1+0x18cc] ;  /* 0x0018cc00019c7983 */ /* 0x001f280000300800 */
[----:B------:R0:W-:Y:S04]  /*f150*/  STL [R1+0x2c], R3 ;  /* 0x00002c0301007387 */ /* 0x0001e80000100800 */
[----:B0-----:R-:W2:Y:S04]  /*f160*/  LDL.LU R3, [R1+0x18c8] ;  /* 0x0018c80001037983 */ /* 0x001ea80000300800 */
[----:B------:R0:W-:Y:S04]  /*f170*/  STL [R1+0x34], R2 ;  /* 0x0000340201007387 */ /* 0x0001e80000100800 */
[----:B0-----:R-:W3:Y:S01]  /*f180*/  LDL.LU R2, [R1+0x18c4] ;  /* 0x0018c40001027983 */ /* 0x001ee20000300800 */
[----:B------:R-:W-:-:S05]  /*f190*/  IMAD R0, R0, R4, RZ ;  /* 0x0000000400007224 */ /* 0x000fca00078e02ff */
[----:B------:R0:W-:Y:S02]  /*f1a0*/  STL [R1+0x30], R0 ;  /* 0x0000300001007387 */ /* 0x0001e40000100800 */
[-C--:B0-----:R-:W-:Y:S02]  /*f1b0*/  IMAD R0, R153, R4.reuse, RZ ;  /* 0x0000000499007224 */ /* 0x081fe400078e02ff */
[----:B------:R-:W-:-:S03]  /*f1c0*/  IMAD R153, R155, R4, RZ ;  /* 0x000000049b997224 */ /* 0x000fc600078e02ff */
[----:B------:R0:W-:Y:S01]  /*f1d0*/  STL [R1+0x28], R0 ;  /* 0x0000280001007387 */ /* 0x0001e20000100800 */
[----:B---3--:R-:W-:-:S03]  /*f1e0*/  IMAD R155, R2, R4, RZ ;  /* 0x00000004029b7224 */ /* 0x008fc600078e02ff */
[----:B------:R-:W0:Y:S02]  /*f1f0*/  LDL.LU R2, [R1+0x18c0] ;  /* 0x0018c00001027983 */ /* 0x000e240000300800 */
[----:B0-----:R-:W-:-:S05]  /*f200*/  LEA R0, P3, R82, R2, 0x1 ;  /* 0x0000000252007211 */ /* 0x001fca00078608ff */
[----:B------:R0:W-:Y:S02]  /*f210*/  STL [R1+0x890], R0 ;  /* 0x0008900001007387 */ /* 0x0001e40000100800 */
        /* <DEDUP_REMOVED lines=11> */
[----:B------:R0:W-:Y:S04]  /*f2d0*/  STL [R1+0x8c0], R0 ;  /* 0x0008c00001007387 */ /* 0x0001e80000100800 */
[----:B0-----:R-:W3:Y:S01]  /*f2e0*/  LDL.LU R0, [R1+0x18bc] ;  /* 0x0018bc0001007983 */ /* 0x001ee20000300800 */
[-C--:B------:R-:W-:Y:S02]  /*f2f0*/  IMAD R70, R70, R4.reuse, RZ ;  /* 0x0000000446467224 */ /* 0x080fe400078e02ff */
[-C--:B------:R-:W-:Y:S02]  /*f300*/  IMAD R69, R69, R4.reuse, RZ ;  /* 0x0000000445457224 */ /* 0x080fe400078e02ff */
[-C--:B------:R-:W-:Y:S02]  /*f310*/  IMAD R68, R68, R4.reuse, RZ ;  /* 0x0000000444447224 */ /* 0x080fe400078e02ff */
[----:B------:R-:W-:-:S02]  /*f320*/  IMAD R67, R67, R4, RZ ;  /* 0x0000000443437224 */ /* 0x000fc400078e02ff */
[-C--:B------:R-:W-:Y:S02]  /*f330*/  IMAD R66, R66, R4.reuse, RZ ;  /* 0x0000000442427224 */ /* 0x080fe400078e02ff */
[-C--:B------:R-:W-:Y:S02]  /*f340*/  IMAD R65, R65, R4.reuse, RZ ;  /* 0x0000000441417224 */ /* 0x080fe400078e02ff */
        /* <DEDUP_REMOVED lines=48> */
[----:B------:R-:W-:Y:S01]  /*f650*/  IMAD R13, R13, R4, RZ ;  /* 0x000000040d0d7224 */ /* 0x000fe200078e02ff */
[----:B---3--:R-:W-:-:S05]  /*f660*/  LEA.HI.X.SX32 R82, R82, R0, 0x1, P3 ;  /* 0x0000000052527211 */ /* 0x008fca00018f0eff */
[----:B------:R0:W-:Y:S01]  /*f670*/  STL [R1+0x88c], R82 ;  /* 0x00088c5201007387 */ /* 0x0001e20000100800 */
[----:B------:R-:W-:Y:S02]  /*f680*/  LEA.HI.X.SX32 R78, R78, R0, 0x1, P1 ;  /* 0x000000004e4e7211 */ /* 0x000fe400008f0eff */
[----:B0-----:R-:W-:-:S05]  /*f690*/  LEA R82, P3, R73, R2, 0x1 ;  /* 0x0000000249527211 */ /* 0x001fca00078608ff */
[----:B------:R0:W-:Y:S02]  /*f6a0*/  STL [R1+0x8c8], R82 ;  /* 0x0008c85201007387 */ /* 0x0001e40000100800 */
[----:B0-----:R-:W-:Y:S02]  /*f6b0*/  LEA.HI.X.SX32 R82, R79, R0, 0x1, P2 ;  /* 0x000000004f527211 */ /* 0x001fe400010f0eff */
[----:B------:R-:W-:-:S03]  /*f6c0*/  LEA R79, P2, R72, R2, 0x1 ;  /* 0x00000002484f7211 */ /* 0x000fc600078408ff */
[----:B------:R0:W-:Y:S04]  /*f6d0*/  STL [R1+0x894], R82 ;  /* 0x0008945201007387 */ /* 0x0001e80000100800 */
[----:B------:R1:W-:Y:S04]  /*f6e0*/  STL [R1+0x8d0], R79 ;  /* 0x0008d04f01007387 */ /* 0x0003e80000100800 */
[----:B------:R3:W-:Y:S01]  /*f6f0*/  STL [R1+0x89c], R78 ;  /* 0x00089c4e01007387 */ /* 0x0007e20000100800 */
[----:B0-----:R-:W-:Y:S02]  /*f700*/  LEA R82, P1, R71, R2, 0x1 ;  /* 0x0000000247527211 */ /* 0x001fe400078208ff */
[----:B-1----:R-:W-:-:S02]  /*f710*/  LEA.HI.X.SX32 R79, R77, R0, 0x1, P0 ;  /* 0x000000004d4f7211 */ /* 0x002fc400000f0eff */
[----:B------:R-:W-:Y:S02]  /*f720*/  LEA.HI.X.SX32 R77, R76, R0, 0x1, P4 ;  /* 0x000000004c4d7211 */ /* 0x000fe400020f0eff */
[-C--:B---3--:R-:W-:Y:S01]  /*f730*/  LEA R78, P0, R70, R2.reuse, 0x1 ;  /* 0x00000002464e7211 */ /* 0x088fe200078008ff */
[----:B------:R-:W-:Y:S01]  /*f740*/  STL [R1+0x8d8], R82 ;  /* 0x0008d85201007387 */ /* 0x000fe20000100800 */
[----:B------:R-:W-:Y:S02]  /*f750*/  LEA R76, P4, R69, R2, 0x1 ;  /* 0x00000002454c7211 */ /* 0x000fe400078808ff */
[----:B------:R-:W-:Y:S01]  /*f760*/  LEA.HI.X.SX32 R75, R75, R0, 0x1, P6 ;  /* 0x000000004b4b7211 */ /* 0x000fe200030f0eff */
[----:B------:R-:W-:Y:S04]  /*f770*/  STL [R1+0x8a4], R79 ;  /* 0x0008a44f01007387 */ /* 0x000fe80000100800 */
[----:B------:R-:W-:Y:S04]  /*f780*/  STL [R1+0x8e0], R78 ;  /* 0x0008e04e01007387 */ /* 0x000fe80000100800 */
[----:B------:R0:W-:Y:S04]  /*f790*/  STL [R1+0x8ac], R77 ;  /* 0x0008ac4d01007387 */ /* 0x0001e80000100800 */
[----:B------:R1:W-:Y:S04]  /*f7a0*/  STL [R1+0x8e8], R76 ;  /* 0x0008e84c01007387 */ /* 0x0003e80000100800 */
[----:B------:R3:W-:Y:S01]  /*f7b0*/  STL [R1+0x8b4], R75 ;  /* 0x0008b44b01007387 */ /* 0x0007e20000100800 */
[----:B0-----:R-:W-:-:S02]  /*f7c0*/  LEA R77, P6, R68, R2, 0x1 ;  /* 0x00000002444d7211 */ /* 0x001fc400078c08ff */
[-C--:B-1----:R-:W-:Y:S02]  /*f7d0*/  LEA.HI.X.SX32 R76, R74, R0.reuse, 0x1, P5 ;  /* 0x000000004a4c7211 */ /* 0x082fe400028f0eff */
        /* <DEDUP_REMOVED lines=195> */
[----:B------:R-:W-:-:S03]  /*10410*/  LEA R22, P5, R15, R2, 0x1 ;  /* 0x000000020f167211 */ /* 0x000fc600078a08ff */
[----:B------:R-:W-:Y:S01]  /*10420*/  STL [R1+0xa3c], R26 ;  /* 0x000a3c1a01007387 */ /* 0x000fe20000100800 */
[----:B------:R-:W-:-:S03]  /*10430*/  LEA.HI.X.SX32 R21, R21, R0, 0x1, P3 ;  /* 0x0000000015157211 */ /* 0x000fc600018f0eff */
[----:B------:R-:W-:Y:S04]  /*10440*/  STL [R1+0xa78], R25 ;  /* 0x000a781901007387 */ /* 0x000fe80000100800 */
[----:B------:R-:W-:Y:S04]  /*10450*/  STL [R1+0xa44], R24 ;  /* 0x000a441801007387 */ /* 0x000fe80000100800 */
[----:B------:R-:W3:Y:S04]  /*10460*/  LDL.LU R74, [R1+0x4] ;  /* 0x00000400014a7983 */ /* 0x000ee80000300800 */
[----:B------:R0:W-:Y:S04]  /*10470*/  STL [R1+0xa80], R22 ;  /* 0x000a801601007387 */ /* 0x0001e80000100800 */
[----:B------:R1:W-:Y:S04]  /*10480*/  STL [R1+0xa4c], R21 ;  /* 0x000a4c1501007387 */ /* 0x0003e80000100800 */
[----:B------:R-:W3:Y:S01]  /*10490*/  LDL.LU R75, [R1+0x10] ;  /* 0x00001000014b7983 */ /* 0x000ee20000300800 */
[----:B0-----:R-:W-:-:S02]  /*104a0*/  LEA R22, P3, R14, R2, 0x1 ;  /* 0x000000020e167211 */ /* 0x001fc400078608ff */
[----:B-1----:R-:W-:-:S03]  /*104b0*/  LEA.HI.X.SX32 R21, R20, R0, 0x1, P2 ;  /* 0x0000000014157211 */ /* 0x002fc600010f0eff */
[----:B------:R-:W-:Y:S01]  /*104c0*/  STL [R1+0xa88], R22 ;  /* 0x000a881601007387 */ /* 0x000fe20000100800 */
[----:B------:R-:W-:-:S03]  /*104d0*/  LEA R20, P2, R13, R2, 0x1 ;  /* 0x000000020d147211 */ /* 0x000fc600078408ff */
[----:B------:R-:W3:Y:S01]  /*104e0*/  LDL.LU R76, [R1+0x1c] ;  /* 0x00001c00014c7983 */ /* 0x000ee20000300800 */
[----:B------:R-:W-:Y:S01]  /*104f0*/  IMAD R12, R12, R4, RZ ;  /* 0x000000040c0c7224 */ /* 0x000fe200078e02ff */
[----:B------:R-:W-:Y:S02]  /*10500*/  LEA.HI.X.SX32 R19, R19, R0, 0x1, P1 ;  /* 0x0000000013137211 */ /* 0x000fe400008f0eff */
[----:B------:R-:W-:Y:S04]  /*10510*/  STL [R1+0xa54], R21 ;  /* 0x000a541501007387 */ /* 0x000fe80000100800 */
[----:B------:R-:W3:Y:S04]  /*10520*/  LDL.LU R77, [R1+0x2c] ;  /* 0x00002c00014d7983 */ /* 0x000ee80000300800 */
[----:B------:R0:W-:Y:S04]  /*10530*/  STL [R1+0xa90], R20 ;  /* 0x000a901401007387 */ /* 0x0001e80000100800 */
[----:B------:R-:W3:Y:S04]  /*10540*/  LDL.LU R78, [R1+0x34] ;  /* 0x00003400014e7983 */ /* 0x000ee80000300800 */
[----:B------:R1:W-:Y:S01]  /*10550*/  STL [R1+0xa5c], R19 ;  /* 0x000a5c1301007387 */ /* 0x0003e20000100800 */
[----:B0-----:R-:W-:-:S03]  /*10560*/  LEA R20, P1, R12, R2, 0x1 ;  /* 0x000000020c147211 */ /* 0x001fc600078208ff */
[----:B------:R-:W3:Y:S04]  /*10570*/  LDL.LU R79, [R1+0x30] ;  /* 0x00003000014f7983 */ /* 0x000ee80000300800 */
[----:B------:R-:W-:Y:S04]  /*10580*/  STL [R1+0xa98], R20 ;  /* 0x000a981401007387 */ /* 0x000fe80000100800 */
[----:B------:R-:W3:Y:S01]  /*10590*/  LDL.LU R82, [R1+0x28] ;  /* 0x0000280001527983 */ /* 0x000ee20000300800 */
[----:B------:R-:W-:Y:S01]  /*105a0*/  IMAD R11, R11, R4, RZ ;  /* 0x000000040b0b7224 */ /* 0x000fe200078e02ff */
[----:B-1----:R-:W-:Y:S01]  /*105b0*/  LEA.HI.X.SX32 R19, R18, R0, 0x1, P0 ;  /* 0x0000000012137211 */ /* 0x002fe200000f0eff */
[----:B------:R-:W-:-:S03]  /*105c0*/  IMAD R10, R10, R4, RZ ;  /* 0x000000040a0a7224 */ /* 0x000fc600078e02ff */
[----:B------:R-:W-:Y:S01]  /*105d0*/  LEA R18, P0, R11, R2, 0x1 ;  /* 0x000000020b127211 */ /* 0x000fe200078008ff */
[----:B------:R0:W-:Y:S01]  /*105e0*/  STL [R1+0xa64], R19 ;  /* 0x000a641301007387 */ /* 0x0001e20000100800 */
[-C--:B------:R-:W-:Y:S02]  /*105f0*/  IMAD R9, R9, R4.reuse, RZ ;  /* 0x0000000409097224 */ /* 0x080fe400078e02ff */
[----:B------:R-:W-:Y:S01]  /*10600*/  IMAD R8, R8, R4, RZ ;  /* 0x0000000408087224 */ /* 0x000fe200078e02ff */
[----:B------:R1:W-:Y:S01]  /*10610*/  STL [R1+0xaa0], R18 ;  /* 0x000aa01201007387 */ /* 0x0003e20000100800 */
[----:B0-----:R-:W-:Y:S02]  /*10620*/  LEA.HI.X.SX32 R19, R17, R0, 0x1, P4 ;  /* 0x0000000011137211 */ /* 0x001fe400020f0eff */
[----:B------:R-:W-:Y:S02]  /*10630*/  LEA R17, P4, R10, R2, 0x1 ;  /* 0x000000020a117211 */ /* 0x000fe400078808ff */
[----:B-1----:R-:W-:Y:S01]  /*10640*/  LEA.HI.X.SX32 R18, R16, R0, 0x1, P6 ;  /* 0x0000000010127211 */ /* 0x002fe200030f0eff */
[----:B------:R-:W-:Y:S01]  /*10650*/  STL [R1+0xa6c], R19 ;  /* 0x000a6c1301007387 */ /* 0x000fe20000100800 */
[----:B------:R-:W-:Y:S01]  /*10660*/  LEA R16, P6, R9, R2, 0x1 ;  /* 0x0000000209107211 */ /* 0x000fe200078c08ff */
[----:B------:R-:W-:-:S02]  /*10670*/  IMAD R7, R7, R4, RZ ;  /* 0x0000000407077224 */ /* 0x000fc400078e02ff */
[----:B------:R0:W-:Y:S01]  /*10680*/  STL [R1+0xaa8], R17 ;  /* 0x000aa81101007387 */ /* 0x0001e20000100800 */
[----:B------:R-:W-:-:S03]  /*10690*/  IMAD R6, R6, R4, RZ ;  /* 0x0000000406067224 */ /* 0x000fc600078e02ff */
[----:B------:R-:W-:Y:S01]  /*106a0*/  STL [R1+0xa74], R18 ;  /* 0x000a741201007387 */ /* 0x000fe20000100800 */
[----:B0-----:R-:W-:Y:S02]  /*106b0*/  LEA.HI.X.SX32 R17, R15, R0, 0x1, P5 ;  /* 0x000000000f117211 */ /* 0x001fe400028f0eff */
[----:B------:R-:W-:Y:S01]  /*106c0*/  LEA R15, P5, R8, R2, 0x1 ;  /* 0x00000002080f7211 */ /* 0x000fe200078a08ff */
[----:B------:R0:W-:Y:S01]  /*106d0*/  STL [R1+0xab0], R16 ;  /* 0x000ab01001007387 */ /* 0x0001e20000100800 */
[----:B------:R-:W-:-:S03]  /*106e0*/  IMAD R5, R5, R4, RZ ;  /* 0x0000000405057224 */ /* 0x000fc600078e02ff */
[----:B------:R-:W-:Y:S04]  /*106f0*/  STL [R1+0xa7c], R17 ;  /* 0x000a7c1101007387 */ /* 0x000fe80000100800 */
[----:B------:R1:W-:Y:S01]  /*10700*/  STL [R1+0xab8], R15 ;  /* 0x000ab80f01007387 */ /* 0x0003e20000100800 */
[----:B0-----:R-:W-:Y:S02]  /*10710*/  LEA.HI.X.SX32 R16, R14, R0, 0x1, P3 ;  /* 0x000000000e107211 */ /* 0x001fe400018f0eff */
[----:B------:R-:W-:Y:S01]  /*10720*/  LEA R14, P3, R7, R2, 0x1 ;  /* 0x00000002070e7211 */ /* 0x000fe200078608ff */
[----:B------:R-:W-:Y:S02]  /*10730*/  IMAD R85, R85, R4, RZ ;  /* 0x0000000455557224 */ /* 0x000fe400078e02ff */
[----:B------:R-:W-:Y:S01]  /*10740*/  STL [R1+0xa84], R16 ;  /* 0x000a841001007387 */ /* 0x000fe20000100800 */
[----:B-1----:R-:W-:-:S02]  /*10750*/  LEA.HI.X.SX32 R15, R13, R0, 0x1, P2 ;  /* 0x000000000d0f7211 */ /* 0x002fc400010f0eff */
[----:B------:R-:W-:Y:S01]  /*10760*/  LEA R13, P2, R6, R2, 0x1 ;  /* 0x00000002060d7211 */ /* 0x000fe200078408ff */
[----:B------:R0:W-:Y:S01]  /*10770*/  STL [R1+0xac0], R14 ;  /* 0x000ac00e01007387 */ /* 0x0001e20000100800 */
[----:B------:R-:W-:-:S03]  /*10780*/  IMAD R87, R87, R4, RZ ;  /* 0x0000000457577224 */ /* 0x000fc600078e02ff */
[----:B------:R-:W-:Y:S04]  /*10790*/  STL [R1+0xa8c], R15 ;  /* 0x000a8c0f01007387 */ /* 0x000fe80000100800 */
[----:B------:R1:W-:Y:S01]  /*107a0*/  STL [R1+0xac8], R13 ;  /* 0x000ac80d01007387 */ /* 0x0003e20000100800 */
[----:B0-----:R-:W-:Y:S02]  /*107b0*/  LEA.HI.X.SX32 R14, R12, R0, 0x1, P1 ;  /* 0x000000000c0e7211 */ /* 0x001fe400008f0eff */
[----:B------:R-:W-:-:S03]  /*107c0*/  LEA R12, P1, R5, R2, 0x1 ;  /* 0x00000002050c7211 */ /* 0x000fc600078208ff */
[----:B------:R-:W-:Y:S01]  /*107d0*/  STL [R1+0xa94], R14 ;  /* 0x000a940e01007387 */ /* 0x000fe20000100800 */
[----:B-1----:R-:W-:Y:S02]  /*107e0*/  LEA.HI.X.SX32 R13, R11, R0, 0x1, P0 ;  /* 0x000000000b0d7211 */ /* 0x002fe400000f0eff */
[----:B------:R-:W-:Y:S01]  /*107f0*/  LEA R11, P0, R85, R2, 0x1 ;  /* 0x00000002550b7211 */ /* 0x000fe200078008ff */
[----:B------:R0:W-:Y:S04]  /*10800*/  STL [R1+0xad0], R12 ;  /* 0x000ad00c01007387 */ /* 0x0001e80000100800 */
[----:B------:R-:W-:Y:S04]  /*10810*/  STL [R1+0xa9c], R13 ;  /* 0x000a9c0d01007387 */ /* 0x000fe80000100800 */
[----:B------:R1:W-:Y:S01]  /*10820*/  STL [R1+0xad8], R11 ;  /* 0x000ad80b01007387 */ /* 0x0003e20000100800 */
[----:B0-----:R-:W-:-:S02]  /*10830*/  LEA.HI.X.SX32 R12, R10, R0, 0x1, P4 ;  /* 0x000000000a0c7211 */ /* 0x001fc400020f0eff */
[----:B------:R-:W-:-:S03]  /*10840*/  LEA R10, P4, R87, R2, 0x1 ;  /* 0x00000002570a7211 */ /* 0x000fc600078808ff */
[----:B------:R-:W-:Y:S01]  /*10850*/  STL [R1+0xaa4], R12 ;  /* 0x000aa40c01007387 */ /* 0x000fe20000100800 */
[----:B-1----:R-:W-:-:S03]  /*10860*/  LEA.HI.X.SX32 R11, R9, R0, 0x1, P6 ;  /* 0x00000000090b7211 */ /* 0x002fc600030f0eff */
[----:B------:R0:W-:Y:S04]  /*10870*/  STL [R1+0xae0], R10 ;  /* 0x000ae00a01007387 */ /* 0x0001e80000100800 */
[----:B------:R-:W-:Y:S01]  /*10880*/  STL [R1+0xaac], R11 ;  /* 0x000aac0b01007387 */ /* 0x000fe20000100800 */
[----:B0-----:R-:W-:Y:S01]  /*10890*/  LEA.HI.X.SX32 R10, R8, R0, 0x1, P5 ;  /* 0x00000000080a7211 */ /* 0x001fe200028f0eff */
[-C--:B------:R-:W-:Y:S02]  /*108a0*/  IMAD R152, R152, R4.reuse, RZ ;  /* 0x0000000498987224 */ /* 0x080fe400078e02ff */
[-C--:B------:R-:W-:Y:S02]  /*108b0*/  IMAD R154, R154, R4.reuse, RZ ;  /* 0x000000049a9a7224 */ /* 0x080fe400078e02ff */
[----:B--2---:R-:W-:-:S02]  /*108c0*/  IMAD R3, R3, R4, RZ ;  /* 0x0000000403037224 */ /* 0x004fc400078e02ff */
[-C--:B----4-:R-:W-:Y:S02]  /*108d0*/  IMAD R156, R156, R4.reuse, RZ ;  /* 0x000000049c9c7224 */ /* 0x090fe400078e02ff */
        /* <DEDUP_REMOVED lines=11> */
[----:B------:R-:W-:Y:S01]  /*10990*/  IMAD R97, R97, R4, RZ ;  /* 0x0000000461617224 */ /* 0x000fe200078e02ff */
[----:B---3--:R-:W-:-:S05]  /*109a0*/  LEA R9, P6, R74, R2, 0x1 ;  /* 0x000000024a097211 */ /* 0x008fca00078c08ff */
[----:B------:R0:W-:Y:S01]  /*109b0*/  STL [R1+0xae8], R9 ;  /* 0x000ae80901007387 */ /* 0x0001e20000100800 */
[----:B------:R-:W-:Y:S02]  /*109c0*/  LEA R8, P5, R75, R2, 0x1 ;  /* 0x000000024b087211 */ /* 0x000fe400078a08ff */
[----:B0-----:R-:W-:Y:S01]  /*109d0*/  LEA.HI.X.SX32 R9, R7, R0, 0x1, P3 ;  /* 0x0000000007097211 */ /* 0x001fe200018f0eff */
[----:B------:R-:W-:Y:S04]  /*109e0*/  STL [R1+0xab4], R10 ;  /* 0x000ab40a01007387 */ /* 0x000fe80000100800 */
[----:B------:R0:W-:Y:S01]  /*109f0*/  STL [R1+0xaf0], R8 ;  /* 0x000af00801007387 */ /* 0x0001e20000100800 */
[----:B------:R-:W-:-:S03]  /*10a00*/  LEA R7, P3, R76, R2, 0x1 ;  /* 0x000000024c077211 */ /* 0x000fc600078608ff */
        /* <DEDUP_REMOVED lines=8> */
[----:B------:R1:W-:Y:S04]  /*10a90*/  STL [R1+0xacc], R7 ;  /* 0x000acc0701007387 */ /* 0x0003e80000100800 */
[----:B------:R2:W-:Y:S01]  /*10aa0*/  STL [R1+0xb08], R5 ;  /* 0x000b080501007387 */ /* 0x0005e20000100800 */
[----:B0-----:R-:W-:-:S02]  /*10ab0*/  LEA.HI.X.SX32 R6, R85, R0, 0x1, P0 ;  /* 0x0000000055067211 */ /* 0x001fc400000f0eff */
[----:B-1----:R-:W-:-:S03]  /*10ac0*/  LEA R7, P0, R79, R2, 0x1 ;  /* 0x000000024f077211 */ /* 0x002fc600078008ff */
[----:B------:R0:W-:Y:S01]  /*10ad0*/  STL [R1+0xad4], R6 ;  /* 0x000ad40601007387 */ /* 0x0001e20000100800 */
[----:B--2---:R-:W-:-:S03]  /*10ae0*/  LEA.HI.X.SX32 R5, R87, R0, 0x1, P4 ;  /* 0x0000000057057211 */ /* 0x004fc600020f0eff */
[----:B------:R1:W-:Y:S04]  /*10af0*/  STL [R1+0xb10], R7 ;  /* 0x000b100701007387 */ /* 0x0003e80000100800 */
[----:B------:R2:W-:Y:S01]  /*10b00*/  STL [R1+0xadc], R5 ;  /* 0x000adc0501007387 */ /* 0x0005e20000100800 */
[----:B0-----:R-:W-:Y:S02]  /*10b10*/  LEA R6, P4, R82, R2, 0x1 ;  /* 0x0000000252067211 */ /* 0x001fe400078808ff */
[----:B-1----:R-:W-:-:S03]  /*10b20*/  LEA.HI.X.SX32 R7, R74, R0, 0x1, P6 ;  /* 0x000000004a077211 */ /* 0x002fc600030f0eff */
[----:B------:R0:W-:Y:S01]  /*10b30*/  STL [R1+0xb18], R6 ;  /* 0x000b180601007387 */ /* 0x0001e20000100800 */
[----:B--2---:R-:W-:-:S03]  /*10b40*/  LEA R5, P6, R152, R2, 0x1 ;  /* 0x0000000298057211 */ /* 0x004fc600078c08ff */
[----:B------:R1:W-:Y:S04]  /*10b50*/  STL [R1+0xae4], R7 ;  /* 0x000ae40701007387 */ /* 0x0003e80000100800 */
[----:B------:R2:W-:Y:S01]  /*10b60*/  STL [R1+0xb20], R5 ;  /* 0x000b200501007387 */ /* 0x0005e20000100800 */
[----:B0-----:R-:W-:Y:S02]  /*10b70*/  LEA.HI.X.SX32 R6, R75, R0, 0x1, P5 ;  /* 0x000000004b067211 */ /* 0x001fe400028f0eff */
        /* <DEDUP_REMOVED lines=20> */
[----:B------:R-:W-:Y:S01]  /*10cc0*/  IMAD R98, R98, R4, RZ ;  /* 0x0000000462627224 */ /* 0x000fe200078e02ff */
[----:B------:R-:W1:Y:S01]  /*10cd0*/  LDC R82, c[0x0][0x238] ;  /* 0x00008e00ff527b82 */ /* 0x000e620000000800 */
[----:B--2---:R-:W-:Y:S01]  /*10ce0*/  LEA R5, P4, R23, R2, 0x1 ;  /* 0x0000000217057211 */ /* 0x004fe200078808ff */
[----:B------:R2:W-:Y:S01]  /*10cf0*/  STL [R1+0xb14], R7 ;  /* 0x000b140701007387 */ /* 0x0005e20000100800 */
[----:B0-----:R-:W-:-:S03]  /*10d00*/  LEA.HI.X.SX32 R6, R152, R0, 0x1, P6 ;  /* 0x0000000098067211 */ /* 0x001fc600030f0eff */
[----:B------:R-:W3:Y:S04]  /*10d10*/  LDL.LU R152, [R1+0x18b8] ;  /* 0x0018b80001987983 */ /* 0x000ee80000300800 */
[----:B------:R0:W-:Y:S01]  /*10d20*/  STL [R1+0xb50], R5 ;  /* 0x000b500501007387 */ /* 0x0001e20000100800 */
[----:B--2---:R-:W-:-:S03]  /*10d30*/  LEA.HI.X.SX32 R7, R153, R0, 0x1, P5 ;  /* 0x0000000099077211 */ /* 0x004fc600028f0eff */
[----:B------:R2:W-:Y:S04]  /*10d40*/  STL [R1+0xb1c], R6 ;  /* 0x000b1c0601007387 */ /* 0x0005e80000100800 */
[----:B------:R-:W3:Y:S01]  /*10d50*/  LDL.LU R153, [R1+0x18b4] ;  /* 0x0018b40001997983 */ /* 0x000ee20000300800 */
[----:B0-----:R-:W-:-:S05]  /*10d60*/  LEA R5, P6, R252, R2, 0x1 ;  /* 0x00000002fc057211 */ /* 0x001fca00078c08ff */
[----:B------:R0:W-:Y:S01]  /*10d70*/  STL [R1+0xb58], R5 ;  /* 0x000b580501007387 */ /* 0x0001e20000100800 */
[----:B--2---:R-:W-:-:S03]  /*10d80*/  LEA.HI.X.SX32 R6, R154, R0, 0x1, P3 ;  /* 0x000000009a067211 */ /* 0x004fc600018f0eff */
[----:B------:R2:W-:Y:S04]  /*10d90*/  STL [R1+0xb24], R7 ;  /* 0x000b240701007387 */ /* 0x0005e80000100800 */
[----:B------:R-:W4:Y:S01]  /*10da0*/  LDL.LU R154, [R1+0x18b0] ;  /* 0x0018b000019a7983 */ /* 0x000f220000300800 */
        /* <DEDUP_REMOVED lines=9> */
[----:B------:R1:W5:Y:S01]  /*10e40*/  LDL.LU R3, [R1+0x18a8] ;  /* 0x0018a80001037983 */ /* 0x0003620000300800 */
        /* <DEDUP_REMOVED lines=13> */
[----:B------:R2:W-:Y:S01]  /*10f20*/  STL [R1+0xb4c], R6 ;  /* 0x000b4c0601007387 */ /* 0x0005e20000100800 */
[-C--:B0-----:R-:W-:Y:S02]  /*10f30*/  LEA R5, P4, R93, R2.reuse, 0x1 ;  /* 0x000000025d057211 */ /* 0x081fe400078808ff */
[----:B--2---:R-:W-:-:S03]  /*10f40*/  LEA R6, P6, R94, R2, 0x1 ;  /* 0x000000025e067211 */ /* 0x004fc600078c08ff */
[----:B------:R0:W-:Y:S04]  /*10f50*/  STL [R1+0xb88], R5 ;  /* 0x000b880501007387 */ /* 0x0001e80000100800 */
[----:B------:R2:W-:Y:S04]  /*10f60*/  STL [R1+0xb54], R7 ;  /* 0x000b540701007387 */ /* 0x0005e80000100800 */
[----:B------:R1:W-:Y:S01]  /*10f70*/  STL [R1+0xb90], R6 ;  /* 0x000b900601007387 */ /* 0x0003e20000100800 */
[----:B0-----:R-:W-:Y:S02]  /*10f80*/  LEA.HI.X.SX32 R5, R88, R0, 0x1, P5 ;  /* 0x0000000058057211 */ /* 0x001fe400028f0eff */
[----:B--2---:R-:W-:-:S03]  /*10f90*/  LEA R7, P5, R95, R2, 0x1 ;  /* 0x000000025f077211 */ /* 0x004fc600078a08ff */
[----:B------:R0:W-:Y:S01]  /*10fa0*/  STL [R1+0xb5c], R5 ;  /* 0x000b5c0501007387 */ /* 0x0001e20000100800 */
[----:B-1----:R-:W-:-:S03]  /*10fb0*/  LEA.HI.X.SX32 R6, R89, R0, 0x1, P3 ;  /* 0x0000000059067211 */ /* 0x002fc600018f0eff */
[----:B------:R1:W-:Y:S04]  /*10fc0*/  STL [R1+0xb98], R7 ;  /* 0x000b980701007387 */ /* 0x0003e80000100800 */
[----:B------:R2:W-:Y:S01]  /*10fd0*/  STL [R1+0xb64], R6 ;  /* 0x000b640601007387 */ /* 0x0005e20000100800 */
[----:B0-----:R-:W-:Y:S02]  /*10fe0*/  LEA R5, P3, R96, R2, 0x1 ;  /* 0x0000000260057211 */ /* 0x001fe400078608ff */
[----:B-1----:R-:W-:-:S03]  /*10ff0*/  LEA.HI.X.SX32 R7, R90, R0, 0x1, P2 ;  /* 0x000000005a077211 */ /* 0x002fc600010f0eff */
[----:B------:R0:W-:Y:S01]  /*11000*/  STL [R1+0xba0], R5 ;  /* 0x000ba00501007387 */ /* 0x0001e20000100800 */
[----:B--2---:R-:W-:Y:S01]  /*11010*/  LEA R6, P2, R97, R2, 0x1 ;  /* 0x0000000261067211 */ /* 0x004fe200078408ff */
[-C--:B------:R-:W-:Y:S02]  /*11020*/  IMAD R99, R99, R4.reuse, RZ ;  /* 0x0000000463637224 */ /* 0x080fe400078e02ff */
[----:B------:R1:W-:Y:S01]  /*11030*/  STL [R1+0xb6c], R7 ;  /* 0x000b6c0701007387 */ /* 0x0003e20000100800 */
[----:B------:R-:W-:Y:S01]  /*11040*/  IMAD R100, R100, R4, RZ ;  /* 0x0000000464647224 */ /* 0x000fe200078e02ff */
[----:B0-----:R-:W-:Y:S02]  /*11050*/  LEA.HI.X.SX32 R5, R91, R0, 0x1, P1 ;  /* 0x000000005b057211 */ /* 0x001fe400008f0eff */
[----:B------:R0:W-:Y:S01]  /*11060*/  STL [R1+0xba8], R6 ;  /* 0x000ba80601007387 */ /* 0x0001e20000100800 */
[----:B-1----:R-:W-:-:S03]  /*11070*/  LEA R7, P1, R98, R2, 0x1 ;  /* 0x0000000262077211 */ /* 0x002fc600078208ff */
[----:B------:R1:W-:Y:S01]  /*11080*/  STL [R1+0xb74], R5 ;  /* 0x000b740501007387 */ /* 0x0003e20000100800 */
[----:B0-----:R-:W-:-:S03]  /*11090*/  LEA.HI.X.SX32 R6, R92, R0, 0x1, P0 ;  /* 0x000000005c067211 */ /* 0x001fc600000f0eff */
[----:B------:R0:W-:Y:S01]  /*110a0*/  STL [R1+0xbb0], R7 ;  /* 0x000bb00701007387 */ /* 0x0001e20000100800 */
[----:B------:R-:W-:Y:S01]  /*110b0*/  IMAD R101, R101, R4, RZ ;  /* 0x0000000465657224 */ /* 0x000fe200078e02ff */
[----:B-1----:R-:W-:Y:S02]  /*110c0*/  LEA R5, P0, R99, R2, 0x1 ;  /* 0x0000000263057211 */ /* 0x002fe400078008ff */
[----:B------:R1:W-:Y:S01]  /*110d0*/  STL [R1+0xb7c], R6 ;  /* 0x000b7c0601007387 */ /* 0x0003e20000100800 */
[----:B0-----:R-:W-:-:S03]  /*110e0*/  LEA.HI.X.SX32 R7, R93, R0, 0x1, P4 ;  /* 0x000000005d077211 */ /* 0x001fc600020f0eff */
[----:B------:R0:W-:Y:S01]  /*110f0*/  STL [R1+0xbb8], R5 ;  /* 0x000bb80501007387 */ /* 0x0001e20000100800 */
[----:B-1----:R-:W-:Y:S01]  /*11100*/  LEA R6, P4, R100, R2, 0x1 ;  /* 0x0000000264067211 */ /* 0x002fe200078808ff */
[----:B------:R-:W-:Y:S02]  /*11110*/  IMAD R102, R102, R4, RZ ;  /* 0x0000000466667224 */ /* 0x000fe400078e02ff */
        /* <DEDUP_REMOVED lines=734> */
[----:B-1----:R-:W-:Y:S01]  /*13f00*/  LEA R6, P4, R250, R2, 0x1 ;  /* 0x00000002fa067211 */ /* 0x002fe200078808ff */
[-C--:B------:R-:W-:Y:S01]  /*13f10*/  IMAD R81, R81, R4.reuse, RZ ;  /* 0x0000000451517224 */ /* 0x080fe200078e02ff */
[----:B------:R1:W-:Y:S01]  /*13f20*/  STL [R1+0x182c], R7 ;  /* 0x00182c0701007387 */ /* 0x0003e20000100800 */
[-C--:B------:R-:W-:Y:S02]  /*13f30*/  IMAD R83, R83, R4.reuse, RZ ;  /* 0x0000000453537224 */ /* 0x080fe400078e02ff */
[----:B------:R-:W-:Y:S01]  /*13f40*/  IMAD R84, R84, R4, RZ ;  /* 0x0000000454547224 */ /* 0x000fe200078e02ff */
[----:B0-----:R-:W-:Y:S01]  /*13f50*/  LEA.HI.X.SX32 R5, R244, R0, 0x1, P6 ;  /* 0x00000000f4057211 */ /* 0x001fe200030f0eff */
[----:B------:R-:W-:Y:S01]  /*13f60*/  IMAD R86, R86, R4, RZ ;  /* 0x0000000456567224 */ /* 0x000fe200078e02ff */
[----:B------:R0:W-:Y:S01]  /*13f70*/  STL [R1+0x1864], R6 ;  /* 0x0018640601007387 */ /* 0x0001e20000100800 */
[----:B------:R-:W2:Y:S01]  /*13f80*/  LDC R4, c[0x0][0x238] ;  /* 0x00008e00ff047b82 */ /* 0x000ea20000000800 */
[----:B-1----:R-:W-:-:S02]  /*13f90*/  LEA R7, P6, R251, R2, 0x1 ;  /* 0x00000002fb077211 */ /* 0x002fc400078c08ff */
[----:B------:R1:W-:Y:S01]  /*13fa0*/  STL [R1+0x1834], R5 ;  /* 0x0018340501007387 */ /* 0x0003e20000100800 */
[----:B0-----:R-:W-:-:S03]  /*13fb0*/  LEA.HI.X.SX32 R6, R245, R0, 0x1, P5 ;  /* 0x00000000f5067211 */ /* 0x001fc600028f0eff */
[----:B------:R0:W-:Y:S01]  /*13fc0*/  STL [R1+0x1868], R7 ;  /* 0x0018680701007387 */ /* 0x0001e20000100800 */
[----:B-1----:R-:W-:-:S03]  /*13fd0*/  LEA R5, P5, R80, R2, 0x1 ;  /* 0x0000000250057211 */ /* 0x002fc600078a08ff */
        /* <DEDUP_REMOVED lines=16> */
[----:B------:R-:W-:Y:S01]  /*140e0*/  STL [R1+0x185c], R7 ;  /* 0x00185c0701007387 */ /* 0x000fe20000100800 */
[-C--:B------:R-:W-:Y:S01]  /*140f0*/  LEA.HI.X.SX32 R2, R251, R0.reuse, 0x1, P6 ;  /* 0x00000000fb027211 */ /* 0x080fe200030f0eff */
[----:B--2---:R-:W-:Y:S01]  /*14100*/  IMAD R79, R4, 0x7f, RZ ;  /* 0x0000007f044f7824 */ /* 0x004fe200078e02ff */
[-C--:B------:R-:W-:Y:S02]  /*14110*/  LEA.HI.X.SX32 R4, R80, R0.reuse, 0x1, P5 ;  /* 0x0000000050047211 */ /* 0x080fe400028f0eff */
[-C--:B0-----:R-:W-:Y:S01]  /*14120*/  LEA.HI.X.SX32 R5, R250, R0.reuse, 0x1, P4 ;  /* 0x00000000fa057211 */ /* 0x081fe200020f0eff */
[----:B------:R0:W-:Y:S04]  /*14130*/  STL [R1+0x1460], R6 ;  /* 0x0014600601007387 */ /* 0x0001e80000100800 */
[----:B------:R-:W-:Y:S01]  /*14140*/  STL [R1+0xc58], R5 ;  /* 0x000c580501007387 */ /* 0x000fe20000100800 */
[----:B0-----:R-:W-:-:S03]  /*14150*/  LEA.HI.X.SX32 R6, R86, R0, 0x1, P3 ;  /* 0x0000000056067211 */ /* 0x001fc600018f0eff */
[----:B------:R-:W-:Y:S04]  /*14160*/  STL [R1+0x1450], R2 ;  /* 0x0014500201007387 */ /* 0x000fe80000100800 */
[----:B------:R3:W-:Y:S04]  /*14170*/  STL [R1+0x1464], R4 ;  /* 0x0014640401007387 */ /* 0x0007e80000100800 */
[----:B------:R4:W-:Y:S01]  /*14180*/  STL [R1+0x1454], R6 ;  /* 0x0014540601007387 */ /* 0x0009e20000100800 */
[----:B---3--:R-:W-:-:S04]  /*14190*/  IMAD.WIDE R4, R79, 0x2, R152 ;  /* 0x000000024f047825 */ /* 0x008fc800078e0298 */
[----:B----4-:R-:W-:-:S04]  /*141a0*/  IMAD.WIDE R6, R79, 0x2, R154 ;  /* 0x000000024f067825 */ /* 0x010fc800078e029a */
[----:B------:R-:W-:Y:S02]  /*141b0*/  IMAD R79, R82, 0x7e, RZ ;  /* 0x0000007e524f7824 */ /* 0x000fe400078e02ff */
[----:B------:R-:W0:Y:S01]  /*141c0*/  LDC R82, c[0x0][0x238] ;  /* 0x00008e00ff527b82 */ /* 0x000e220000000800 */
[----:B------:R-:W-:-:S05]  /*141d0*/  LEA.HI.X.SX32 R2, R81, R0, 0x1, P2 ;  /* 0x0000000051027211 */ /* 0x000fca00010f0eff */
[----:B------:R1:W-:Y:S02]  /*141e0*/  STL [R1+0x1458], R2 ;  /* 0x0014580201007387 */ /* 0x0003e40000100800 */
[-C--:B-1----:R-:W-:Y:S02]  /*141f0*/  LEA.HI.X.SX32 R2, R83, R0.reuse, 0x1, P1 ;  /* 0x0000000053027211 */ /* 0x082fe400008f0eff */
[----:B------:R-:W-:-:S03]  /*14200*/  LEA.HI.X.SX32 R0, R84, R0, 0x1, P0 ;  /* 0x0000000054007211 */ /* 0x000fc600000f0eff */
[----:B------:R-:W-:Y:S04]  /*14210*/  STL [R1+0x145c], R2 ;  /* 0x00145c0201007387 */ /* 0x000fe80000100800 */
[----:B------:R-:W-:Y:S04]  /*14220*/  STL [R1+0xc5c], R0 ;  /* 0x000c5c0001007387 */ /* 0x000fe80000100800 */
[----:B------:R-:W-:Y:S04]  /*14230*/  STL [R1+0xc64], R4 ;  /* 0x000c640401007387 */ /* 0x000fe80000100800 */
[----:B------:R1:W-:Y:S01]  /*14240*/  STL [R1+0xc60], R5 ;  /* 0x000c600501007387 */ /* 0x0003e20000100800 */
[----:B0-----:R-:W-:-:S03]  /*14250*/  IMAD R8, R82, 0x7d, RZ ;  /* 0x0000007d52087824 */ /* 0x001fc600078e02ff */
[----:B------:R-:W-:Y:S01]  /*14260*/  STL [R1+0xc6c], R6 ;  /* 0x000c6c0601007387 */ /* 0x000fe20000100800 */
[----:B-1----:R-:W-:-:S03]  /*14270*/  IMAD.WIDE R4, R79, 0x2, R152 ;  /* 0x000000024f047825 */ /* 0x002fc600078e0298 */
[----:B------:R0:W-:Y:S04]  /*14280*/  STL [R1+0xc68], R7 ;  /* 0x000c680701007387 */ /* 0x0001e80000100800 */
[----:B------:R-:W-:Y:S04]  /*14290*/  STL [R1+0xc74], R4 ;  /* 0x000c740401007387 */ /* 0x000fe80000100800 */
[----:B------:R1:W-:Y:S01]  /*142a0*/  STL [R1+0xc70], R5 ;  /* 0x000c700501007387 */ /* 0x0003e20000100800 */
[----:B0-----:R-:W-:Y:S02]  /*142b0*/  IMAD.WIDE R6, R79, 0x2, R154 ;  /* 0x000000024f067825 */ /* 0x001fe400078e029a */
[----:B------:R-:W0:Y:S02]  /*142c0*/  LDC R79, c[0x0][0x23c] ;  /* 0x00008f00ff4f7b82 */ /* 0x000e240000000800 */
[----:B------:R-:W-:Y:S01]  /*142d0*/  IMAD R0, R82, 0x7c, RZ ;  /* 0x0000007c52007824 */ /* 0x000fe200078e02ff */
[----:B------:R-:W-:Y:S01]  /*142e0*/  STL [R1+0xc7c], R6 ;  /* 0x000c7c0601007387 */ /* 0x000fe20000100800 */
[----:B-1----:R-:W-:-:S03]  /*142f0*/  IMAD.WIDE R4, R8, 0x2, R152 ;  /* 0x0000000208047825 */ /* 0x002fc600078e0298 */
[----:B------:R1:W-:Y:S01]  /*14300*/  STL [R1+0xc78], R7 ;  /* 0x000c780701007387 */ /* 0x0003e20000100800 */
[----:B------:R-:W-:-:S03]  /*14310*/  IMAD.WIDE R8, R8, 0x2, R154 ;  /* 0x0000000208087825 */ /* 0x000fc600078e029a */
[----:B------:R-:W-:Y:S04]  /*14320*/  STL [R1+0xc84], R4 ;  /* 0x000c840401007387 */ /* 0x000fe80000100800 */
[----:B------:R2:W-:Y:S04]  /*14330*/  STL [R1+0xc80], R5 ;  /* 0x000c800501007387 */ /* 0x0005e80000100800 */
[----:B------:R3:W-:Y:S01]  /*14340*/  STL [R1+0xc8c], R8 ;  /* 0x000c8c0801007387 */ /* 0x0007e20000100800 */
[----:B-1----:R-:W-:-:S04]  /*14350*/  IMAD.WIDE R6, R0, 0x2, R154 ;  /* 0x0000000200067825 */ /* 0x002fc800078e029a */
[----:B--2---:R-:W-:Y:S01]  /*14360*/  IMAD.WIDE R4, R0, 0x2, R152 ;  /* 0x0000000200047825 */ /* 0x004fe200078e0298 */
[----:B------:R-:W-:Y:S03]  /*14370*/  STL [R1+0xc88], R9 ;  /* 0x000c880901007387 */ /* 0x000fe60000100800 */
[C---:B---3--:R-:W-:Y:S01]  /*14380*/  IMAD R8, R82.reuse, 0x7b, RZ ;  /* 0x0000007b52087824 */ /* 0x048fe200078e02ff */
[----:B------:R-:W-:Y:S04]  /*14390*/  STL [R1+0xc94], R4 ;  /* 0x000c940401007387 */ /* 0x000fe80000100800 */
[----:B------:R1:W-:Y:S01]  /*143a0*/  STL [R1+0xc90], R5 ;  /* 0x000c900501007387 */ /* 0x0003e20000100800 */
[----:B------:R-:W-:-:S03]  /*143b0*/  IMAD R0, R82, 0x7a, RZ ;  /* 0x0000007a52007824 */ /* 0x000fc600078e02ff */
        /* <DEDUP_REMOVED lines=405> */
[----:B------:R-:W-:-:S03]  /*15d10*/  IMAD.SHL.U32 R0, R82, 0x40, RZ ;  /* 0x0000004052007824 */ /* 0x000fc600078e00ff */
        /* <DEDUP_REMOVED lines=439> */
[----:B------:R2:W-:Y:S01]  /*17890*/  STL [R1+0x1420], R5 ;  /* 0x0014200501007387 */ /* 0x0005e20000100800 */
[----:B-1----:R-:W-:-:S03]  /*178a0*/  IMAD.WIDE R6, R0, 0x2, R154 ;  /* 0x0000000200067825 */ /* 0x002fc600078e029a */
[----:B------:R-:W-:Y:S01]  /*178b0*/  STL [R1+0x142c], R8 ;  /* 0x00142c0801007387 */ /* 0x000fe20000100800 */
[----:B--2---:R-:W-:-:S03]  /*178c0*/  IMAD.WIDE R4, R0, 0x2, R152 ;  /* 0x0000000200047825 */ /* 0x004fc600078e0298 */
[----:B------:R1:W-:Y:S04]  /*178d0*/  STL [R1+0x1428], R9 ;  /* 0x0014280901007387 */ /* 0x0003e80000100800 */
[----:B------:R-:W-:Y:S04]  /*178e0*/  STL [R1+0x1434], R4 ;  /* 0x0014340401007387 */ /* 0x000fe80000100800 */
[----:B------:R2:W-:Y:S01]  /*178f0*/  STL [R1+0x1430], R5 ;  /* 0x0014300501007387 */ /* 0x0005e20000100800 */
[----:B-1----:R-:W-:-:S03]  /*17900*/  IMAD.WIDE R8, R82, 0x2, R152 ;  /* 0x0000000252087825 */ /* 0x002fc600078e0298 */
[----:B------:R-:W-:Y:S04]  /*17910*/  STL [R1+0x143c], R6 ;  /* 0x00143c0601007387 */ /* 0x000fe80000100800 */
[----:B------:R-:W-:Y:S01]  /*17920*/  STL [R1+0x1438], R7 ;  /* 0x0014380701007387 */ /* 0x000fe20000100800 */
[----:B--2---:R-:W-:-:S03]  /*17930*/  IMAD.WIDE R4, R82, 0x2, R154 ;  /* 0x0000000252047825 */ /* 0x004fc600078e029a */
[----:B------:R-:W-:Y:S04]  /*17940*/  STL [R1+0x1444], R8 ;  /* 0x0014440801007387 */ /* 0x000fe80000100800 */
[----:B------:R-:W-:Y:S04]  /*17950*/  STL [R1+0x1440], R9 ;  /* 0x0014400901007387 */ /* 0x000fe80000100800 */
[----:B------:R1:W-:Y:S04]  /*17960*/  STL [R1+0x144c], R4 ;  /* 0x00144c0401007387 */ /* 0x0003e80000100800 */
[----:B------:R2:W-:Y:S04]  /*17970*/  STL [R1+0x1448], R5 ;  /* 0x0014480501007387 */ /* 0x0005e80000100800 */
[----:B------:R3:W-:Y:S04]  /*17980*/  STL [R1+0x838], RZ ;  /* 0x000838ff01007387 */ /* 0x0007e80000100800 */
        /* <DEDUP_REMOVED lines=256> */
[----:B------:R3:W-:Y:S04]  /*18990*/  STL [R1], RZ ;  /* 0x000000ff01007387 */ /* 0x0007e80000100800 */
        /* <DEDUP_REMOVED lines=126> */
[----:B------:R3:W-:Y:S01]  /*19180*/  STL [R1+0x1fc], RZ ;  /* 0x0001fcff01007387 */ /* 0x0007e20000100800 */
[----:B0-----:R-:W-:Y:S01]  /*19190*/  IMAD.SHL.U32 R22, R79, 0x80, RZ ;  /* 0x000000804f167824 */ /* 0x001fe200078e00ff */
        /* <DEDUP_REMOVED lines=18> */
[----:B------:R-:W-:Y:S01]  /*192c0*/  IMAD.SHL.U32 R21, R82, 0x80, RZ ;  /* 0x0000008052157824 */ /* 0x000fe200078e00ff */
[----:B------:R-:W-:Y:S01]  /*192d0*/  SHF.R.S32.HI R2, RZ, 0x1f, R22 ;  /* 0x0000001fff027819 */ /* 0x000fe20000011416 */
[----:B------:R-:W4:Y:S01]  /*192e0*/  LDL R82, [R1+0x189c] ;  /* 0x00189c0001527983 */ /* 0x000f220000100800 */
[----:B------:R-:W0:Y:S01]  /*192f0*/  LDC R76, c[0x0][0x230] ;  /* 0x00008c00ff4c7b82 */ /* 0x000e220000000800 */
[----:B------:R-:W-:Y:S01]  /*19300*/  UIADD3.64 UR14, UR4, 0x380, URZ ;  /* 0x00000380040e7897 */ /* 0x000fe2000fffe03f */
[----:B------:R-:W-:Y:S01]  /*19310*/  SHF.R.S32.HI R0, RZ, 0x1f, R21 ;  /* 0x0000001fff007819 */ /* 0x000fe20000011415 */
[----:B------:R-:W1:Y:S01]  /*19320*/  S2R R79, SR_TID.X ;  /* 0x00000000004f7919 */ /* 0x000e620000002100 */
[----:B------:R-:W-:Y:S01]  /*19330*/  UIADD3.64 UR10, UR4, 0x400, URZ ;  /* 0x00000400040a7897 */ /* 0x000fe2000fffe03f */
[C---:B------:R-:W-:Y:S01]  /*19340*/  SHF.L.U64.HI R2, R22.reuse, 0x1, R2 ;  /* 0x0000000116027819 */ /* 0x040fe20000010202 */
[----:B------:R-:W-:Y:S01]  /*19350*/  UIADD3.64 UR14, UR4, 0x480, URZ ;  /* 0x00000480040e7897 */ /* 0x000fe2000fffe03f */
[C---:B------:R-:W-:Y:S01]  /*19360*/  SHF.L.U64.HI R0, R21.reuse, 0x1, R0 ;  /* 0x0000000115007819 */ /* 0x040fe20000010200 */
[----:B------:R-:W-:Y:S01]  /*19370*/  UIADD3.64 UR10, UR4, 0x500, URZ ;  /* 0x00000500040a7897 */ /* 0x000fe2000fffe03f */
[----:B------:R-:W-:Y:S01]  /*19380*/  IMAD.SHL.U32 R22, R22, 0x2, RZ ;  /* 0x0000000216167824 */ /* 0x000fe200078e00ff */
[----:B------:R-:W-:Y:S01]  /*19390*/  UIADD3.64 UR14, UR4, 0x580, URZ ;  /* 0x00000580040e7897 */ /* 0x000fe2000fffe03f */
[----:B------:R-:W-:Y:S01]  /*193a0*/  IMAD.SHL.U32 R21, R21, 0x2, RZ ;  /* 0x0000000215157824 */ /* 0x000fe200078e00ff */
[----:B------:R-:W-:Y:S01]  /*193b0*/  UIADD3.64 UR10, UR4, 0x600, URZ ;  /* 0x00000600040a7897 */ /* 0x000fe2000fffe03f */
[----:B------:R-:W-:Y:S01]  /*193c0*/  CS2R R62, SRZ ;  /* 0x00000000003e7805 */ /* 0x000fe2000001ff00 */
        /* <DEDUP_REMOVED lines=10> */
[----:B0-----:R-:W-:Y:S01]  /*19470*/  VIADD R76, R76, 0x7f ;  /* 0x0000007f4c4c7836 */ /* 0x001fe20000000000 */
[----:B------:R-:W-:Y:S01]  /*19480*/  UIADD3.64 UR10, UR4, 0x900, URZ ;  /* 0x00000900040a7897 */ /* 0x000fe2000fffe03f */
[----:B------:R-:W-:Y:S01]  /*19490*/  CS2R R74, SRZ ;  /* 0x00000000004a7805 */ /* 0x000fe2000001ff00 */
[----:B------:R-:W-:Y:S01]  /*194a0*/  UIADD3.64 UR14, UR4, 0x980, URZ ;  /* 0x00000980040e7897 */ /* 0x000fe2000fffe03f */
[----:B------:R-:W-:-:S02]  /*194b0*/  CS2R R80, SRZ ;  /* 0x0000000000507805 */ /* 0x000fc4000001ff00 */
[----:B------:R-:W-:Y:S01]  /*194c0*/  SHF.R.S32.HI R78, RZ, 0x1f, R76 ;  /* 0x0000001fff4e7819 */ /* 0x000fe2000001144c */
[----:B------:R-:W-:Y:S01]  /*194d0*/  UIADD3.64 UR10, UR4, 0xa00, URZ ;  /* 0x00000a00040a7897 */ /* 0x000fe2000fffe03f */
[----:B------:R-:W-:Y:S02]  /*194e0*/  CS2R R84, SRZ ;  /* 0x0000000000547805 */ /* 0x000fe4000001ff00 */
[----:B------:R-:W-:Y:S02]  /*194f0*/  CS2R R86, SRZ ;  /* 0x0000000000567805 */ /* 0x000fe4000001ff00 */
[----:B------:R-:W-:Y:S02]  /*19500*/  LEA.HI R78, R78, R76, RZ, 0x7 ;  /* 0x0000004c4e4e7211 */ /* 0x000fe400078f38ff */
[----:B------:R-:W-:Y:S01]  /*19510*/  CS2R R88, SRZ ;  /* 0x0000000000587805 */ /* 0x000fe2000001ff00 */
[C---:B-1----:R-:W-:Y:S01]  /*19520*/  IMAD.SHL.U32 R77, R79.reuse, 0x2, RZ ;  /* 0x000000024f4d7824 */ /* 0x042fe200078e00ff */
[----:B------:R-:W-:-:S02]  /*19530*/  LOP3.LUT R79, R79, 0x40, RZ, 0xc0, !PT ;  /* 0x000000404f4f7812 */ /* 0x000fc400078ec0ff */
[----:B------:R-:W-:Y:S02]  /*19540*/  CS2R R90, SRZ ;  /* 0x00000000005a7805 */ /* 0x000fe4000001ff00 */
[----:B------:R-:W-:Y:S02]  /*19550*/  SHF.R.S32.HI R4, RZ, 0x7, R78 ;  /* 0x00000007ff047819 */ /* 0x000fe4000001144e */
[----:B------:R-:W-:Y:S02]  /*19560*/  CS2R R92, SRZ ;  /* 0x00000000005c7805 */ /* 0x000fe4000001ff00 */
[----:B------:R-:W-:Y:S02]  /*19570*/  LOP3.LUT R77, R77, 0x7e, RZ, 0xc0, !PT ;  /* 0x0000007e4d4d7812 */ /* 0x000fe400078ec0ff */
[----:B------:R-:W-:Y:S02]  /*19580*/  CS2R R94, SRZ ;  /* 0x00000000005e7805 */ /* 0x000fe4000001ff00 */
[----:B------:R-:W-:-:S02]  /*19590*/  CS2R R96, SRZ ;  /* 0x0000000000607805 */ /* 0x000fc4000001ff00 */
[----:B------:R-:W-:Y:S02]  /*195a0*/  CS2R R98, SRZ ;  /* 0x0000000000627805 */ /* 0x000fe4000001ff00 */
[----:B------:R-:W-:Y:S01]  /*195b0*/  CS2R R100, SRZ ;  /* 0x0000000000647805 */ /* 0x000fe2000001ff00 */
[C-C-:B------:R-:W-:Y:S01]  /*195c0*/  IMAD R78, R79.reuse, 0x100, R77.reuse ;  /* 0x000001004f4e7824 */ /* 0x140fe200078e024d */
[----:B------:R-:W-:Y:S01]  /*195d0*/  CS2R R102, SRZ ;  /* 0x0000000000667805 */ /* 0x000fe2000001ff00 */
[----:B------:R-:W-:Y:S01]  /*195e0*/  IMAD R79, R79, 0x200, R77 ;  /* 0x000002004f4f7824 */ /* 0x000fe200078e024d */
[----:B------:R-:W-:Y:S02]  /*195f0*/  CS2R R76, SRZ ;  /* 0x00000000004c7805 */ /* 0x000fe4000001ff00 */
[----:B------:R-:W-:Y:S02]  /*19600*/  CS2R R104, SRZ ;  /* 0x0000000000687805 */ /* 0x000fe4000001ff00 */
[----:B------:R-:W-:-:S02]  /*19610*/  LOP3.LUT R18, R78, 0x10, RZ, 0x3c, !PT ;  /* 0x000000104e127812 */ /* 0x000fc400078e3cff */
[----:B------:R-:W-:Y:S02]  /*19620*/  CS2R R106, SRZ ;  /* 0x00000000006a7805 */ /* 0x000fe4000001ff00 */
[C---:B------:R-:W-:Y:S02]  /*19630*/  LOP3.LUT R17, R78.reuse, 0x20, RZ, 0x3c, !PT ;  /* 0x000000204e117812 */ /* 0x040fe400078e3cff */
[----:B------:R-:W-:Y:S02]  /*19640*/  CS2R R108, SRZ ;  /* 0x00000000006c7805 */ /* 0x000fe4000001ff00 */
[C---:B------:R-:W-:Y:S02]  /*19650*/  LOP3.LUT R15, R78.reuse, 0x40, RZ, 0x3c, !PT ;  /* 0x000000404e0f7812 */ /* 0x040fe400078e3cff */
[----:B------:R-:W-:Y:S02]  /*19660*/  CS2R R110, SRZ ;  /* 0x00000000006e7805 */ /* 0x000fe4000001ff00 */
[----:B------:R-:W-:-:S02]  /*19670*/  LOP3.LUT R14, R78, 0x50, RZ, 0x3c, !PT ;  /* 0x000000504e0e7812 */ /* 0x000fc400078e3cff */
[----:B------:R-:W-:Y:S02]  /*19680*/  CS2R R112, SRZ ;  /* 0x0000000000707805 */ /* 0x000fe4000001ff00 */
[C---:B------:R-:W-:Y:S02]  /*19690*/  LOP3.LUT R13, R78.reuse, 0x60, RZ, 0x3c, !PT ;  /* 0x000000604e0d7812 */ /* 0x040fe400078e3cff */
[----:B------:R-:W-:Y:S02]  /*196a0*/  CS2R R114, SRZ ;  /* 0x0000000000727805 */ /* 0x000fe4000001ff00 */
[----:B------:R-:W-:Y:S02]  /*196b0*/  LOP3.LUT R12, R78, 0x70, RZ, 0x3c, !PT ;  /* 0x000000704e0c7812 */ /* 0x000fe400078e3cff */
        /* <DEDUP_REMOVED lines=15> */
[----:B------:R-:W-:Y:S02]  /*197b0*/  LOP3.LUT R16, R78, 0x30, RZ, 0x3c, !PT ;  /* 0x000000304e107812 */ /* 0x000fe400078e3cff */
        /* <DEDUP_REMOVED lines=9> */
[----:B------:R-:W-:Y:S01]  /*19850*/  CS2R R150, SRZ ;  /* 0x0000000000967805 */ /* 0x000fe2000001ff00 */
[----:B------:R-:W-:-:S02]  /*19860*/  UIADD3.64 UR14, UR4, 0xa80, URZ ;  /* 0x00000a80040e7897 */ /* 0x000fc4000fffe03f */
[----:B------:R-:W-:Y:S02]  /*19870*/  UIADD3.64 UR10, UR4, 0xb00, URZ ;  /* 0x00000b00040a7897 */ /* 0x000fe4000fffe03f */
[----:B------:R-:W-:Y:S02]  /*19880*/  UIADD3.64 UR14, UR4, 0xb80, URZ ;  /* 0x00000b80040e7897 */ /* 0x000fe4000fffe03f */
[----:B------:R-:W-:Y:S02]  /*19890*/  UIADD3.64 UR10, UR4, 0xc00, URZ ;  /* 0x00000c00040a7897 */ /* 0x000fe4000fffe03f */
[----:B------:R-:W-:Y:S02]  /*198a0*/  UIADD3.64 UR8, UR4, 0x80, URZ ;  /* 0x0000008004087897 */ /* 0x000fe4000fffe03f */
[----:B------:R-:W-:Y:S02]  /*198b0*/  UIADD3.64 UR12, UR4, 0x100, URZ ;  /* 0x00000100040c7897 */ /* 0x000fe4000fffe03f */
[----:B------:R-:W-:-:S02]  /*198c0*/  UIADD3.64 UR16, UR4, 0x180, URZ ;  /* 0x0000018004107897 */ /* 0x000fc4000fffe03f */
[----:B------:R-:W-:Y:S02]  /*198d0*/  UIADD3.64 UR20, UR4, 0x200, URZ ;  /* 0x0000020004147897 */ /* 0x000fe4000fffe03f */
[----:B------:R-:W-:Y:S02]  /*198e0*/  UIADD3.64 UR24, UR4, 0x280, URZ ;  /* 0x0000028004187897 */ /* 0x000fe4000fffe03f */
[----:B------:R-:W-:Y:S01]  /*198f0*/  UIADD3.64 UR28, UR4, 0x300, URZ ;  /* 0x00000300041c7897 */ /* 0x000fe2000fffe03f */
[----:B------:R-:W-:Y:S01]  /*19900*/  UMOV UR35, 0x40000040 ;  /* 0x4000004000237882 */ /* 0x000fe20000000000 */
[----:B------:R-:W-:Y:S02]  /*19910*/  UIADD3.64 UR36, UR4, 0xc80, URZ ;  /* 0x00000c8004247897 */ /* 0x000fe4000fffe03f */
[----:B------:R-:W-:Y:S02]  /*19920*/  UIADD3.64 UR40, UR4, 0xd00, URZ ;  /* 0x00000d0004287897 */ /* 0x000fe4000fffe03f */
        /* <DEDUP_REMOVED lines=10> */
[C---:B----4-:R-:W-:Y:S01]  /*199d0*/  IMAD.IADD R19, R82.reuse, 0x1, R78 ;  /* 0x0000000152137824 */ /* 0x050fe200078e024e */
[C---:B------:R-:W-:Y:S01]  /*199e0*/  IADD3 R16, R82.reuse, R16, RZ ;  /* 0x0000001052107210 */ /* 0x040fe20007ffe0ff */
[C---:B------:R-:W-:Y:S01]  /*199f0*/  IMAD.IADD R11, R82.reuse, 0x1, R79 ;  /* 0x00000001520b7824 */ /* 0x040fe200078e024f */
[----:B------:R-:W-:Y:S01]  /*19a00*/  CS2R R78, SRZ ;  /* 0x00000000004e7805 */ /* 0x000fe2000001ff00 */
[C---:B------:R-:W-:Y:S02]  /*19a10*/  IMAD.IADD R18, R82.reuse, 0x1, R18 ;  /* 0x0000000152127824 */ /* 0x040fe400078e0212 */
[----:B------:R-:W-:-:S02]  /*19a20*/  IMAD.IADD R17, R82, 0x1, R17 ;  /* 0x0000000152117824 */ /* 0x000fc400078e0211 */
[C---:B------:R-:W-:Y:S02]  /*19a30*/  IMAD.IADD R15, R82.reuse, 0x1, R15 ;  /* 0x00000001520f7824 */ /* 0x040fe400078e020f */
[C---:B------:R-:W-:Y:S02]  /*19a40*/  IMAD.IADD R14, R82.reuse, 0x1, R14 ;  /* 0x00000001520e7824 */ /* 0x040fe400078e020e */
[C---:B------:R-:W-:Y:S02]  /*19a50*/  IMAD.IADD R13, R82.reuse, 0x1, R13 ;  /* 0x00000001520d7824 */ /* 0x040fe400078e020d */
[C---:B------:R-:W-:Y:S02]  /*19a60*/  IMAD.IADD R12, R82.reuse, 0x1, R12 ;  /* 0x00000001520c7824 */ /* 0x040fe400078e020c */
[C---:B------:R-:W-:Y:S02]  /*19a70*/  IMAD.IADD R10, R82.reuse, 0x1, R10 ;  /* 0x00000001520a7824 */ /* 0x040fe400078e020a */
[----:B------:R-:W-:-:S02]  /*19a80*/  IMAD.IADD R9, R82, 0x1, R9 ;  /* 0x0000000152097824 */ /* 0x000fc400078e0209 */
[C---:B------:R-:W-:Y:S02]  /*19a90*/  IMAD.IADD R8, R82.reuse, 0x1, R8 ;  /* 0x0000000152087824 */ /* 0x040fe400078e0208 */
[C---:B------:R-:W-:Y:S02]  /*19aa0*/  IMAD.IADD R7, R82.reuse, 0x1, R7 ;  /* 0x0000000152077824 */ /* 0x040fe400078e0207 */
[C---:B------:R-:W-:Y:S02]  /*19ab0*/  IMAD.IADD R6, R82.reuse, 0x1, R6 ;  /* 0x0000000152067824 */ /* 0x040fe400078e0206 */
[C---:B--2---:R-:W-:Y:S01]  /*19ac0*/  IMAD.IADD R5, R82.reuse, 0x1, R60 ;  /* 0x0000000152057824 */ /* 0x044fe200078e023c */
[----:B------:R-:W-:Y:S01]  /*19ad0*/  CS2R R60, SRZ ;  /* 0x00000000003c7805 */ /* 0x000fe2000001ff00 */
[----:B------:R-:W-:Y:S01]  /*19ae0*/  IMAD.IADD R4, R82, 0x1, R20 ;  /* 0x0000000152047824 */ /* 0x000fe200078e0214 */
[----:B---3--:R-:W-:-:S07]  /*19af0*/  CS2R R82, SRZ ;  /* 0x0000000000527805 */ /* 0x008fce000001ff00 */
.L_x_1:
[----:B------:R-:W2:Y:S01]  /*19b00*/  LDL R158, [R1+0x838] ;  /* 0x00083800019e7983 */ /* 0x000ea20000100800 */
[----:B------:R-:W2:Y:S03]  /*19b10*/  LDC R20, c[0x0][0x230] ;  /* 0x00008c00ff147b82 */ /* 0x000ea60000000800 */
[----:B-----5:R-:W-:Y:S04]  /*19b20*/  STL [R1+0x1ee8], R18 ;  /* 0x001ee81201007387 */ /* 0x020fe80000100800 */
[----:B------:R-:W-:Y:S04]  /*19b30*/  STL [R1+0x1ea8], R17 ;  /* 0x001ea81101007387 */ /* 0x000fe80000100800 */
        /* <DEDUP_REMOVED lines=14> */
[----:B------:R-:W-:Y:S04]  /*19c20*/  STL.64 [R1+0x1b68], R150 ;  /* 0x001b689601007387 */ /* 0x000fe80000100a00 */
[----:B------:R0:W-:Y:S04]  /*19c30*/  STL.64 [R1+0x1b60], R148 ;  /* 0x001b609401007387 */ /* 0x0001e80000100a00 */
[----:B------:R-:W-:Y:S04]  /*19c40*/  STL.64 [R1+0x1b58], R146 ;  /* 0x001b589201007387 */ /* 0x000fe80000100a00 */
        /* <DEDUP_REMOVED lines=25> */
[----:B------:R-:W-:Y:S04]  /*19de0*/  STL [R1+0x1dc8], R96 ;  /* 0x001dc86001007387 */ /* 0x000fe80000100800 */
[----:B------:R-:W-:Y:S04]  /*19df0*/  STL [R1+0x1dc4], R97 ;  /* 0x001dc46101007387 */ /* 0x000fe80000100800 */
        /* <DEDUP_REMOVED lines=82> */
[----:B------:R-:W-:Y:S01]  /*1a320*/  STL [R1+0x1eb4], R41 ;  /* 0x001eb42901007387 */ /* 0x000fe20000100800 */
[----:B--2---:R-:W-:-:S03]  /*1a330*/  IMAD R20, R158, -0x80, R20 ;  /* 0xffffff809e147824 */ /* 0x004fc600078e0214 */
[----:B------:R-:W-:Y:S04]  /*1a340*/  STL.64 [R1+0x19a8], R38 ;  /* 0x0019a82601007387 */ /* 0x000fe80000100a00 */
[----:B------:R-:W-:Y:S04]  /*1a350*/  STL [R1+0x1eb8], R39 ;  /* 0x001eb82701007387 */ /* 0x000fe80000100800 */
[----:B------:R1:W-:Y:S04]  /*1a360*/  STL.64 [R1+0x19a0], R36 ;  /* 0x0019a02401007387 */ /* 0x0003e80000100a00 */
[----:B------:R-:W-:Y:S04]  /*1a370*/  STL.64 [R1+0x1998], R34 ;  /* 0x0019982201007387 */ /* 0x000fe80000100a00 */
[----:B------:R-:W-:Y:S01]  /*1a380*/  STL [R1+0x1ebc], R35 ;  /* 0x001ebc2301007387 */ /* 0x000fe20000100800 */
[----:B------:R-:W-:-:S03]  /*1a390*/  ISETP.GT.AND P0, PT, R20, RZ, PT ;  /* 0x000000ff1400720c */ /* 0x000fc60003f04270 */
[----:B------:R-:W-:Y:S04]  /*1a3a0*/  STL.64 [R1+0x1990], R32 ;  /* 0x0019902001007387 */ /* 0x000fe80000100a00 */
[----:B------:R-:W-:Y:S04]  /*1a3b0*/  STL [R1+0x1ec0], R33 ;  /* 0x001ec02101007387 */ /* 0x000fe80000100800 */
[----:B------:R2:W-:Y:S04]  /*1a3c0*/  STL.64 [R1+0x1988], R30 ;  /* 0x0019881e01007387 */ /* 0x0005e80000100a00 */
[----:B------:R-:W-:Y:S04]  /*1a3d0*/  STL.64 [R1+0x1980], R28 ;  /* 0x0019801c01007387 */ /* 0x000fe80000100a00 */
[----:B------:R-:W-:Y:S04]  /*1a3e0*/  STL.64 [R1+0x1978], R26 ;  /* 0x0019781a01007387 */ /* 0x000fe80000100a00 */
[----:B------:R-:W-:Y:S04]  /*1a3f0*/  STL.64 [R1+0x1970], R24 ;  /* 0x0019701801007387 */ /* 0x000fe80000100a00 */
[----:B------:R-:W-:Y:S01]  /*1a400*/  STL [R1+0x1ec4], R24 ;  /* 0x001ec41801007387 */ /* 0x000fe20000100800 */
[----:B0-----:R-:W-:-:S03]  /*1a410*/  MOV R148, UR49 ;  /* 0x0000003100947c02 */ /* 0x001fc60008000f00 */
[----:B------:R-:W3:Y:S01]  /*1a420*/  LDL.LU R22, [R1+0xc88] ;  /* 0x000c880001167983 */ /* 0x000ee20000300800 */
[----:B-1----:R-:W-:-:S03]  /*1a430*/  PRMT R36, RZ, 0x7610, R36 ;  /* 0x00007610ff247816 */ /* 0x002fc60000000024 */
[----:B------:R0:W-:Y:S01]  /*1a440*/  STL [R1+0x1950], R2 ;  /* 0x0019500201007387 */ /* 0x0001e20000100800 */
[----:B------:R-:W-:Y:S02]  /*1a450*/  MOV R149, UR48 ;  /* 0x0000003000957c02 */ /* 0x000fe40008000f00 */
[----:B------:R-:W-:Y:S01]  /*1a460*/  MOV R147, UR53 ;  /* 0x0000003500937c02 */ /* 0x000fe20008000f00 */
[----:B------:R-:W4:Y:S01]  /*1a470*/  @P0 LDG.E.U16 R36, desc[UR60][R154.64] ;  /* 0x0000003c9a240981 */ /* 0x000f22000c1e1500 */
[----:B--2---:R-:W-:-:S03]  /*1a480*/  PRMT R30, RZ, 0x7610, R30 ;  /* 0x00007610ff1e7816 */ /* 0x004fc6000000001e */
[----:B0-----:R-:W2:Y:S01]  /*1a490*/  LDL.LU R2, [R1+0xc60] ;  /* 0x000c600001027983 */ /* 0x001ea20000300800 */
[----:B------:R-:W-:Y:S02]  /*1a4a0*/  MOV R146, UR52 ;  /* 0x0000003400927c02 */ /* 0x000fe40008000f00 */
[----:B------:R-:W-:Y:S01]  /*1a4b0*/  MOV R150, UR57 ;  /* 0x0000003900967c02 */ /* 0x000fe20008000f00 */
[----:B-----5:R-:W-:Y:S01]  /*1a4c0*/  STL [R1+0x18a8], R156 ;  /* 0x0018a89c01007387 */ /* 0x020fe20000100800 */
[----:B------:R-:W-:-:S03]  /*1a4d0*/  MOV R151, UR56 ;  /* 0x0000003800977c02 */ /* 0x000fc60008000f00 */
        /* <DEDUP_REMOVED lines=8> */
[----:B------:R-:W3:Y:S04]  /*1a560*/  @P0 LDG.E.U16 R30, desc[UR60][R152.64] ;  /* 0x0000003c981e0981 */ /* 0x000ee8000c1e1500 */
[----:B------:R-:W-:Y:S04]  /*1a570*/  STL [R1+0x1ee0], R150 ;  /* 0x001ee09601007387 */ /* 0x000fe80000100800 */
[----:B------:R0:W-:Y:S04]  /*1a580*/  STL [R1+0x1ee4], R151 ;  /* 0x001ee49701007387 */ /* 0x0001e80000100800 */
[----:B------:R-:W2:Y:S04]  /*1a590*/  LDL R159, [R1+0x1448] ;  /* 0x00144800019f7983 */ /* 0x000ea80000100800 */
[----:B------:R-:W2:Y:S01]  /*1a5a0*/  LDL R158, [R1+0x144c] ;  /* 0x00144c00019e7983 */ /* 0x000ea20000100800 */
[----:B------:R-:W-:-:S03]  /*1a5b0*/  ISETP.GT.AND P1, PT, R20, 0x1, PT ;  /* 0x000000011400780c */ /* 0x000fc60003f24270 */
[----:B------:R-:W2:Y:S01]  /*1a5c0*/  LDL R37, [R1+0x143c] ;  /* 0x00143c0001257983 */ /* 0x000ea20000100800 */
[----:B0-----:R-:W-:-:S03]  /*1a5d0*/  PRMT R151, RZ, 0x7610, R151 ;  /* 0x00007610ff977816 */ /* 0x001fc60000000097 */
[----:B------:R-:W-:Y:S04]  /*1a5e0*/  STL [R1+0x1ef0], R154 ;  /* 0x001ef09a01007387 */ /* 0x000fe80000100800 */
[----:B------:R-:W-:Y:S04]  /*1a5f0*/  STL [R1+0x1eec], R155 ;  /* 0x001eec9b01007387 */ /* 0x000fe80000100800 */
[----:B----4-:R0:W-:Y:S04]  /*1a600*/  STL [R1+0x7e0], R36 ;  /* 0x0007e02401007387 */ /* 0x0101e80000100800 */
[----:B0-----:R-:W4:Y:S04]  /*1a610*/  LDL R36, [R1+0x1430] ;  /* 0x0014300001247983 */ /* 0x001f280000100800 */
[----:B---3--:R0:W-:Y:S04]  /*1a620*/  STL [R1+0x7dc], R30 ;  /* 0x0007dc1e01007387 */ /* 0x0081e80000100800 */
[----:B0-----:R-:W3:Y:S04]  /*1a630*/  LDL R30, [R1+0x1434] ;  /* 0x00143400011e7983 */ /* 0x001ee80000100800 */
[----:B------:R-:W-:Y:S04]  /*1a640*/  STL [R1+0x1ef8], R152 ;  /* 0x001ef89801007387 */ /* 0x000fe80000100800 */
[----:B------:R-:W-:Y:S04]  /*1a650*/  STL [R1+0x1ef4], R153 ;  /* 0x001ef49901007387 */ /* 0x000fe80000100800 */
[----:B--2---:R-:W2:Y:S04]  /*1a660*/  @P1 LDG.E.U16 R151, desc[UR60][R158.64] ;  /* 0x0000003c9e971981 */ /* 0x004ea8000c1e1500 */
[----:B------:R-:W4:Y:S04]  /*1a670*/  LDL R158, [R1+0x1440] ;  /* 0x00144000019e7983 */ /* 0x000f280000100800 */
[----:B------:R-:W4:Y:S01]  /*1a680*/  LDL R159, [R1+0x1444] ;  /* 0x00144400019f7983 */ /* 0x000f220000100800 */
[----:B------:R-:W-:-:S02]  /*1a690*/  PRMT R150, RZ, 0x7610, R150 ;  /* 0x00007610ff967816 */ /* 0x000fc40000000096 */
[----:B------:R-:W-:Y:S01]  /*1a6a0*/  ISETP.GT.AND P2, PT, R20, 0x2, PT ;  /* 0x000000021400780c */ /* 0x000fe20003f44270 */
[----:B--2---:R-:W-:Y:S01]  /*1a6b0*/  STL [R1+0x1efc], R151 ;  /* 0x001efc9701007387 */ /* 0x004fe20000100800 */
[----:B----4-:R-:W-:-:S04]  /*1a6c0*/  @P1 LOP3.LUT R159, R159, R158, RZ, 0x3c, !PT ;  /* 0x0000009e9f9f1212 */ /* 0x010fc800078e3cff */
[----:B------:R-:W-:-:S04]  /*1a6d0*/  @P1 LOP3.LUT R158, R159, R158, RZ, 0x3c, !PT ;  /* 0x0000009e9f9e1212 */ /* 0x000fc800078e3cff */
[----:B------:R-:W-:-:S05]  /*1a6e0*/  @P1 LOP3.LUT R159, R159, R158, RZ, 0x3c, !PT ;  /* 0x0000009e9f9f1212 */ /* 0x000fca00078e3cff */
[----:B------:R0:W2:Y:S04]  /*1a6f0*/  @P1 LDG.E.U16 R150, desc[UR60][R158.64] ;  /* 0x0000003c9e961981 */ /* 0x0000a8000c1e1500 */
[----:B------:R-:W4:Y:S01]  /*1a700*/  LDL R159, [R1+0x1438] ;  /* 0x00143800019f7983 */ /* 0x000f220000100800 */
[----:B------:R-:W-:Y:S01]  /*1a710*/  PRMT R44, RZ, 0x7610, R44 ;  /* 0x00007610ff2c7816 */ /* 0x000fe2000000002c */
[----:B0-----:R-:W-:Y:S01]  /*1a720*/  @P2 IMAD.MOV.U32 R158, RZ, RZ, R37 ;  /* 0x000000ffff9e2224 */ /* 0x001fe200078e0025 */
[----:B------:R-:W-:-:S04]  /*1a730*/  PRMT R45, RZ, 0x7610, R45 ;  /* 0x00007610ff2d7816 */ /* 0x000fc8000000002d */
[----:B----4-:R3:W4:Y:S04]  /*1a740*/  @P2 LDG.E.U16 R44, desc[UR60][R158.64] ;  /* 0x0000003c9e2c2981 */ /* 0x010728000c1e1500 */
[----:B--2---:R-:W-:Y:S04]  /*1a750*/  STL [R1+0x1f00], R150 ;  /* 0x001f009601007387 */ /* 0x004fe80000100800 */
[----:B------:R-:W2:Y:S01]  /*1a760*/  LDL R37, [R1+0x141c] ;  /* 0x00141c0001257983 */ /* 0x000ea20000100800 */
[----:B---3--:R-:W-:Y:S02]  /*1a770*/  @P2 IMAD.MOV.U32 R158, RZ, RZ, R30 ;  /* 0x000000ffff9e2224 */ /* 0x008fe400078e001e */
[----:B------:R-:W-:-:S05]  /*1a780*/  @P2 IMAD.MOV.U32 R159, RZ, RZ, R36 ;  /* 0x000000ffff9f2224 */ /* 0x000fca00078e0024 */
[----:B------:R-:W3:Y:S04]  /*1a790*/  @P2 LDG.E.U16 R45, desc[UR60][R158.64] ;  /* 0x0000003c9e2d2981 */ /* 0x000ee8000c1e1500 */
[----:B----4-:R-:W-:Y:S04]  /*1a7a0*/  STL [R1+0x1f04], R44 ;  /* 0x001f042c01007387 */ /* 0x010fe80000100800 */
[----:B------:R-:W4:Y:S04]  /*1a7b0*/  LDL R158, [R1+0x1428] ;  /* 0x00142800019e7983 */ /* 0x000f280000100800 */
[----:B------:R-:W4:Y:S01]  /*1a7c0*/  LDL R159, [R1+0x142c] ;  /* 0x00142c00019f7983 */ /* 0x000f220000100800 */
[----:B------:R-:W-:-:S02]  /*1a7d0*/  ISETP.GT.AND P0, PT, R20, 0x3, PT ;  /* 0x000000031400780c */ /* 0x000fc40003f04270 */
[----:B------:R-:W-:Y:S01]  /*1a7e0*/  PRMT R59, RZ, 0x7610, R59 ;  /* 0x00007610ff3b7816 */ /* 0x000fe2000000003b */
[----:B------:R-:W2:Y:S04]  /*1a7f0*/  LDL R36, [R1+0x1410] ;  /* 0x0014100001247983 */ /* 0x000ea80000100800 */
[----:B------:R-:W2:Y:S04]  /*1a800*/  LDL R30, [R1+0x1414] ;  /* 0x00141400011e7983 */ /* 0x000ea80000100800 */
[----:B---3--:R-:W-:Y:S02]  /*1a810*/  STL [R1+0x1f08], R45 ;  /* 0x001f082d01007387 */ /* 0x008fe40000100800 */
[----:B----4-:R-:W-:-:S04]  /*1a820*/  @P0 LOP3.LUT R159, R159, R158, RZ, 0x3c, !PT ;  /* 0x0000009e9f9f0212 */ /* 0x010fc800078e3cff */
[----:B------:R-:W-:-:S04]  /*1a830*/  @P0 LOP3.LUT R158, R159, R158, RZ, 0x3c, !PT ;  /* 0x0000009e9f9e0212 */ /* 0x000fc800078e3cff */
[----:B------:R-:W-:-:S05]  /*1a840*/  @P0 LOP3.LUT R159, R159, R158, RZ, 0x3c, !PT ;  /* 0x0000009e9f9f0212 */ /* 0x000fca00078e3cff */
[----:B------:R-:W3:Y:S04]  /*1a850*/  @P0 LDG.E.U16 R59, desc[UR60][R158.64] ;  /* 0x0000003c9e3b0981 */ /* 0x000ee8000c1e1500 */
[----:B------:R-:W4:Y:S04]  /*1a860*/  LDL R158, [R1+0x1420] ;  /* 0x00142000019e7983 */ /* 0x000f280000100800 */
[----:B------:R-:W4:Y:S01]  /*1a870*/  LDL R159, [R1+0x1424] ;  /* 0x00142400019f7983 */ /* 0x000f220000100800 */
[----:B------:R-:W-:Y:S02]  /*1a880*/  PRMT R60, RZ, 0x7610, R60 ;  /* 0x00007610ff3c7816 */ /* 0x000fe4000000003c */
[----:B------:R-:W-:Y:S01]  /*1a890*/  ISETP.GT.AND P1, PT, R20, 0x4, PT ;  /* 0x000000041400780c */ /* 0x000fe20003f24270 */
[----:B---3--:R-:W-:Y:S01]  /*1a8a0*/  STL [R1+0x1f0c], R59 ;  /* 0x001f0c3b01007387 */ /* 0x008fe20000100800 */
[----:B----4-:R-:W-:-:S04]  /*1a8b0*/  @P0 LOP3.LUT R159, R159, R158, RZ, 0x3c, !PT ;  /* 0x0000009e9f9f0212 */ /* 0x010fc800078e3cff */
[----:B------:R-:W-:-:S04]  /*1a8c0*/  @P0 LOP3.LUT R158, R159, R158, RZ, 0x3c, !PT ;  /* 0x0000009e9f9e0212 */ /* 0x000fc800078e3cff */
[----:B------:R-:W-:-:S05]  /*1a8d0*/  @P0 LOP3.LUT R159, R159, R158, RZ, 0x3c, !PT ;  /* 0x0000009e9f9f0212 */ /* 0x000fca00078e3cff */
[----:B------:R2:W3:Y:S04]  /*1a8e0*/  @P0 LDG.E.U16 R60, desc[UR60][R158.64] ;  /* 0x0000003c9e3c0981 */ /* 0x0004e8000c1e1500 */
[----:B------:R-:W4:Y:S01]  /*1a8f0*/  LDL R159, [R1+0x1418] ;  /* 0x00141800019f7983 */ /* 0x000f220000100800 */
[----:B------:R-:W-:Y:S01]  /*1a900*/  PRMT R74, RZ, 0x7610, R74 ;  /* 0x00007610ff4a7816 */ /* 0x000fe2000000004a */
[----:B--2---:R-:W-:Y:S01]  /*1a910*/  @P1 IMAD.MOV.U32 R158, RZ, RZ, R37 ;  /* 0x000000ffff9e1224 */ /* 0x004fe200078e0025 */
[----:B------:R-:W-:-:S04]  /*1a920*/  PRMT R75, RZ, 0x7610, R75 ;  /* 0x00007610ff4b7816 */ /* 0x000fc8000000004b */
[----:B----4-:R0:W2:Y:S04]  /*1a930*/  @P1 LDG.E.U16 R74, desc[UR60][R158.64] ;  /* 0x0000003c9e4a1981 */ /* 0x0100a8000c1e1500 */
[----:B---3--:R-:W-:Y:S04]  /*1a940*/  STL [R1+0x1f10], R60 ;  /* 0x001f103c01007387 */ /* 0x008fe80000100800 */
[----:B------:R-:W3:Y:S01]  /*1a950*/  LDL R37, [R1+0x13fc] ;  /* 0x0013fc0001257983 */ /* 0x000ee20000100800 */
[----:B0-----:R-:W-:Y:S02]  /*1a960*/  @P1 IMAD.MOV.U32 R158, RZ, RZ, R30 ;  /* 0x000000ffff9e1224 */ /* 0x001fe400078e001e */
[----:B------:R-:W-:-:S05]  /*1a970*/  @P1 IMAD.MOV.U32 R159, RZ, RZ, R36 ;  /* 0x000000ffff9f1224 */ /* 0x000fca00078e0024 */
[----:B------:R-:W4:Y:S04]  /*1a980*/  @P1 LDG.E.U16 R75, desc[UR60][R158.64] ;  /* 0x0000003c9e4b1981 */ /* 0x000f28000c1e1500 */
[----:B--2---:R-:W-:Y:S04]  /*1a990*/  STL [R1+0x1f14], R74 ;  /* 0x001f144a01007387 */ /* 0x004fe80000100800 */
[----:B------:R-:W2:Y:S04]  /*1a9a0*/  LDL R158, [R1+0x1408] ;  /* 0x00140800019e7983 */ /* 0x000ea80000100800 */
[----:B------:R-:W2:Y:S01]  /*1a9b0*/  LDL R159, [R1+0x140c] ;  /* 0x00140c00019f7983 */ /* 0x000ea20000100800 */
[----:B------:R-:W-:-:S02]  /*1a9c0*/  ISETP.GT.AND P2, PT, R20, 0x5, PT ;  /* 0x000000051400780c */ /* 0x000fc40003f44270 */
[----:B------:R-:W-:Y:S01]  /*1a9d0*/  PRMT R89, RZ, 0x7610, R89 ;  /* 0x00007610ff597816 */ /* 0x000fe20000000059 */
[----:B------:R-:W3:Y:S04]  /*1a9e0*/  LDL R36, [R1+0x13f0] ;  /* 0x0013f00001247983 */ /* 0x000ee80000100800 */
[----:B------:R-:W3:Y:S04]  /*1a9f0*/  LDL R30, [R1+0x13f4] ;  /* 0x0013f400011e7983 */ /* 0x000ee80000100800 */
[----:B----4-:R-:W-:Y:S02]  /*1aa00*/  STL [R1+0x1f18], R75 ;  /* 0x001f184b01007387 */ /* 0x010fe40000100800 */
[----:B--2---:R-:W-:-:S04]  /*1aa10*/  @P2 LOP3.LUT R159, R159, R158, RZ, 0x3c, !PT ;  /* 0x0000009e9f9f2212 */ /* 0x004fc800078e3cff */
[----:B------:R-:W-:-:S04]  /*1aa20*/  @P2 LOP3.LUT R158, R159, R158, RZ, 0x3c, !PT ;  /* 0x0000009e9f9e2212 */ /* 0x000fc800078e3cff */
[----:B------:R-:W-:-:S05]  /*1aa30*/  @P2 LOP3.LUT R159, R159, R158, RZ, 0x3c, !PT ;  /* 0x0000009e9f9f2212 */ /* 0x000fca00078e3cff */
[----:B------:R-:W2:Y:S04]  /*1aa40*/  @P2 LDG.E.U16 R89, desc[UR60][R158.64] ;  /* 0x0000003c9e592981 */ /* 0x000ea8000c1e1500 */
[----:B------:R-:W4:Y:S04]  /*1aa50*/  LDL R158, [R1+0x1400] ;  /* 0x00140000019e7983 */ /* 0x000f280000100800 */
[----:B------:R-:W4:Y:S01]  /*1aa60*/  LDL R159, [R1+0x1404] ;  /* 0x00140400019f7983 */ /* 0x000f220000100800 */
[----:B------:R-:W-:Y:S02]  /*1aa70*/  PRMT R90, RZ, 0x7610, R90 ;  /* 0x00007610ff5a7816 */ /* 0x000fe4000000005a */
        /* <DEDUP_REMOVED lines=8> */
[----:B---3--:R-:W-:Y:S01]  /*1ab00*/  @P0 IMAD.MOV.U32 R158, RZ, RZ, R37 ;  /* 0x000000ffff9e0224 */ /* 0x008fe200078e0025 */
[----:B------:R-:W-:-:S04]  /*1ab10*/  PRMT R28, RZ, 0x7610, R28 ;  /* 0x00007610ff1c7816 */ /* 0x000fc8000000001c */
[----:B----4-:R0:W3:Y:S04]  /*1ab20*/  @P0 LDG.E.U16 R34, desc[UR60][R158.64] ;  /* 0x0000003c9e220981 */ /* 0x0100e8000c1e1500 */
[----:B--2---:R-:W-:Y:S04]  /*1ab30*/  STL [R1+0x1f20], R90 ;  /* 0x001f205a01007387 */ /* 0x004fe80000100800 */
[----:B------:R-:W2:Y:S01]  /*1ab40*/  LDL R37, [R1+0x13d4] ;  /* 0x0013d40001257983 */ /* 0x000ea20000100800 */
[----:B0-----:R-:W-:Y:S02]  /*1ab50*/  @P0 IMAD.MOV.U32 R158, RZ, RZ, R30 ;  /* 0x000000ffff9e0224 */ /* 0x001fe400078e001e */
[----:B------:R-:W-:-:S05]  /*1ab60*/  @P0 IMAD.MOV.U32 R159, RZ, RZ, R36 ;  /* 0x000000ffff9f0224 */ /* 0x000fca00078e0024 */
[----:B------:R0:W4:Y:S04]  /*1ab70*/  @P0 LDG.E.U16 R28, desc[UR60][R158.64] ;  /* 0x0000003c9e1c0981 */ /* 0x000128000c1e1500 */
[----:B---3--:R1:W-:Y:S04]  /*1ab80*/  STL [R1+0x1f24], R34 ;  /* 0x001f242201007387 */ /* 0x0083e80000100800 */
[----:B------:R-:W0:Y:S04]  /*1ab90*/  LDL R158, [R1+0x13e8] ;  /* 0x0013e800019e7983 */ /* 0x000e280000100800 */
[----:B------:R-:W0:Y:S01]  /*1aba0*/  LDL R159, [R1+0x13ec] ;  /* 0x0013ec00019f7983 */ /* 0x000e220000100800 */
[----:B------:R-:W-:-:S02]  /*1abb0*/  ISETP.GT.AND P1, PT, R20, 0x7, PT ;  /* 0x000000071400780c */ /* 0x000fc40003f24270 */
[----:B------:R-:W-:Y:S01]  /*1abc0*/  PRMT R129, RZ, 0x7610, R129 ;  /* 0x00007610ff817816 */ /* 0x000fe20000000081 */
[----:B------:R-:W3:Y:S01]  /*1abd0*/  LDL R36, [R1+0x13c8] ;  /* 0x0013c80001247983 */ /* 0x000ee20000100800 */
[----:B------:R-:W-:Y:S02]  /*1abe0*/  PRMT R128, RZ, 0x7610, R128 ;  /* 0x00007610ff807816 */ /* 0x000fe40000000080 */
[----:B------:R-:W-:Y:S01]  /*1abf0*/  ISETP.GT.AND P2, PT, R20, 0x8, PT ;  /* 0x000000081400780c */ /* 0x000fe20003f44270 */
[----:B------:R-:W4:Y:S06]  /*1ac00*/  LDL R30, [R1+0x13cc] ;  /* 0x0013cc00011e7983 */ /* 0x000f2c0000100800 */
[----:B0-----:R-:W-:-:S04]  /*1ac10*/  @P1 LOP3.LUT R159, R159, R158, RZ, 0x3c, !PT ;  /* 0x0000009e9f9f1212 */ /* 0x001fc800078e3cff */
[----:B------:R-:W-:-:S04]  /*1ac20*/  @P1 LOP3.LUT R158, R159, R158, RZ, 0x3c, !PT ;  /* 0x0000009e9f9e1212 */ /* 0x000fc800078e3cff */
[----:B------:R-:W-:-:S05]  /*1ac30*/  @P1 LOP3.LUT R159, R159, R158, RZ, 0x3c, !PT ;  /* 0x0000009e9f9f1212 */ /* 0x000fca00078e3cff */
[----:B------:R0:W3:Y:S04]  /*1ac40*/  @P1 LDG.E.U16 R129, desc[UR60][R158.64] ;  /* 0x0000003c9e811981 */ /* 0x0000e8000c1e1500 */
[----:B------:R-:W0:Y:S04]  /*1ac50*/  LDL R158, [R1+0x13e0] ;  /* 0x0013e000019e7983 */ /* 0x000e280000100800 */
[----:B------:R-:W0:Y:S02]  /*1ac60*/  LDL R159, [R1+0x13e4] ;  /* 0x0013e400019f7983 */ /* 0x000e240000100800 */
[----:B0-----:R-:W-:-:S04]  /*1ac70*/  @P1 LOP3.LUT R159, R159, R158, RZ, 0x3c, !PT ;  /* 0x0000009e9f9f1212 */ /* 0x001fc800078e3cff */
[----:B------:R-:W-:-:S04]  /*1ac80*/  @P1 LOP3.LUT R158, R159, R158, RZ, 0x3c, !PT ;  /* 0x0000009e9f9e1212 */ /* 0x000fc800078e3cff */
[----:B------:R-:W-:-:S05]  /*1ac90*/  @P1 LOP3.LUT R159, R159, R158, RZ, 0x3c, !PT ;  /* 0x0000009e9f9f1212 */ /* 0x000fca00078e3cff */
[----:B------:R0:W3:Y:S04]  /*1aca0*/  @P1 LDG.E.U16 R128, desc[UR60][R158.64] ;  /* 0x0000003c9e801981 */ /* 0x0000e8000c1e1500 */
[----:B------:R-:W0:Y:S04]  /*1acb0*/  LDL R158, [R1+0x13d8] ;  /* 0x0013d800019e7983 */ /* 0x000e280000100800 */
[----:B------:R-:W0:Y:S01]  /*1acc0*/  LDL R159, [R1+0x13dc] ;  /* 0x0013dc00019f7983 */ /* 0x000e220000100800 */
[----:B-1----:R-:W-:Y:S02]  /*1acd0*/  PRMT R34, RZ, 0x7610, R34 ;  /* 0x00007610ff227816 */ /* 0x002fe40000000022 */
[----:B0-----:R-:W-:-:S04]  /*1ace0*/  @P2 LOP3.LUT R159, R159, R158, RZ, 0x3c, !PT ;  /* 0x0000009e9f9f2212 */ /* 0x001fc800078e3cff */
[----:B------:R-:W-:-:S04]  /*1acf0*/  @P2 LOP3.LUT R158, R159, R158, RZ, 0x3c, !PT ;  /* 0x0000009e9f9e2212 */ /* 0x000fc800078e3cff */
[----:B------:R-:W-:-:S05]  /*1ad00*/  @P2 LOP3.LUT R159, R159, R158, RZ, 0x3c, !PT ;  /* 0x0000009e9f9f2212 */ /* 0x000fca00078e3cff */
[----:B------:R2:W3:Y:S04]  /*1ad10*/  @P2 LDG.E.U16 R34, desc[UR60][R158.64] ;  /* 0x0000003c9e222981 */ /* 0x0004e8000c1e1500 */
[----:B------:R-:W4:Y:S01]  /*1ad20*/  LDL R159, [R1+0x13d0] ;  /* 0x0013d000019f7983 */ /* 0x000f220000100800 */
[----:B------:R-:W-:Y:S01]  /*1ad30*/  ISETP.GT.AND P0, PT, R20, 0x9, PT ;  /* 0x000000091400780c */ /* 0x000fe20003f04270 */
[----:B--2---:R-:W-:Y:S01]  /*1ad40*/  @P2 IMAD.MOV.U32 R158, RZ, RZ, R37 ;  /* 0x000000ffff9e2224 */ /* 0x004fe200078e0025 */
[----:B------:R-:W-:Y:S01]  /*1ad50*/  PRMT R90, RZ, 0x7610, R90 ;  /* 0x00007610ff5a7816 */ /* 0x000fe2000000005a */
[----:B------:R-:W2:Y:S01]  /*1ad60*/  LDL R37, [R1+0x13ac] ;  /* 0x0013ac0001257983 */ /* 0x000ea20000100800 */
[----:B------:R-:W-:-:S04]  /*1ad70*/  PRMT R146, RZ, 0x7610, R146 ;  /* 0x00007610ff927816 */ /* 0x000fc80000000092 */
[----:B----4-:R0:W4:Y:S05]  /*1ad80*/  @P2 LDG.E.U16 R90, desc[UR60][R158.64] ;  /* 0x0000003c9e5a2981 */ /* 0x01012a000c1e1500 */
[----:B0-----:R-:W-:Y:S02]  /*1ad90*/  @P0 IMAD.MOV.U32 R158, RZ, RZ, R30 ;  /* 0x000000ffff9e0224 */ /* 0x001fe400078e001e */
[----:B---3--:R-:W-:Y:S01]  /*1ada0*/  @P0 IMAD.MOV.U32 R159, RZ, RZ, R36 ;  /* 0x000000ffff9f0224 */ /* 0x008fe200078e0024 */
[----:B------:R-:W-:Y:S01]  /*1adb0*/  PRMT R147, RZ, 0x7610, R147 ;  /* 0x00007610ff937816 */ /* 0x000fe20000000093 */
[----:B------:R-:W3:Y:S04]  /*1adc0*/  LDL R36, [R1+0x13a0] ;  /* 0x0013a00001247983 */ /* 0x000ee80000100800 */
[----:B------:R0:W4:Y:S01]  /*1add0*/  @P0 LDG.E.U16 R146, desc[UR60][R158.64] ;  /* 0x0000003c9e920981 */ /* 0x000122000c1e1500 */
[----:B------:R-:W-:-:S02]  /*1ade0*/  ISETP.GT.AND P1, PT, R20, 0xa, PT ;  /* 0x0000000a1400780c */ /* 0x000fc40003f24270 */
[----:B------:R-:W-:Y:S01]  /*1adf0*/  PRMT R46, RZ, 0x7610, R46 ;  /* 0x00007610ff2e7816 */ /* 0x000fe2000000002e */
[----:B------:R-:W3:Y:S04]  /*1ae00*/  LDL R30, [R1+0x13a4] ;  /* 0x0013a400011e7983 */ /* 0x000ee80000100800 */
[----:B------:R-:W0:Y:S04]  /*1ae10*/  LDL R158, [R1+0x13c0] ;  /* 0x0013c000019e7983 */ /* 0x000e280000100800 */
[----:B------:R-:W0:Y:S02]  /*1ae20*/  LDL R159, [R1+0x13c4] ;  /* 0x0013c400019f7983 */ /* 0x000e240000100800 */
[----:B0-----:R-:W-:-:S04]  /*1ae30*/  @P0 LOP3.LUT R159, R159, R158, RZ, 0x3c, !PT ;  /* 0x0000009e9f9f0212 */ /* 0x001fc800078e3cff */
[----:B------:R-:W-:-:S04]  /*1ae40*/  @P0 LOP3.LUT R158, R159, R158, RZ, 0x3c, !PT ;  /* 0x0000009e9f9e0212 */ /* 0x000fc800078e3cff */
[----:B------:R-:W-:-:S05]  /*1ae50*/  @P0 LOP3.LUT R159, R159, R158, RZ, 0x3c, !PT ;  /* 0x0000009e9f9f0212 */ /* 0x000fca00078e3cff */
[----:B------:R0:W4:Y:S04]  /*1ae60*/  @P0 LDG.E.U16 R147, desc[UR60][R158.64] ;  /* 0x0000003c9e930981 */ /* 0x000128000c1e1500 */
[----:B------:R-:W0:Y:S04]  /*1ae70*/  LDL R158, [R1+0x13b8] ;  /* 0x0013b800019e7983 */ /* 0x000e280000100800 */
[----:B------:R-:W0:Y:S02]  /*1ae80*/  LDL R159, [R1+0x13bc] ;  /* 0x0013bc00019f7983 */ /* 0x000e240000100800 */
[----:B0-----:R-:W-:-:S04]  /*1ae90*/  @P1 LOP3.LUT R159, R159, R158, RZ, 0x3c, !PT ;  /* 0x0000009e9f9f1212 */ /* 0x001fc800078e3cff */
[----:B------:R-:W-:-:S04]  /*1aea0*/  @P1 LOP3.LUT R158, R159, R158, RZ, 0x3c, !PT ;  /* 0x0000009e9f9e1212 */ /* 0x000fc800078e3cff */
[----:B------:R-:W-:-:S05]  /*1aeb0*/  @P1 LOP3.LUT R159, R159, R158, RZ, 0x3c, !PT ;  /* 0x0000009e9f9f1212 */ /* 0x000fca00078e3cff */
[----:B------:R0:W4:Y:S04]  /*1aec0*/  @P1 LDG.E.U16 R46, desc[UR60][R158.64] ;  /* 0x0000003c9e2e1981 */ /* 0x000128000c1e1500 */
[----:B------:R-:W0:Y:S04]  /*1aed0*/  LDL R158, [R1+0x13b0] ;  /* 0x0013b000019e7983 */ /* 0x000e280000100800 */
[----:B------:R-:W0:Y:S01]  /*1aee0*/  LDL R159, [R1+0x13b4] ;  /* 0x0013b400019f7983 */ /* 0x000e220000100800 */
[----:B------:R-:W-:Y:S02]  /*1aef0*/  PRMT R47, RZ, 0x7610, R47 ;  /* 0x00007610ff2f7816 */ /* 0x000fe4000000002f */
[----:B------:R-:W-:-:S02]  /*1af00*/  ISETP.GT.AND P2, PT, R20, 0xb, PT ;  /* 0x0000000b1400780c */ /* 0x000fc40003f44270 */
[----:B0-----:R-:W-:-:S04]  /*1af10*/  @P1 LOP3.LUT R159, R159, R158, RZ, 0x3c, !PT ;  /* 0x0000009e9f9f1212 */ /* 0x001fc800078e3cff */
[----:B------:R-:W-:-:S04]  /*1af20*/  @P1 LOP3.LUT R158, R159, R158, RZ, 0x3c, !PT ;  /* 0x0000009e9f9e1212 */ /* 0x000fc800078e3cff */
[----:B------:R-:W-:-:S05]  /*1af30*/  @P1 LOP3.LUT R159, R159, R158, RZ, 0x3c, !PT ;  /* 0x0000009e9f9f1212 */ /* 0x000fca00078e3cff */
[----:B------:R2:W4:Y:S04]  /*1af40*/  @P1 LDG.E.U16 R47, desc[UR60][R158.64] ;  /* 0x0000003c9e2f1981 */ /* 0x000528000c1e1500 */
[----:B------:R-:W3:Y:S01]  /*1af50*/  LDL R159, [R1+0x13a8] ;  /* 0x0013a800019f7983 */ /* 0x000ee20000100800 */
[----:B------:R-:W-:Y:S01]  /*1af60*/  PRMT R61, RZ, 0x7610, R61 ;  /* 0x00007610ff3d7816 */ /* 0x000fe2000000003d */
[----:B--2---:R-:W-:Y:S01]  /*1af70*/  @P2 IMAD.MOV.U32 R158, RZ, RZ, R37 ;  /* 0x000000ffff9e2224 */ /* 0x004fe200078e0025 */
[----:B------:R-:W-:Y:S01]  /*1af80*/  PRMT R62, RZ, 0x7610, R62 ;  /* 0x00007610ff3e7816 */ /* 0x000fe2000000003e */
[----:B------:R-:W2:Y:S01]  /*1af90*/  LDL R37, [R1+0x1384] ;  /* 0x0013840001257983 */ /* 0x000ea20000100800 */
[----:B------:R-:W-:-:S03]  /*1afa0*/  ISETP.GT.AND P0, PT, R20, 0xc, PT ;  /* 0x0000000c1400780c */ /* 0x000fc60003f04270 */
[----:B---3--:R0:W3:Y:S02]  /*1afb0*/  @P2 LDG.E.U16 R61, desc[UR60][R158.64] ;  /* 0x0000003c9e3d2981 */ /* 0x0080e4000c1e1500 */
[----:B0-----:R-:W-:Y:S02]  /*1afc0*/  @P2 IMAD.MOV.U32 R158, RZ, RZ, R30 ;  /* 0x000000ffff9e2224 */ /* 0x001fe400078e001e */
[----:B------:R-:W-:Y:S01]  /*1afd0*/  @P2 IMAD.MOV.U32 R159, RZ, RZ, R36 ;  /* 0x000000ffff9f2224 */ /* 0x000fe200078e0024 */
[----:B------:R-:W-:Y:S01]  /*1afe0*/  PRMT R76, RZ, 0x7610, R76 ;  /* 0x00007610ff4c7816 */ /* 0x000fe2000000004c */
[----:B------:R-:W4:Y:S04]  /*1aff0*/  LDL R36, [R1+0x1378] ;  /* 0x0013780001247983 */ /* 0x000f280000100800 */
[----:B------:R0:W3:Y:S01]  /*1b000*/  @P2 LDG.E.U16 R62, desc[UR60][R158.64] ;  /* 0x0000003c9e3e2981 */ /* 0x0000e2000c1e1500 */
[----:B------:R-:W-:-:S02]  /*1b010*/  PRMT R77, RZ, 0x7610, R77 ;  /* 0x00007610ff4d7816 */ /* 0x000fc4000000004d */
[----:B------:R-:W-:Y:S01]  /*1b020*/  ISETP.GT.AND P1, PT, R20, 0xd, PT ;  /* 0x0000000d1400780c */ /* 0x000fe20003f24270 */
[----:B------:R-:W4:Y:S04]  /*1b030*/  LDL R30, [R1+0x137c] ;  /* 0x00137c00011e7983 */ /* 0x000f280000100800 */
[----:B------:R-:W0:Y:S04]  /*1b040*/  LDL R158, [R1+0x1398] ;  /* 0x00139800019e7983 */ /* 0x000e280000100800 */
[----:B------:R-:W0:Y:S02]  /*1b050*/  LDL R159, [R1+0x139c] ;  /* 0x00139c00019f7983 */ /* 0x000e240000100800 */
        /* <DEDUP_REMOVED lines=12> */
[----:B------:R-:W-:Y:S02]  /*1b120*/  PRMT R91, RZ, 0x7610, R91 ;  /* 0x00007610ff5b7816 */ /* 0x000fe4000000005b */
        /* <DEDUP_REMOVED lines=12> */
[----:B------:R-:W-:Y:S01]  /*1b1f0*/  @P2 IMAD.MOV.U32 R159, RZ, RZ, R36 ;  /* 0x000000ffff9f2224 */ /* 0x000fe200078e0024 */
        /* <DEDUP_REMOVED lines=303> */
[----:B------:R-:W-:Y:S02]  /*1c4f0*/  PRMT R82, RZ, 0x7610, R82 ;  /* 0x00007610ff527816 */ /* 0x000fe40000000052 */
[----:B--2---:R-:W-:Y:S02]  /*1c500*/  @P0 MOV R158, R37 ;  /* 0x00000025009e0202 */ /* 0x004fe40000000f00 */
[----:B------:R-:W-:Y:S01]  /*1c510*/  PRMT R83, RZ, 0x7610, R83 ;  /* 0x00007610ff537816 */ /* 0x000fe20000000053 */
[----:B------:R-:W2:Y:S04]  /*1c520*/  LDL R37, [R1+0x11f4] ;  /* 0x0011f40001257983 */ /* 0x000ea80000100800 */
[----:B---3--:R0:W3:Y:S02]  /*1c530*/  @P0 LDG.E.U16 R82, desc[UR60][R158.64] ;  /* 0x0000003c9e520981 */ /* 0x0080e4000c1e1500 */
[----:B0-----:R-:W-:-:S02]  /*1c540*/  @P0 IMAD.MOV.U32 R158, RZ, RZ, R30 ;  /* 0x000000ffff9e0224 */ /* 0x001fc400078e001e */
[----:B------:R-:W-:Y:S01]  /*1c550*/  @P0 IMAD.MOV.U32 R159, RZ, RZ, R36 ;  /* 0x000000ffff9f0224 */ /* 0x000fe200078e0024 */
[----:B------:R-:W-:Y:S01]  /*1c560*/  ISETP.GT.AND P1, PT, R20, 0x25, PT ;  /* 0x000000251400780c */ /* 0x000fe20003f24270 */
[----:B------:R-:W4:Y:S04]  /*1c570*/  LDL R36, [R1+0x11e8] ;  /* 0x0011e80001247983 */ /* 0x000f280000100800 */
[----:B------:R0:W3:Y:S01]  /*1c580*/  @P0 LDG.E.U16 R83, desc[UR60][R158.64] ;  /* 0x0000003c9e530981 */ /* 0x0000e2000c1e1500 */
[----:B------:R-:W-:Y:S02]  /*1c590*/  PRMT R97, RZ, 0x7610, R97 ;  /* 0x00007610ff617816 */ /* 0x000fe40000000061 */
[----:B------:R-:W-:Y:S01]  /*1c5a0*/  PRMT R13, RZ, 0x7610, R13 ;  /* 0x00007610ff0d7816 */ /* 0x000fe2000000000d */
        /* <DEDUP_REMOVED lines=15> */
[----:B------:R-:W-:Y:S02]  /*1c6a0*/  ISETP.GT.AND P2, PT, R20, 0x26, PT ;  /* 0x000000261400780c */ /* 0x000fe40003f44270 */
[----:B------:R-:W-:-:S11]  /*1c6b0*/  PRMT R8, RZ, 0x7610, R8 ;  /* 0x00007610ff087816 */ /* 0x000fd60000000008 */
        /* <DEDUP_REMOVED lines=342> */
[----:B------:R-:W4:Y:S01]  /*1dc20*/  LDL R159, [R1+0x1068] ;  /* 0x00106800019f7983 */ /* 0x000f220000100800 */
[----:B------:R-:W-:Y:S01]  /*1dc30*/  PRMT R115, RZ, 0x7610, R115 ;  /* 0x00007610ff737816 */ /* 0x000fe20000000073 */
[----:B--2---:R-:W-:Y:S01]  /*1dc40*/  @P0 IMAD.MOV.U32 R158, RZ, RZ, R37 ;  /* 0x000000ffff9e0224 */ /* 0x004fe200078e0025 */
[----:B------:R-:W-:Y:S01]  /*1dc50*/  ISETP.GT.AND P1, PT, R20, 0x40, PT ;  /* 0x000000401400780c */ /* 0x000fe20003f24270 */
[----:B------:R-:W2:Y:S04]  /*1dc60*/  LDL R37, [R1+0x1044] ;  /* 0x0010440001257983 */ /* 0x000ea80000100800 */
[----:B----4-:R0:W4:Y:S04]  /*1dc70*/  @P0 LDG.E.U16 R115, desc[UR60][R158.64] ;  /* 0x0000003c9e730981 */ /* 0x010128000c1e1500 */
[----:B------:R-:W0:Y:S04]  /*1dc80*/  LDL R158, [R1+0x1060] ;  /* 0x00106000019e7983 */ /* 0x000e280000100800 */
[----:B------:R-:W0:Y:S01]  /*1dc90*/  LDL R159, [R1+0x1064] ;  /* 0x00106400019f7983 */ /* 0x000e220000100800 */
[----:B------:R-:W-:-:S02]  /*1dca0*/  PRMT R114, RZ, 0x7610, R114 ;  /* 0x00007610ff727816 */ /* 0x000fc40000000072 */
[----:B------:R-:W-:Y:S02]  /*1dcb0*/  PRMT R155, RZ, 0x7610, R155 ;  /* 0x00007610ff9b7816 */ /* 0x000fe4000000009b */
[----:B0-----:R-:W-:-:S04]  /*1dcc0*/  @P0 LOP3.LUT R159, R159, R158, RZ, 0x3c, !PT ;  /* 0x0000009e9f9f0212 */ /* 0x001fc800078e3cff */
[----:B------:R-:W-:-:S04]  /*1dcd0*/  @P0 LOP3.LUT R158, R159, R158, RZ, 0x3c, !PT ;  /* 0x0000009e9f9e0212 */ /* 0x000fc800078e3cff */
[----:B------:R-:W-:-:S05]  /*1dce0*/  @P0 LOP3.LUT R159, R159, R158, RZ, 0x3c, !PT ;  /* 0x0000009e9f9f0212 */ /* 0x000fca00078e3cff */
[----:B------:R0:W4:Y:S02]  /*1dcf0*/  @P0 LDG.E.U16 R114, desc[UR60][R158.64] ;  /* 0x0000003c9e720981 */ /* 0x000124000c1e1500 */
        /* <DEDUP_REMOVED lines=20> */
[----:B------:R-:W3:Y:S01]  /*1de40*/  LDL R159, [R1+0x1040] ;  /* 0x00104000019f7983 */ /* 0x000ee20000100800 */
[----:B------:R-:W-:Y:S01]  /*1de50*/  PRMT R251, RZ, 0x7610, R251 ;  /* 0x00007610fffb7816 */ /* 0x000fe200000000fb */
[----:B--2---:R-:W-:Y:S01]  /*1de60*/  @P2 IMAD.MOV.U32 R158, RZ, RZ, R37 ;  /* 0x000000ffff9e2224 */ /* 0x004fe200078e0025 */
[----:B------:R-:W-:Y:S01]  /*1de70*/  ISETP.GT.AND P0, PT, R20, 0x42, PT ;  /* 0x000000421400780c */ /* 0x000fe20003f04270 */
[----:B------:R-:W2:Y:S04]  /*1de80*/  LDL R37, [R1+0x101c] ;  /* 0x00101c0001257983 */ /* 0x000ea80000100800 */
[----:B---3--:R0:W3:Y:S04]  /*1de90*/  @P2 LDG.E.U16 R251, desc[UR60][R158.64] ;  /* 0x0000003c9efb2981 */ /* 0x0080e8000c1e1500 */
[----:B------:R-:W0:Y:S04]  /*1dea0*/  LDL R158, [R1+0x1038] ;  /* 0x00103800019e7983 */ /* 0x000e280000100800 */
[----:B------:R-:W0:Y:S01]  /*1deb0*/  LDL R159, [R1+0x103c] ;  /* 0x00103c00019f7983 */ /* 0x000e220000100800 */
[----:B------:R-:W-:-:S02]  /*1dec0*/  PRMT R250, RZ, 0x7610, R250 ;  /* 0x00007610fffa7816 */ /* 0x000fc400000000fa */
[----:B------:R-:W-:Y:S02]  /*1ded0*/  PRMT R249, RZ, 0x7610, R249 ;  /* 0x00007610fff97816 */ /* 0x000fe400000000f9 */
[----:B0-----:R-:W-:-:S04]  /*1dee0*/  @P0 LOP3.LUT R159, R159, R158, RZ, 0x3c, !PT ;  /* 0x0000009e9f9f0212 */ /* 0x001fc800078e3cff */
[----:B------:R-:W-:-:S04]  /*1def0*/  @P0 LOP3.LUT R158, R159, R158, RZ, 0x3c, !PT ;  /* 0x0000009e9f9e0212 */ /* 0x000fc800078e3cff */
[----:B------:R-:W-:-:S05]  /*1df00*/  @P0 LOP3.LUT R159, R159, R158, RZ, 0x3c, !PT ;  /* 0x0000009e9f9f0212 */ /* 0x000fca00078e3cff */
[----:B------:R0:W3:Y:S02]  /*1df10*/  @P0 LDG.E.U16 R250, desc[UR60][R158.64] ;  /* 0x0000003c9efa0981 */ /* 0x0000e4000c1e1500 */
[----:B0-----:R-:W-:Y:S02]  /*1df20*/  @P0 IMAD.MOV.U32 R158, RZ, RZ, R30 ;  /* 0x000000ffff9e0224 */ /* 0x001fe400078e001e */
[----:B------:R-:W-:Y:S01]  /*1df30*/  @P0 IMAD.MOV.U32 R159, RZ, RZ, R36 ;  /* 0x000000ffff9f0224 */ /* 0x000fe200078e0024 */
[----:B------:R-:W-:Y:S01]  /*1df40*/  ISETP.GT.AND P1, PT, R20, 0x43, PT ;  /* 0x000000431400780c */ /* 0x000fe20003f24270 */
[----:B------:R-:W4:Y:S04]  /*1df50*/  LDL R36, [R1+0x1008] ;  /* 0x0010080001247983 */ /* 0x000f280000100800 */
[----:B------:R0:W3:Y:S01]  /*1df60*/  @P0 LDG.E.U16 R249, desc[UR60][R158.64] ;  /* 0x0000003c9ef90981 */ /* 0x0000e2000c1e1500 */
[----:B------:R-:W-:-:S02]  /*1df70*/  PRMT R248, RZ, 0x7610, R248 ;  /* 0x00007610fff87816 */ /* 0x000fc400000000f8 */
        /* <DEDUP_REMOVED lines=36> */
[----:B------:R-:W4:Y:S04]  /*1e1c0*/  LDL R30, [R1+0xfe4] ;  /* 0x000fe400011e7983 */ /* 0x000f280000100800 */
[----:B------:R-:W0:Y:S04]  /*1e1d0*/  LDL R158, [R1+0x1000] ;  /* 0x00100000019e7983 */ /* 0x000e280000100800 */
[----:B------:R-:W0:Y:S02]  /*1e1e0*/  LDL R159, [R1+0x1004] ;  /* 0x00100400019f7983 */ /* 0x000e240000100800 */
[----:B0-----:R-:W-:-:S04]  /*1e1f0*/  @P0 LOP3.LUT R159, R159, R158, RZ, 0x3c, !PT ;  /* 0x0000009e9f9f0212 */ /* 0x001fc800078e3cff */
[----:B------:R-:W-:-:S04]  /*1e200*/  @P0 LOP3.LUT R158, R159, R158, RZ, 0x3c, !PT ;  /* 0x0000009e9f9e0212 */ /* 0x000fc800078e3cff */
[----:B------:R-:W-:-:S05]  /*1e210*/  @P0 LOP3.LUT R159, R159, R158, RZ, 0x3c, !PT ;  /* 0x0000009e9f9f0212 */ /* 0x000fca00078e3cff */
[----:B------:R2:W4:Y:S04]  /*1e220*/  @P0 LDG.E.U16 R243, desc[UR60][R158.64] ;  /* 0x0000003c9ef30981 */ /* 0x000528000c1e1500 */
[----:B------:R-:W3:Y:S01]  /*1e230*/  LDL R159, [R1+0xff8] ;  /* 0x000ff800019f7983 */ /* 0x000ee20000100800 */
[----:B--2---:R-:W-:Y:S01]  /*1e240*/  @P1 IMAD.MOV.U32 R158, RZ, RZ, R37 ;  /* 0x000000ffff9e1224 */ /* 0x004fe200078e0025 */
[----:B------:R-:W-:Y:S02]  /*1e250*/  PRMT R144, RZ, 0x7610, R144 ;  /* 0x00007610ff907816 */ /* 0x000fe40000000090 */
[----:B------:R-:W-:Y:S01]  /*1e260*/  ISETP.GT.AND P2, PT, R20, 0x47, PT ;  /* 0x000000471400780c */ /* 0x000fe20003f44270 */
[----:B------:R-:W2:Y:S04]  /*1e270*/  LDL R37, [R1+0xfd4] ;  /* 0x000fd40001257983 */ /* 0x000ea80000100800 */
[----:B---3--:R0:W3:Y:S04]  /*1e280*/  @P1 LDG.E.U16 R145, desc[UR60][R158.64] ;  /* 0x0000003c9e911981 */ /* 0x0080e8000c1e1500 */
        /* <DEDUP_REMOVED lines=8> */
[----:B0-----:R-:W-:Y:S01]  /*1e310*/  @P2 IMAD.MOV.U32 R158, RZ, RZ, R36 ;  /* 0x000000ffff9e2224 */ /* 0x001fe200078e0024 */
[----:B------:R-:W-:Y:S01]  /*1e320*/  PRMT R112, RZ, 0x7610, R112 ;  /* 0x00007610ff707816 */ /* 0x000fe20000000070 */
[----:B------:R-:W3:Y:S04]  /*1e330*/  LDL R36, [R1+0xfc4] ;  /* 0x000fc40001247983 */ /* 0x000ee80000100800 */
[----:B----4-:R0:W4:Y:S04]  /*1e340*/  @P2 LDG.E.U16 R113, desc[UR60][R158.64] ;  /* 0x0000003c9e712981 */ /* 0x010128000c1e1500 */
[----:B------:R-:W2:Y:S01]  /*1e350*/  LDL R159, [R1+0xfe0] ;  /* 0x000fe000019f7983 */ /* 0x000ea20000100800 */
[----:B0-----:R-:W-:Y:S01]  /*1e360*/  @P2 IMAD.MOV.U32 R158, RZ, RZ, R30 ;  /* 0x000000ffff9e2224 */ /* 0x001fe200078e001e */
[----:B------:R-:W-:-:S02]  /*1e370*/  ISETP.GT.AND P0, PT, R20, 0x48, PT ;  /* 0x000000481400780c */ /* 0x000fc40003f04270 */
[----:B------:R-:W-:Y:S01]  /*1e380*/  PRMT R242, RZ, 0x7610, R242 ;  /* 0x00007610fff27816 */ /* 0x000fe200000000f2 */
[----:B------:R-:W4:Y:S04]  /*1e390*/  LDL R30, [R1+0xfbc] ;  /* 0x000fbc00011e7983 */ /* 0x000f280000100800 */
[----:B--2---:R0:W2:Y:S04]  /*1e3a0*/  @P2 LDG.E.U16 R112, desc[UR60][R158.64] ;  /* 0x0000003c9e702981 */ /* 0x0040a8000c1e1500 */
[----:B------:R-:W0:Y:S04]  /*1e3b0*/  LDL R158, [R1+0xfd8] ;  /* 0x000fd800019e7983 */ /* 0x000e280000100800 */
[----:B------:R-:W0:Y:S02]  /*1e3c0*/  LDL R159, [R1+0xfdc] ;  /* 0x000fdc00019f7983 */ /* 0x000e240000100800 */
[----:B0-----:R-:W-:-:S04]  /*1e3d0*/  @P0 LOP3.LUT R159, R159, R158, RZ, 0x3c, !PT ;  /* 0x0000009e9f9f0212 */ /* 0x001fc800078e3cff */
[----:B------:R-:W-:-:S04]  /*1e3e0*/  @P0 LOP3.LUT R158, R159, R158, RZ, 0x3c, !PT ;  /* 0x0000009e9f9e0212 */ /* 0x000fc800078e3cff */
[----:B------:R-:W-:-:S05]  /*1e3f0*/  @P0 LOP3.LUT R159, R159, R158, RZ, 0x3c, !PT ;  /* 0x0000009e9f9f0212 */ /* 0x000fca00078e3cff */
[----:B------:R0:W2:Y:S04]  /*1e400*/  @P0 LDG.E.U16 R242, desc[UR60][R158.64] ;  /* 0x0000003c9ef20981 */ /* 0x0000a8000c1e1500 */
[----:B------:R-:W3:Y:S01]  /*1e410*/  LDL R159, [R1+0xfd0] ;  /* 0x000fd000019f7983 */ /* 0x000ee20000100800 */
[----:B------:R-:W-:Y:S01]  /*1e420*/  PRMT R241, RZ, 0x7610, R241 ;  /* 0x00007610fff17816 */ /* 0x000fe200000000f1 */
[----:B0-----:R-:W-:Y:S01]  /*1e430*/  @P0 IMAD.MOV.U32 R158, RZ, RZ, R37 ;  /* 0x000000ffff9e0224 */ /* 0x001fe200078e0025 */
[----:B------:R-:W-:Y:S01]  /*1e440*/  ISETP.GT.AND P1, PT, R20, 0x49, PT ;  /* 0x000000491400780c */ /* 0x000fe20003f24270 */
[----:B------:R-:W2:Y:S04]  /*1e450*/  LDL R37, [R1+0xfac] ;  /* 0x000fac0001257983 */ /* 0x000ea80000100800 */
[----:B---3--:R0:W3:Y:S04]  /*1e460*/  @P0 LDG.E.U16 R241, desc[UR60][R158.64] ;  /* 0x0000003c9ef10981 */ /* 0x0080e8000c1e1500 */
[----:B------:R-:W0:Y:S04]  /*1e470*/  LDL R158, [R1+0xfc8] ;  /* 0x000fc800019e7983 */ /* 0x000e280000100800 */
[----:B------:R-:W0:Y:S01]  /*1e480*/  LDL R159, [R1+0xfcc] ;  /* 0x000fcc00019f7983 */ /* 0x000e220000100800 */
[----:B------:R-:W-:-:S02]  /*1e490*/  PRMT R240, RZ, 0x7610, R240 ;  /* 0x00007610fff07816 */ /* 0x000fc400000000f0 */
[----:B0-----:R-:W-:-:S04]  /*1e4a0*/  @P1 LOP3.LUT R159, R159, R158, RZ, 0x3c, !PT ;  /* 0x0000009e9f9f1212 */ /* 0x001fc800078e3cff */
[----:B------:R-:W-:-:S04]  /*1e4b0*/  @P1 LOP3.LUT R158, R159, R158, RZ, 0x3c, !PT ;  /* 0x0000009e9f9e1212 */ /* 0x000fc800078e3cff */
[----:B------:R-:W-:-:S05]  /*1e4c0*/  @P1 LOP3.LUT R159, R159, R158, RZ, 0x3c, !PT ;  /* 0x0000009e9f9f1212 */ /* 0x000fca00078e3cff */
[----:B------:R0:W3:Y:S04]  /*1e4d0*/  @P1 LDG.E.U16 R240, desc[UR60][R158.64] ;  /* 0x0000003c9ef01981 */ /* 0x0000e8000c1e1500 */
[----:B------:R-:W4:Y:S01]  /*1e4e0*/  LDL R159, [R1+0xfc0] ;  /* 0x000fc000019f7983 */ /* 0x000f220000100800 */
[----:B------:R-:W-:Y:S01]  /*1e4f0*/  PRMT R239, RZ, 0x7610, R239 ;  /* 0x00007610ffef7816 */ /* 0x000fe200000000ef */
[----:B0-----:R-:W-:Y:S01]  /*1e500*/  @P1 IMAD.MOV.U32 R158, RZ, RZ, R36 ;  /* 0x000000ffff9e1224 */ /* 0x001fe200078e0024 */
[----:B------:R-:W-:Y:S01]  /*1e510*/  ISETP.GT.AND P2, PT, R20, 0x4a, PT ;  /* 0x0000004a1400780c */ /* 0x000fe20003f44270 */
[----:B------:R-:W3:Y:S01]  /*1e520*/  LDL R36, [R1+0xf9c] ;  /* 0x000f9c0001247983 */ /* 0x000ee20000100800 */
[----:B------:R-:W-:-:S03]  /*1e530*/  PRMT R238, RZ, 0x7610, R238 ;  /* 0x00007610ffee7816 */ /* 0x000fc600000000ee */
[----:B----4-:R0:W4:Y:S04]  /*1e540*/  @P1 LDG.E.U16 R239, desc[UR60][R158.64] ;  /* 0x0000003c9eef1981 */ /* 0x010128000c1e1500 */
[----:B------:R-:W2:Y:S04]  /*1e550*/  LDL R159, [R1+0xfb8] ;  /* 0x000fb800019f7983 */ /* 0x000ea80000100800 */
[----:B0-----:R-:W-:Y:S01]  /*1e560*/  @P2 IMAD.MOV.U32 R158, RZ, RZ, R30 ;  /* 0x000000ffff9e2224 */ /* 0x001fe200078e001e */
[----:B------:R-:W-:Y:S02]  /*1e570*/  PRMT R237, RZ, 0x7610, R237 ;  /* 0x00007610ffed7816 */ /* 0x000fe400000000ed */
[----:B------:R-:W-:Y:S01]  /*1e580*/  ISETP.GT.AND P0, PT, R20, 0x4b, PT ;  /* 0x0000004b1400780c */ /* 0x000fe20003f04270 */
        /* <DEDUP_REMOVED lines=11> */
[----:B------:R-:W-:Y:S01]  /*1e640*/  PRMT R235, RZ, 0x7610, R235 ;  /* 0x00007610ffeb7816 */ /* 0x000fe200000000eb */
[----:B------:R-:W2:Y:S04]  /*1e650*/  LDL R37, [R1+0xf84] ;  /* 0x000f840001257983 */ /* 0x000ea80000100800 */
[----:B---3--:R0:W3:Y:S04]  /*1e660*/  @P0 LDG.E.U16 R236, desc[UR60][R158.64] ;  /* 0x0000003c9eec0981 */ /* 0x0080e8000c1e1500 */
[----:B------:R-:W0:Y:S04]  /*1e670*/  LDL R158, [R1+0xfa0] ;  /* 0x000fa000019e7983 */ /* 0x000e280000100800 */
[----:B------:R-:W0:Y:S01]  /*1e680*/  LDL R159, [R1+0xfa4] ;  /* 0x000fa400019f7983 */ /* 0x000e220000100800 */
[----:B------:R-:W-:-:S02]  /*1e690*/  ISETP.GT.AND P1, PT, R20, 0x4c, PT ;  /* 0x0000004c1400780c */ /* 0x000fc40003f24270 */
        /* <DEDUP_REMOVED lines=55> */
[----:B------:R-:W-:Y:S02]  /*1ea10*/  PRMT R230, RZ, 0x7610, R230 ;  /* 0x00007610ffe67816 */ /* 0x000fe400000000e6 */
[----:B0-----:R-:W-:Y:S02]  /*1ea20*/  @P1 MOV R158, R37 ;  /* 0x00000025009e1202 */ /* 0x001fe40000000f00 */
        /* <DEDUP_REMOVED lines=275> */
[----:B------:R-:W0:Y:S01]  /*1fb60*/  LDL R159, [R1+0xdfc] ;  /* 0x000dfc00019f7983 */ /* 0x000e220000100800 */
[----:B------:R-:W-:-:S02]  /*1fb70*/  ISETP.GT.AND P1, PT, R20, 0x68, PT ;  /* 0x000000681400780c */ /* 0x000fc40003f24270 */
        /* <DEDUP_REMOVED lines=87> */
[----:B0-----:R-:W-:-:S03]  /*200f0*/  @P3 IMAD.MOV.U32 R158, RZ, RZ, R30 ;  /* 0x000000ffff9e3224 */ /* 0x001fc600078e001e */
[----:B------:R-:W4:Y:S01]  /*20100*/  LDL.LU R30, [R1+0xcc4] ;  /* 0x000cc400011e7983 */ /* 0x000f220000300800 */
[----:B------:R-:W-:-:S03]  /*20110*/  ISETP.GT.AND P1, PT, R20, 0x6d, PT ;  /* 0x0000006d1400780c */ /* 0x000fc60003f24270 */
[----:B--2---:R0:W2:Y:S04]  /*20120*/  @P3 LDG.E.U16 R181, desc[UR60][R158.64] ;  /* 0x0000003c9eb53981 */ /* 0x0040a8000c1e1500 */
[----:B------:R-:W0:Y:S04]  /*20130*/  LDL R158, [R1+0xd88] ;  /* 0x000d8800019e7983 */ /* 0x000e280000100800 */
[----:B------:R-:W0:Y:S01]  /*20140*/  LDL R159, [R1+0xd8c] ;  /* 0x000d8c00019f7983 */ /* 0x000e220000100800 */
[----:B------:R-:W-:Y:S02]  /*20150*/  PRMT R180, RZ, 0x7610, R180 ;  /* 0x00007610ffb47816 */ /* 0x000fe400000000b4 */
        /* <DEDUP_REMOVED lines=26> */
[----:B------:R-:W-:-:S04]  /*20300*/  ISETP.GT.AND P2, PT, R20, 0x72, PT ;  /* 0x000000721400780c */ /* 0x000fc80003f44270 */
[----:B--2---:R0:W2:Y:S04]  /*20310*/  @P3 LDG.E.U16 R176, desc[UR60][R158.64] ;  /* 0x0000003c9eb03981 */ /* 0x0040a8000c1e1500 */
[----:B------:R-:W0:Y:S04]  /*20320*/  LDL R158, [R1+0xd38] ;  /* 0x000d3800019e7983 */ /* 0x000e280000100800 */
[----:B------:R-:W0:Y:S01]  /*20330*/  LDL R159, [R1+0xd3c] ;  /* 0x000d3c00019f7983 */ /* 0x000e220000100800 */
[----:B------:R-:W-:Y:S02]  /*20340*/  PRMT R175, RZ, 0x7610, R175 ;  /* 0x00007610ffaf7816 */ /* 0x000fe400000000af */
[----:B0-----:R-:W-:-:S04]  /*20350*/  @P2 LOP3.LUT R159, R159, R158, RZ, 0x3c, !PT ;  /* 0x0000009e9f9f2212 */ /* 0x001fc800078e3cff */
[----:B------:R-:W-:-:S04]  /*20360*/  @P2 LOP3.LUT R158, R159, R158, RZ, 0x3c, !PT ;  /* 0x0000009e9f9e2212 */ /* 0x000fc800078e3cff */
[----:B------:R-:W-:-:S05]  /*20370*/  @P2 LOP3.LUT R159, R159, R158, RZ, 0x3c, !PT ;  /* 0x0000009e9f9f2212 */ /* 0x000fca00078e3cff */
[----:B------:R0:W2:Y:S04]  /*20380*/  @P2 LDG.E.U16 R175, desc[UR60][R158.64] ;  /* 0x0000003c9eaf2981 */ /* 0x0000a8000c1e1500 */
[----:B------:R-:W3:Y:S01]  /*20390*/  LDL R159, [R1+0xd30] ;  /* 0x000d3000019f7983 */ /* 0x000ee20000100800 */
[----:B------:R-:W-:Y:S01]  /*203a0*/  PRMT R174, RZ, 0x7610, R174 ;  /* 0x00007610ffae7816 */ /* 0x000fe200000000ae */
[----:B0-----:R-:W-:Y:S02]  /*203b0*/  @P2 IMAD.MOV.U32 R158, RZ, RZ, R37 ;  /* 0x000000ffff9e2224 */ /* 0x001fe400078e0025 */
[----:B------:R-:W4:Y:S01]  /*203c0*/  LDL.LU R37, [R1+0xcac] ;  /* 0x000cac0001257983 */ /* 0x000f220000300800 */
[----:B------:R-:W-:-:S03]  /*203d0*/  ISETP.GT.AND P3, PT, R20, 0x7a, PT ;  /* 0x0000007a1400780c */ /* 0x000fc60003f64270 */
[----:B---3--:R0:W3:Y:S04]  /*203e0*/  @P2 LDG.E.U16 R174, desc[UR60][R158.64] ;  /* 0x0000003c9eae2981 */ /* 0x0080e8000c1e1500 */
[----:B------:R-:W0:Y:S04]  /*203f0*/  LDL R158, [R1+0xcb8] ;  /* 0x000cb800019e7983 */ /* 0x000e280000100800 */
[----:B------:R-:W0:Y:S01]  /*20400*/  LDL R159, [R1+0xcbc] ;  /* 0x000cbc00019f7983 */ /* 0x000e220000100800 */
[----:B------:R-:W-:Y:S02]  /*20410*/  PRMT R173, RZ, 0x7610, R173 ;  /* 0x00007610ffad7816 */ /* 0x000fe400000000ad */
[----:B0-----:R-:W-:-:S04]  /*20420*/  @P3 LOP3.LUT R159, R159, R158, RZ, 0x3c, !PT ;  /* 0x0000009e9f9f3212 */ /* 0x001fc800078e3cff */
[----:B------:R-:W-:-:S04]  /*20430*/  @P3 LOP3.LUT R158, R159, R158, RZ, 0x3c, !PT ;  /* 0x0000009e9f9e3212 */ /* 0x000fc800078e3cff */
[----:B------:R-:W-:-:S05]  /*20440*/  @P3 LOP3.LUT R159, R159, R158, RZ, 0x3c, !PT ;  /* 0x0000009e9f9f3212 */ /* 0x000fca00078e3cff */
[----:B------:R0:W3:Y:S04]  /*20450*/  @P3 LDG.E.U16 R173, desc[UR60][R158.64] ;  /* 0x0000003c9ead3981 */ /* 0x0000e8000c1e1500 */
[----:B------:R-:W2:Y:S01]  /*20460*/  LDL R159, [R1+0xcb0] ;  /* 0x000cb000019f7983 */ /* 0x000ea20000100800 */
[----:B------:R-:W-:Y:S01]  /*20470*/  PRMT R172, RZ, 0x7610, R172 ;  /* 0x00007610ffac7816 */ /* 0x000fe200000000ac */
[----:B0-----:R-:W-:Y:S01]  /*20480*/  @P3 IMAD.MOV.U32 R158, RZ, RZ, R36 ;  /* 0x000000ffff9e3224 */ /* 0x001fe200078e0024 */
[----:B------:R-:W-:Y:S01]  /*20490*/  ISETP.GT.AND P2, PT, R20, 0x73, PT ;  /* 0x000000731400780c */ /* 0x000fe20003f44270 */
[----:B------:R-:W3:Y:S04]  /*204a0*/  LDL R36, [R1+0xd84] ;  /* 0x000d840001247983 */ /* 0x000ee80000100800 */
[----:B--2---:R0:W2:Y:S04]  /*204b0*/  @P3 LDG.E.U16 R172, desc[UR60][R158.64] ;  /* 0x0000003c9eac3981 */ /* 0x0040a8000c1e1500 */
[----:B------:R-:W0:Y:S04]  /*204c0*/  LDL R158, [R1+0xd28] ;  /* 0x000d2800019e7983 */ /* 0x000e280000100800 */
[----:B------:R-:W0:Y:S01]  /*204d0*/  LDL R159, [R1+0xd2c] ;  /* 0x000d2c00019f7983 */ /* 0x000e220000100800 */
[----:B------:R-:W-:-:S02]  /*204e0*/  PRMT R171, RZ, 0x7610, R171 ;  /* 0x00007610ffab7816 */ /* 0x000fc400000000ab */
[----:B0-----:R-:W-:-:S04]  /*204f0*/  @P2 LOP3.LUT R159, R159, R158, RZ, 0x3c, !PT ;  /* 0x0000009e9f9f2212 */ /* 0x001fc800078e3cff */
[----:B------:R-:W-:-:S04]  /*20500*/  @P2 LOP3.LUT R158, R159, R158, RZ, 0x3c, !PT ;  /* 0x0000009e9f9e2212 */ /* 0x000fc800078e3cff */
[----:B------:R-:W-:-:S05]  /*20510*/  @P2 LOP3.LUT R159, R159, R158, RZ, 0x3c, !PT ;  /* 0x0000009e9f9f2212 */ /* 0x000fca00078e3cff */
[----:B------:R0:W2:Y:S04]  /*20520*/  @P2 LDG.E.U16 R171, desc[UR60][R158.64] ;  /* 0x0000003c9eab2981 */ /* 0x0000a8000c1e1500 */
        /* <DEDUP_REMOVED lines=10> */
[----:B----4-:R-:W-:-:S05]  /*205d0*/  @P3 IMAD.MOV.U32 R158, RZ, RZ, R37 ;  /* 0x000000ffff9e3224 */ /* 0x010fca00078e0025 */
[----:B---3--:R0:W3:Y:S04]  /*205e0*/  @P3 LDG.E.U16 R169, desc[UR60][R158.64] ;  /* 0x0000003c9ea93981 */ /* 0x0080e8000c1e1500 */
[----:B------:R-:W0:Y:S04]  /*205f0*/  LDL R158, [R1+0xca0] ;  /* 0x000ca000019e7983 */ /* 0x000e280000100800 */
[----:B------:R-:W0:Y:S01]  /*20600*/  LDL R159, [R1+0xca4] ;  /* 0x000ca400019f7983 */ /* 0x000e220000100800 */
[----:B------:R-:W-:Y:S02]  /*20610*/  PRMT R168, RZ, 0x7610, R168 ;  /* 0x00007610ffa87816 */ /* 0x000fe400000000a8 */
[----:B0-----:R-:W-:-:S04]  /*20620*/  @P3 LOP3.LUT R159, R159, R158, RZ, 0x3c, !PT ;  /* 0x0000009e9f9f3212 */ /* 0x001fc800078e3cff */
[----:B------:R-:W-:-:S04]  /*20630*/  @P3 LOP3.LUT R158, R159, R158, RZ, 0x3c, !PT ;  /* 0x0000009e9f9e3212 */ /* 0x000fc800078e3cff */
[----:B------:R-:W-:-:S05]  /*20640*/  @P3 LOP3.LUT R159, R159, R158, RZ, 0x3c, !PT ;  /* 0x0000009e9f9f3212 */ /* 0x000fca00078e3cff */
[----:B------:R0:W4:Y:S04]  /*20650*/  @P3 LDG.E.U16 R168, desc[UR60][R158.64] ;  /* 0x0000003c9ea83981 */ /* 0x000128000c1e1500 */
        /* <DEDUP_REMOVED lines=16> */
[----:B0-----:R-:W-:-:S04]  /*20760*/  @P2 LOP3.LUT R159, R159, R158, RZ, 0x3c, !PT ;  /* 0x0000009e9f9f2212 */ /* 0x001fc800078e3cff */
[----:B------:R-:W-:-:S04]  /*20770*/  @P2 LOP3.LUT R158, R159, R158, RZ, 0x3c, !PT ;  /* 0x0000009e9f9e2212 */ /* 0x000fc800078e3cff */
[----:B------:R-:W-:-:S05]  /*20780*/  @P2 LOP3.LUT R159, R159, R158, RZ, 0x3c, !PT ;  /* 0x0000009e9f9f2212 */ /* 0x000fca00078e3cff */
[----:B------:R0:W2:Y:S04]  /*20790*/  @P2 LDG.E.U16 R165, desc[UR60][R158.64] ;  /* 0x0000003c9ea52981 */ /* 0x0000a8000c1e1500 */
[----:B------:R-:W0:Y:S04]  /*207a0*/  LDL R158, [R1+0xc98] ;  /* 0x000c9800019e7983 */ /* 0x000e280000100800 */
[----:B------:R-:W0:Y:S01]  /*207b0*/  LDL R159, [R1+0xc9c] ;  /* 0x000c9c00019f7983 */ /* 0x000e220000100800 */
[----:B------:R-:W-:Y:S02]  /*207c0*/  ISETP.GT.AND P3, PT, R20, 0x7c, PT ;  /* 0x0000007c1400780c */ /* 0x000fe40003f64270 */
[----:B------:R-:W-:-:S11]  /*207d0*/  PRMT R164, RZ, 0x7610, R164 ;  /* 0x00007610ffa47816 */ /* 0x000fd600000000a4 */
        /* <DEDUP_REMOVED lines=12> */
[----:B------:R-:W4:Y:S01]  /*208a0*/  LDL R159, [R1+0xd08] ;  /* 0x000d0800019f7983 */ /* 0x000f220000100800 */
[----:B------:R-:W-:Y:S01]  /*208b0*/  PRMT R162, RZ, 0x7610, R162 ;  /* 0x00007610ffa27816 */ /* 0x000fe200000000a2 */
[----:B---3--:R-:W-:Y:S01]  /*208c0*/  @P1 IMAD.MOV.U32 R158, RZ, RZ, R36 ;  /* 0x000000ffff9e1224 */ /* 0x008fe200078e0024 */
[----:B------:R-:W-:Y:S01]  /*208d0*/  PRMT R161, RZ, 0x7610, R161 ;  /* 0x00007610ffa17816 */ /* 0x000fe200000000a1 */
[----:B------:R-:W3:Y:S04]  /*208e0*/  LDL R36, [R1+0xdec] ;  /* 0x000dec0001247983 */ /* 0x000ee80000100800 */
[----:B----4-:R0:W4:Y:S04]  /*208f0*/  @P1 LDG.E.U16 R162, desc[UR60][R158.64] ;  /* 0x0000003c9ea21981 */ /* 0x010128000c1e1500 */
[----:B------:R-:W0:Y:S04]  /*20900*/  LDL R158, [R1+0xd00] ;  /* 0x000d0000019e7983 */ /* 0x000e280000100800 */
[----:B------:R-:W0:Y:S02]  /*20910*/  LDL R159, [R1+0xd04] ;  /* 0x000d0400019f7983 */ /* 0x000e240000100800 */
[----:B0-----:R-:W-:-:S04]  /*20920*/  @P1 LOP3.LUT R159, R159, R158, RZ, 0x3c, !PT ;  /* 0x0000009e9f9f1212 */ /* 0x001fc800078e3cff */
[----:B------:R-:W-:-:S04]  /*20930*/  @P1 LOP3.LUT R158, R159, R158, RZ, 0x3c, !PT ;  /* 0x0000009e9f9e1212 */ /* 0x000fc800078e3cff */
[----:B------:R-:W-:-:S05]  /*20940*/  @P1 LOP3.LUT R159, R159, R158, RZ, 0x3c, !PT ;  /* 0x0000009e9f9f1212 */ /* 0x000fca00078e3cff */
[----:B------:R0:W4:Y:S04]  /*20950*/  @P1 LDG.E.U16 R161, desc[UR60][R158.64] ;  /* 0x0000003c9ea11981 */ /* 0x000128000c1e1500 */
[----:B------:R-:W0:Y:S01]  /*20960*/  LDL R159, [R1+0xc8c] ;  /* 0x000c8c00019f7983 */ /* 0x000e220000100800 */
[----:B------:R-:W-:Y:S02]  /*20970*/  ISETP.GT.AND P2, PT, R20, 0x7d, PT ;  /* 0x0000007d1400780c */ /* 0x000fe40003f44270 */
[----:B------:R-:W-:Y:S01]  /*20980*/  PRMT R160, RZ, 0x7610, R160 ;  /* 0x00007610ffa07816 */ /* 0x000fe200000000a0 */
[----:B------:R1:W-:Y:S10]  /*20990*/  STL [R1+0x1958], R22 ;  /* 0x0019581601007387 */ /* 0x0003f40000100800 */
[----:B0-----:R-:W-:-:S02]  /*209a0*/  @P2 IMAD.MOV.U32 R158, RZ, RZ, R159 ;  /* 0x000000ffff9e2224 */ /* 0x001fc400078e009f */
[----:B------:R-:W-:Y:S02]  /*209b0*/  @P2 IMAD.MOV.U32 R159, RZ, RZ, R22 ;  /* 0x000000ffff9f2224 */ /* 0x000fe400078e0016 */
[----:B-1----:R-:W2:Y:S04]  /*209c0*/  LDL R22, [R1+0xc84] ;  /* 0x000c840001167983 */ /* 0x002ea80000100800 */
[----:B------:R2:W4:Y:S04]  /*209d0*/  @P2 LDG.E.U16 R160, desc[UR60][R158.64] ;  /* 0x0000003c9ea02981 */ /* 0x000528000c1e1500 */
[----:B------:R-:W3:Y:S01]  /*209e0*/  LDL R159, [R1+0xc80] ;  /* 0x000c8000019f7983 */ /* 0x000ee20000100800 */
[----:B------:R-:W-:Y:S01]  /*209f0*/  PRMT R157, RZ, 0x7610, R157 ;  /* 0x00007610ff9d7816 */ /* 0x000fe2000000009d */
[----:B--2---:R-:W-:-:S02]  /*20a00*/  @P2 IMAD.MOV.U32 R158, RZ, RZ, R22 ;  /* 0x000000ffff9e2224 */ /* 0x004fc400078e0016 */
[----:B------:R-:W2:Y:S04]  /*20a10*/  LDL.LU R22, [R1+0xc64] ;  /* 0x000c640001167983 */ /* 0x000ea80000300800 */
[----:B---3--:R0:W3:Y:S04]  /*20a20*/  @P2 LDG.E.U16 R157, desc[UR60][R158.64] ;  /* 0x0000003c9e9d2981 */ /* 0x0080e8000c1e1500 */
[----:B------:R-:W0:Y:S04]  /*20a30*/  LDL R158, [R1+0xdf0] ;  /* 0x000df000019e7983 */ /* 0x000e280000100800 */
[----:B------:R-:W0:Y:S01]  /*20a40*/  LDL R159, [R1+0xdf4] ;  /* 0x000df400019f7983 */ /* 0x000e220000100800 */
[----:B------:R-:W-:-:S02]  /*20a50*/  PRMT R136, RZ, 0x7610, R136 ;  /* 0x00007610ff887816 */ /* 0x000fc40000000088 */
[----:B------:R-:W-:Y:S02]  /*20a60*/  ISETP.GT.AND P1, PT, R20, 0x67, PT ;  /* 0x000000671400780c */ /* 0x000fe40003f24270 */
        /* <DEDUP_REMOVED lines=8> */
[----:B------:R-:W2:Y:S04]  /*20af0*/  LDL R36, [R1+0xd64] ;  /* 0x000d640001247983 */ /* 0x000ea80000100800 */
[----:B----4-:R0:W4:Y:S04]  /*20b00*/  @P1 LDG.E.U16 R105, desc[UR60][R158.64] ;  /* 0x0000003c9e691981 */ /* 0x010128000c1e1500 */
        /* <DEDUP_REMOVED lines=8> */
[----:B------:R-:W-:Y:S02]  /*20b90*/  ISETP.GT.AND P0, PT, R20, 0x6e, PT ;  /* 0x0000006e1400780c */ /* 0x000fe40003f04270 */
[----:B------:R-:W-:-:S11]  /*20ba0*/  PRMT R135, RZ, 0x7610, R135 ;  /* 0x00007610ff877816 */ /* 0x000fd60000000087 */
[----:B0-----:R-:W-:-:S04]  /*20bb0*/  @P0 LOP3.LUT R159, R159, R158, RZ, 0x3c, !PT ;  /* 0x0000009e9f9f0212 */ /* 0x001fc800078e3cff */
[----:B------:R-:W-:-:S04]  /*20bc0*/  @P0 LOP3.LUT R158, R159, R158, RZ, 0x3c, !PT ;  /* 0x0000009e9f9e0212 */ /* 0x000fc800078e3cff */
[----:B------:R-:W-:-:S05]  /*20bd0*/  @P0 LOP3.LUT R159, R159, R158, RZ, 0x3c, !PT ;  /* 0x0000009e9f9f0212 */ /* 0x000fca00078e3cff */
[----:B------:R0:W4:Y:S04]  /*20be0*/  @P0 LDG.E.U16 R135, desc[UR60][R158.64] ;  /* 0x0000003c9e870981 */ /* 0x000128000c1e1500 */
[----:B------:R-:W0:Y:S04]  /*20bf0*/  LDL R158, [R1+0xd70] ;  /* 0x000d7000019e7983 */ /* 0x000e280000100800 */
[----:B------:R-:W0:Y:S01]  /*20c00*/  LDL R159, [R1+0xd74] ;  /* 0x000d7400019f7983 */ /* 0x000e220000100800 */
[----:B------:R-:W-:Y:S02]  /*20c10*/  PRMT R134, RZ, 0x7610, R134 ;  /* 0x00007610ff867816 */ /* 0x000fe40000000086 */
        /* <DEDUP_REMOVED lines=12> */
[----:B------:R-:W3:Y:S01]  /*20ce0*/  LDL R159, [R1+0xd60] ;  /* 0x000d6000019f7983 */ /* 0x000ee20000100800 */
[----:B------:R-:W-:Y:S01]  /*20cf0*/  PRMT R102, RZ, 0x7610, R102 ;  /* 0x00007610ff667816 */ /* 0x000fe20000000066 */
[----:B--2---:R-:W-:Y:S02]  /*20d00*/  @P1 IMAD.MOV.U32 R158, RZ, RZ, R36 ;  /* 0x000000ffff9e1224 */ /* 0x004fe400078e0024 */
[----:B------:R-:W2:Y:S01]  /*20d10*/  LDL.LU R36, [R1+0xc7c] ;  /* 0x000c7c0001247983 */ /* 0x000ea20000300800 */
        /* <DEDUP_REMOVED lines=24> */
[----:B------:R-:W0:Y:S04]  /*20ea0*/  LDL R158, [R1+0xce0] ;  /* 0x000ce000019e7983 */ /* 0x000e280000100800 */
[----:B------:R-:W0:Y:S01]  /*20eb0*/  LDL R159, [R1+0xce4] ;  /* 0x000ce400019f7983 */ /* 0x000e220000100800 */
[----:B------:R-:W-:Y:S02]  /*20ec0*/  PRMT R100, RZ, 0x7610, R100 ;  /* 0x00007610ff647816 */ /* 0x000fe40000000064 */
[----:B------:R-:W-:-:S02]  /*20ed0*/  ISETP.GT.AND P0, PT, R20, 0x7e, PT ;  /* 0x0000007e1400780c */ /* 0x000fc40003f04270 */
[----:B0-----:R-:W-:-:S04]  /*20ee0*/  @P1 LOP3.LUT R159, R159, R158, RZ, 0x3c, !PT ;  /* 0x0000009e9f9f1212 */ /* 0x001fc800078e3cff */
[----:B------:R-:W-:-:S04]  /*20ef0*/  @P1 LOP3.LUT R158, R159, R158, RZ, 0x3c, !PT ;  /* 0x0000009e9f9e1212 */ /* 0x000fc800078e3cff */
[----:B------:R-:W-:-:S05]  /*20f00*/  @P1 LOP3.LUT R159, R159, R158, RZ, 0x3c, !PT ;  /* 0x0000009e9f9f1212 */ /* 0x000fca00078e3cff */
[----:B------:R2:W3:Y:S04]  /*20f10*/  @P1 LDG.E.U16 R100, desc[UR60][R158.64] ;  /* 0x0000003c9e641981 */ /* 0x0004e8000c1e1500 */
[----:B------:R-:W4:Y:S01]  /*20f20*/  LDL R159, [R1+0xc78] ;  /* 0x000c7800019f7983 */ /* 0x000f220000100800 */
[----:B------:R-:W-:Y:S01]  /*20f30*/  PRMT R131, RZ, 0x7610, R131 ;  /* 0x00007610ff837816 */ /* 0x000fe20000000083 */
[----:B--2---:R-:W-:-:S05]  /*20f40*/  @P0 IMAD.MOV.U32 R158, RZ, RZ, R36 ;  /* 0x000000ffff9e0224 */ /* 0x004fca00078e0024 */
[----:B----4-:R0:W2:Y:S04]  /*20f50*/  @P0 LDG.E.U16 R131, desc[UR60][R158.64] ;  /* 0x0000003c9e830981 */ /* 0x0100a8000c1e1500 */
        /* <DEDUP_REMOVED lines=10> */
[----:B------:R-:W-:-:S02]  /*21000*/  PRMT R99, RZ, 0x7610, R99 ;  /* 0x00007610ff637816 */ /* 0x000fc40000000063 */
[----:B------:R-:W-:Y:S01]  /*21010*/  PRMT R98, RZ, 0x7610, R98 ;  /* 0x00007610ff627816 */ /* 0x000fe20000000062 */
[----:B------:R1:W-:Y:S08]  /*21020*/  STL [R1+0x195c], R22 ;  /* 0x00195c1601007387 */ /* 0x0003f00000100800 */
[----:B0-----:R-:W-:-:S04]  /*21030*/  @P1 LOP3.LUT R159, R159, R158, RZ, 0x3c, !PT ;  /* 0x0000009e9f9f1212 */ /* 0x001fc800078e3cff */
[----:B------:R-:W-:-:S04]  /*21040*/  @P1 LOP3.LUT R158, R159, R158, RZ, 0x3c, !PT ;  /* 0x0000009e9f9e1212 */ /* 0x000fc800078e3cff */
[----:B------:R-:W-:-:S05]  /*21050*/  @P1 LOP3.LUT R159, R159, R158, RZ, 0x3c, !PT ;  /* 0x0000009e9f9f1212 */ /* 0x000fca00078e3cff */
[----:B------:R0:W4:Y:S02]  /*21060*/  @P1 LDG.E.U16 R99, desc[UR60][R158.64] ;  /* 0x0000003c9e631981 */ /* 0x000124000c1e1500 */
[----:B0-----:R-:W-:Y:S02]  /*21070*/  @P1 IMAD.MOV.U32 R158, RZ, RZ, R22 ;  /* 0x000000ffff9e1224 */ /* 0x001fe400078e0016 */
[----:B------:R-:W-:Y:S01]  /*21080*/  @P1 IMAD.MOV.U32 R159, RZ, RZ, R2 ;  /* 0x000000ffff9f1224 */ /* 0x000fe200078e0002 */
[----:B-1----:R-:W3:Y:S04]  /*21090*/  LDL.LU R22, [R1+0x7dc] ;  /* 0x0007dc0001167983 */ /* 0x002ee80000300800 */
[----:B------:R0:W4:Y:S01]  /*210a0*/  @P1 LDG.E.U16 R98, desc[UR60][R158.64] ;  /* 0x0000003c9e621981 */ /* 0x000122000c1e1500 */
[----:B------:R-:W-:Y:S06]  /*210b0*/  BAR.SYNC.DEFER_BLOCKING 0x0 ;  /* 0x0000000000007b1d */ /* 0x000fec0000010000 */
[----:B------:R1:W-:Y:S04]  /*210c0*/  STL [R1+0x1954], R2 ;  /* 0x0019540201007387 */ /* 0x0003e80000100800 */
[----:B-1----:R-:W2:Y:S04]  /*210d0*/  LDL.LU R2, [R1+0x7e0] ;  /* 0x0007e00001027983 */ /* 0x002ea80000300800 */
[----:B------:R1:W-:Y:S04]  /*210e0*/  STS.U16 [R19+0x400], R34 ;  /* 0x0004002213007388 */ /* 0x0003e80000000400 */
[----:B------:R0:W-:Y:S04]  /*210f0*/  STS.U16 [R19+0x8400], R90 ;  /* 0x0084005a13007388 */ /* 0x0001e80000000400 */
[----:B------:R0:W-:Y:S04]  /*21100*/  STS.U16 [R19+0x800], R89 ;  /* 0x0008005913007388 */ /* 0x0001e80000000400 */
[----:B-1----:R-:W4:Y:S04]  /*21110*/  LDL.LU R34, [R1+0x1f24] ;  /* 0x001f240001227983 */ /* 0x002f280000300800 */
[----:B0-----:R-:W4:Y:S04]  /*21120*/  LDL.LU R90, [R1+0x1f20] ;  /* 0x001f2000015a7983 */ /* 0x001f280000300800 */
[----:B------:R-:W4:Y:S04]  /*21130*/  LDL.LU R89, [R1+0x1f1c] ;  /* 0x001f1c0001597983 */ /* 0x000f280000300800 */
[----:B------:R0:W-:Y:S04]  /*21140*/  STS.U16 [R19+0x8800], R75 ;  /* 0x0088004b13007388 */ /* 0x0001e80000000400 */
[----:B------:R1:W-:Y:S04]  /*21150*/  STS.U16 [R19+0xc00], R74 ;  /* 0x000c004a13007388 */ /* 0x0003e80000000400 */
[----:B------:R1:W-:Y:S04]  /*21160*/  STS.U16 [R19+0x8c00], R60 ;  /* 0x008c003c13007388 */ /* 0x0003e80000000400 */
[----:B0-----:R-:W4:Y:S04]  /*21170*/  LDL.LU R75, [R1+0x1f18] ;  /* 0x001f1800014b7983 */ /* 0x001f280000300800 */
[----:B-1----:R-:W4:Y:S04]  /*21180*/  LDL.LU R74, [R1+0x1f14] ;  /* 0x001f1400014a7983 */ /* 0x002f280000300800 */
        /* <DEDUP_REMOVED lines=20> */
[----:B0-----:R-:W4:Y:S04]  /*212d0*/  LDL.LU R18, [R1+0x1ee8] ;  /* 0x001ee80001127983 */ /* 0x001f280000300800 */
[----:B------:R-:W-:Y:S04]  /*212e0*/  STS.U16 [R19+0x2400], R242 ;  /* 0x002400f213007388 */ /* 0x000fe80000000400 */
        /* <DEDUP_REMOVED lines=13> */
[----:B------:R-:W-:Y:S04]  /*213c0*/  STL [R1+0x18ac], R19 ;  /* 0x0018ac1301007387 */ /* 0x000fe80000100800 */
[----:B---3--:R-:W-:Y:S04]  /*213d0*/  STS.U16 [R19+0x8000], R22 ;  /* 0x0080001613007388 */ /* 0x008fe80000000400 */
[----:B--2---:R-:W-:Y:S04]  /*213e0*/  STS.U16 [R19], R2 ;  /* 0x0000000213007388 */ /* 0x004fe80000000400 */
[----:B----4-:R0:W-:Y:S04]  /*213f0*/  STS.U16 [R18+0x80], R151 ;  /* 0x0000809712007388 */ /* 0x0101e80000000400 */
[----:B------:R1:W-:Y:S04]  /*21400*/  STS.U16 [R18+0x8080], R150 ;  /* 0x0080809612007388 */ /* 0x0003e80000000400 */
[----:B------:R2:W-:Y:S04]  /*21410*/  STS.U16 [R18+0x480], R146 ;  /* 0x0004809212007388 */ /* 0x0005e80000000400 */
[----:B0-----:R-:W3:Y:S04]  /*21420*/  LDL.LU R151, [R1+0x1ee4] ;  /* 0x001ee40001977983 */ /* 0x001ee80000300800 */
[----:B-1----:R-:W3:Y:S04]  /*21430*/  LDL.LU R150, [R1+0x1ee0] ;  /* 0x001ee00001967983 */ /* 0x002ee80000300800 */
[----:B--2---:R-:W2:Y:S04]  /*21440*/  LDL.LU R146, [R1+0x1edc] ;  /* 0x001edc0001927983 */ /* 0x004ea80000300800 */
[----:B------:R0:W-:Y:S04]  /*21450*/  STS.U16 [R18+0x8480], R147 ;  /* 0x0084809312007388 */ /* 0x0001e80000000400 */
[----:B------:R1:W-:Y:S04]  /*21460*/  STS.U16 [R18+0x880], R149 ;  /* 0x0008809512007388 */ /* 0x0003e80000000400 */
[----:B------:R4:W-:Y:S04]  /*21470*/  STS.U16 [R18+0x8880], R148 ;  /* 0x0088809412007388 */ /* 0x0009e80000000400 */
[----:B0-----:R-:W2:Y:S04]  /*21480*/  LDL.LU R147, [R1+0x1ed8] ;  /* 0x001ed80001937983 */ /* 0x001ea80000300800 */
[----:B-1----:R-:W2:Y:S04]  /*21490*/  LDL.LU R149, [R1+0x1ed4] ;  /* 0x001ed40001957983 */ /* 0x002ea80000300800 */
[----:B----4-:R-:W2:Y:S04]  /*214a0*/  LDL.LU R148, [R1+0x1ed0] ;  /* 0x001ed00001947983 */ /* 0x010ea80000300800 */
[----:B------:R0:W-:Y:S04]  /*214b0*/  STS.U16 [R18+0xc80], R3 ;  /* 0x000c800312007388 */ /* 0x0001e80000000400 */
[----:B------:R1:W-:Y:S04]  /*214c0*/  STS.U16 [R18+0x8c80], R23 ;  /* 0x008c801712007388 */ /* 0x0003e80000000400 */
[----:B------:R4:W-:Y:S04]  /*214d0*/  STS.U16 [R18+0x1080], R24 ;  /* 0x0010801812007388 */ /* 0x0009e80000000400 */
[----:B0-----:R-:W3:Y:S04]  /*214e0*/  LDL.LU R3, [R1+0x1ecc] ;  /* 0x001ecc0001037983 */ /* 0x001ee80000300800 */
[----:B-1----:R-:W2:Y:S04]  /*214f0*/  LDL.LU R23, [R1+0x1ec8] ;  /* 0x001ec80001177983 */ /* 0x002ea80000300800 */
[----:B----4-:R-:W4:Y:S04]  /*21500*/  LDL.LU R24, [R1+0x1ec4] ;  /* 0x001ec40001187983 */ /* 0x010f280000300800 */
[----:B------:R0:W-:Y:S04]  /*21510*/  STS.U16 [R18+0x9080], R33 ;  /* 0x0090802112007388 */ /* 0x0001e80000000400 */
[----:B------:R1:W-:Y:S04]  /*21520*/  STS.U16 [R18+0x1480], R35 ;  /* 0x0014802312007388 */ /* 0x0003e80000000400 */
[----:B------:R1:W-:Y:S04]  /*21530*/  STS.U16 [R18+0x9480], R39 ;  /* 0x0094802712007388 */ /* 0x0003e80000000400 */
[----:B0-----:R-:W3:Y:S04]  /*21540*/  LDL.LU R33, [R1+0x1ec0] ;  /* 0x001ec00001217983 */ /* 0x001ee80000300800 */
[----:B-1----:R-:W2:Y:S04]  /*21550*/  LDL.LU R35, [R1+0x1ebc] ;  /* 0x001ebc0001237983 */ /* 0x002ea80000300800 */
[----:B------:R-:W4:Y:S04]  /*21560*/  LDL.LU R39, [R1+0x1eb8] ;  /* 0x001eb80001277983 */ /* 0x000f280000300800 */
[----:B------:R0:W-:Y:S04]  /*21570*/  STS.U16 [R18+0x1880], R41 ;  /* 0x0018802912007388 */ /* 0x0001e80000000400 */
[----:B------:R1:W-:Y:S04]  /*21580*/  STS.U16 [R18+0x9880], R42 ;  /* 0x0098802a12007388 */ /* 0x0003e80000000400 */
[----:B------:R1:W-:Y:S04]  /*21590*/  STS.U16 [R18+0x1c80], R43 ;  /* 0x001c802b12007388 */ /* 0x0003e80000000400 */
[----:B0-----:R-:W3:Y:S04]  /*215a0*/  LDL.LU R41, [R1+0x1eb4] ;  /* 0x001eb40001297983 */ /* 0x001ee80000300800 */
[----:B-1----:R-:W2:Y:S04]  /*215b0*/  LDL.LU R42, [R1+0x1eb0] ;  /* 0x001eb000012a7983 */ /* 0x002ea80000300800 */
[----:B------:R-:W2:Y:S04]  /*215c0*/  LDL.LU R43, [R1+0x1eac] ;  /* 0x001eac00012b7983 */ /* 0x000ea80000300800 */
        /* <DEDUP_REMOVED lines=19> */
[----:B----4-:R0:W-:Y:S04]  /*21700*/  STS.U16 [R17+0x100], R44 ;  /* 0x0001002c11007388 */ /* 0x0101e80000000400 */
[----:B------:R1:W-:Y:S04]  /*21710*/  STS.U16 [R17+0x8100], R45 ;  /* 0x0081002d11007388 */ /* 0x0003e80000000400 */
[----:B------:R4:W-:Y:S04]  /*21720*/  STS.U16 [R17+0x500], R46 ;  /* 0x0005002e11007388 */ /* 0x0009e80000000400 */
[----:B0-----:R-:W2:Y:S04]  /*21730*/  LDL.LU R44, [R1+0x1ea4] ;  /* 0x001ea400012c7983 */ /* 0x001ea80000300800 */
[----:B-1----:R-:W2:Y:S04]  /*21740*/  LDL.LU R45, [R1+0x1ea0] ;  /* 0x001ea000012d7983 */ /* 0x002ea80000300800 */
[----:B----4-:R-:W4:Y:S04]  /*21750*/  LDL.LU R46, [R1+0x1e9c] ;  /* 0x001e9c00012e7983 */ /* 0x010f280000300800 */
[----:B------:R0:W-:Y:S04]  /*21760*/  STS.U16 [R17+0x8500], R47 ;  /* 0x0085002f11007388 */ /* 0x0001e80000000400 */
[----:B------:R1:W-:Y:S04]  /*21770*/  STS.U16 [R17+0x900], R48 ;  /* 0x0009003011007388 */ /* 0x0003e80000000400 */
[----:B------:R3:W-:Y:S04]  /*21780*/  STS.U16 [R17+0x8900], R49 ;  /* 0x0089003111007388 */ /* 0x0007e80000000400 */
[----:B0-----:R-:W4:Y:S04]  /*21790*/  LDL.LU R47, [R1+0x1e98] ;  /* 0x001e9800012f7983 */ /* 0x001f280000300800 */
[----:B-1----:R-:W4:Y:S04]  /*217a0*/  LDL.LU R48, [R1+0x1e94] ;  /* 0x001e940001307983 */ /* 0x002f280000300800 */
[----:B---3--:R-:W3:Y:S04]  /*217b0*/  LDL.LU R49, [R1+0x1e90] ;  /* 0x001e900001317983 */ /* 0x008ee80000300800 */
[----:B------:R0:W-:Y:S04]  /*217c0*/  STS.U16 [R17+0xd00], R50 ;  /* 0x000d003211007388 */ /* 0x0001e80000000400 */
[----:B------:R1:W-:Y:S04]  /*217d0*/  STS.U16 [R17+0x8d00], R51 ;  /* 0x008d003311007388 */ /* 0x0003e80000000400 */
[----:B------:R1:W-:Y:S04]  /*217e0*/  STS.U16 [R17+0x1100], R52 ;  /* 0x0011003411007388 */ /* 0x0003e80000000400 */
[----:B0-----:R-:W3:Y:S04]  /*217f0*/  LDL.LU R50, [R1+0x1e8c] ;  /* 0x001e8c0001327983 */ /* 0x001ee80000300800 */
[----:B-1----:R-:W3:Y:S04]  /*21800*/  LDL.LU R51, [R1+0x1e88] ;  /* 0x001e880001337983 */ /* 0x002ee80000300800 */
[----:B------:R-:W4:Y:S04]  /*21810*/  LDL.LU R52, [R1+0x1e84] ;  /* 0x001e840001347983 */ /* 0x000f280000300800 */
[----:B------:R0:W-:Y:S04]  /*21820*/  STS.U16 [R17+0x9100], R53 ;  /* 0x0091003511007388 */ /* 0x0001e80000000400 */
[----:B------:R1:W-:Y:S04]  /*21830*/  STS.U16 [R17+0x1500], R54 ;  /* 0x0015003611007388 */ /* 0x0003e80000000400 */
[----:B------:R1:W-:Y:S04]  /*21840*/  STS.U16 [R17+0x9500], R55 ;  /* 0x0095003711007388 */ /* 0x0003e80000000400 */
[----:B0-----:R-:W3:Y:S04]  /*21850*/  LDL.LU R53, [R1+0x1e80] ;  /* 0x001e800001357983 */ /* 0x001ee80000300800 */
[----:B-1----:R-:W3:Y:S04]  /*21860*/  LDL.LU R54, [R1+0x1e7c] ;  /* 0x001e7c0001367983 */ /* 0x002ee80000300800 */
[----:B------:R-:W3:Y:S04]  /*21870*/  LDL.LU R55, [R1+0x1e78] ;  /* 0x001e780001377983 */ /* 0x000ee80000300800 */
[----:B------:R0:W-:Y:S04]  /*21880*/  STS.U16 [R17+0x1900], R56 ;  /* 0x0019003811007388 */ /* 0x0001e80000000400 */
[----:B------:R1:W-:Y:S04]  /*21890*/  STS.U16 [R17+0x9900], R57 ;  /* 0x0099003911007388 */ /* 0x0003e80000000400 */
[----:B------:R1:W-:Y:S04]  /*218a0*/  STS.U16 [R17+0x1d00], R58 ;  /* 0x001d003a11007388 */ /* 0x0003e80000000400 */
[----:B0-----:R-:W3:Y:S04]  /*218b0*/  LDL.LU R56, [R1+0x1e74] ;  /* 0x001e740001387983 */ /* 0x001ee80000300800 */
[----:B-1----:R-:W3:Y:S04]  /*218c0*/  LDL.LU R57, [R1+0x1e70] ;  /* 0x001e700001397983 */ /* 0x002ee80000300800 */
[----:B------:R-:W4:Y:S04]  /*218d0*/  LDL.LU R58, [R1+0x1e6c] ;  /* 0x001e6c00013a7983 */ /* 0x000f280000300800 */
[----:B------:R0:W-:Y:S04]  /*218e0*/  STS.U16 [R17+0x9d00], R16 ;  /* 0x009d001011007388 */ /* 0x0001e80000000400 */
[----:B0-----:R-:W2:Y:S04]  /*218f0*/  LDL.LU R16, [R1+0x1e68] ;  /* 0x001e680001107983 */ /* 0x001ea80000300800 */
        /* <DEDUP_REMOVED lines=17> */
[----:B--2---:R0:W-:Y:S04]  /*21a10*/  STS.U16 [R16+0x180], R59 ;  /* 0x0001803b10007388 */ /* 0x0041e80000000400 */
[----:B------:R1:W-:Y:S04]  /*21a20*/  STS.U16 [R16+0x8180], R60 ;  /* 0x0081803c10007388 */ /* 0x0003e80000000400 */
[----:B------:R2:W-:Y:S04]  /*21a30*/  STS.U16 [R16+0x580], R61 ;  /* 0x0005803d10007388 */ /* 0x0005e80000000400 */
[----:B0-----:R-:W3:Y:S04]  /*21a40*/  LDL.LU R59, [R1+0x1e64] ;  /* 0x001e6400013b7983 */ /* 0x001ee80000300800 */
[----:B-1----:R-:W4:Y:S04]  /*21a50*/  LDL.LU R60, [R1+0x1e60] ;  /* 0x001e6000013c7983 */ /* 0x002f280000300800 */
[----:B--2---:R-:W2:Y:S04]  /*21a60*/  LDL.LU R61, [R1+0x1e5c] ;  /* 0x001e5c00013d7983 */ /* 0x004ea80000300800 */
[----:B------:R0:W-:Y:S04]  /*21a70*/  STS.U16 [R16+0x8580], R62 ;  /* 0x0085803e10007388 */ /* 0x0001e80000000400 */
[----:B------:R1:W-:Y:S04]  /*21a80*/  STS.U16 [R16+0x980], R63 ;  /* 0x0009803f10007388 */ /* 0x0003e80000000400 */
[----:B------:R1:W-:Y:S04]  /*21a90*/  STS.U16 [R16+0x8980], R64 ;  /* 0x0089804010007388 */ /* 0x0003e80000000400 */
[----:B0-----:R-:W3:Y:S04]  /*21aa0*/  LDL.LU R62, [R1+0x1e58] ;  /* 0x001e5800013e7983 */ /* 0x001ee80000300800 */
[----:B-1----:R-:W4:Y:S04]  /*21ab0*/  LDL.LU R63, [R1+0x1e54] ;  /* 0x001e5400013f7983 */ /* 0x002f280000300800 */
[----:B------:R-:W2:Y:S04]  /*21ac0*/  LDL.LU R64, [R1+0x1e50] ;  /* 0x001e500001407983 */ /* 0x000ea80000300800 */
        /* <DEDUP_REMOVED lines=19> */
[----:B0-----:R-:W3:Y:S04]  /*21c00*/  LDL.LU R15, [R1+0x1e28] ;  /* 0x001e2800010f7983 */ /* 0x001ee80000300800 */
        /* <DEDUP_REMOVED lines=17> */
[----:B---3--:R0:W-:Y:S04]  /*21d20*/  STS.U16 [R15+0x200], R74 ;  /* 0x0002004a0f007388 */ /* 0x0081e80000000400 */
[----:B------:R1:W-:Y:S04]  /*21d30*/  STS.U16 [R15+0x8200], R75 ;  /* 0x0082004b0f007388 */ /* 0x0003e80000000400 */
[----:B------:R3:W-:Y:S04]  /*21d40*/  STS.U16 [R15+0x600], R76 ;  /* 0x0006004c0f007388 */ /* 0x0007e80000000400 */
[----:B0-----:R-:W4:Y:S04]  /*21d50*/  LDL.LU R74, [R1+0x1e24] ;  /* 0x001e2400014a7983 */ /* 0x001f280000300800 */
[----:B-1----:R-:W2:Y:S04]  /*21d60*/  LDL.LU R75, [R1+0x1e20] ;  /* 0x001e2000014b7983 */ /* 0x002ea80000300800 */
[----:B---3--:R-:W3:Y:S04]  /*21d70*/  LDL.LU R76, [R1+0x1e1c] ;  /* 0x001e1c00014c7983 */ /* 0x008ee80000300800 */
[----:B------:R0:W-:Y:S04]  /*21d80*/  STS.U16 [R15+0x8600], R77 ;  /* 0x0086004d0f007388 */ /* 0x0001e80000000400 */
[----:B------:R1:W-:Y:S04]  /*21d90*/  STS.U16 [R15+0xa00], R78 ;  /* 0x000a004e0f007388 */ /* 0x0003e80000000400 */
[----:B------:R1:W-:Y:S04]  /*21da0*/  STS.U16 [R15+0x8a00], R79 ;  /* 0x008a004f0f007388 */ /* 0x0003e80000000400 */
[----:B0-----:R-:W4:Y:S04]  /*21db0*/  LDL.LU R77, [R1+0x1e18] ;  /* 0x001e1800014d7983 */ /* 0x001f280000300800 */
[----:B-1----:R-:W2:Y:S04]  /*21dc0*/  LDL.LU R78, [R1+0x1e14] ;  /* 0x001e1400014e7983 */ /* 0x002ea80000300800 */
[----:B------:R-:W3:Y:S04]  /*21dd0*/  LDL.LU R79, [R1+0x1e10] ;  /* 0x001e1000014f7983 */ /* 0x000ee80000300800 */
        /* <DEDUP_REMOVED lines=41> */
[----:B-1----:R-:W3:Y:S04]  /*22070*/  LDL.LU R90, [R1+0x1de0] ;  /* 0x001de000015a7983 */ /* 0x002ee80000300800 */
[----:B----4-:R-:W4:Y:S04]  /*22080*/  LDL.LU R91, [R1+0x1ddc] ;  /* 0x001ddc00015b7983 */ /* 0x010f280000300800 */
[----:B------:R0:W-:Y:S04]  /*22090*/  STS.U16 [R14+0x8680], R92 ;  /* 0x0086805c0e007388 */ /* 0x0001e80000000400 */
[----:B------:R1:W-:Y:S04]  /*220a0*/  STS.U16 [R14+0xa80], R93 ;  /* 0x000a805d0e007388 */ /* 0x0003e80000000400 */
[----:B------:R1:W-:Y:S04]  /*220b0*/  STS.U16 [R14+0x8a80], R94 ;  /* 0x008a805e0e007388 */ /* 0x0003e80000000400 */
[----:B0-----:R-:W2:Y:S04]  /*220c0*/  LDL.LU R92, [R1+0x1dd8] ;  /* 0x001dd800015c7983 */ /* 0x001ea80000300800 */
[----:B-1----:R-:W3:Y:S04]  /*220d0*/  LDL.LU R93, [R1+0x1dd4] ;  /* 0x001dd400015d7983 */ /* 0x002ee80000300800 */
[----:B------:R-:W4:Y:S04]  /*220e0*/  LDL.LU R94, [R1+0x1dd0] ;  /* 0x001dd000015e7983 */ /* 0x000f280000300800 */
[----:B------:R0:W-:Y:S04]  /*220f0*/  STS.U16 [R14+0xe80], R95 ;  /* 0x000e805f0e007388 */ /* 0x0001e80000000400 */
[----:B------:R1:W-:Y:S04]  /*22100*/  STS.U16 [R14+0x8e80], R96 ;  /* 0x008e80600e007388 */ /* 0x0003e80000000400 */
[----:B------:R1:W-:Y:S04]  /*22110*/  STS.U16 [R14+0x1280], R97 ;  /* 0x001280610e007388 */ /* 0x0003e80000000400 */
[----:B0-----:R-:W2:Y:S04]  /*22120*/  LDL.LU R95, [R1+0x1dcc] ;  /* 0x001dcc00015f7983 */ /* 0x001ea80000300800 */
[----:B-1----:R-:W3:Y:S04]  /*22130*/  LDL.LU R96, [R1+0x1dc8] ;  /* 0x001dc80001607983 */ /* 0x002ee80000300800 */
[----:B------:R-:W4:Y:S04]  /*22140*/  LDL.LU R97, [R1+0x1dc4] ;  /* 0x001dc40001617983 */ /* 0x000f280000300800 */
[----:B------:R0:W-:Y:S04]  /*22150*/  STS.U16 [R14+0x9280], R13 ;  /* 0x0092800d0e007388 */ /* 0x0001e80000000400 */
[----:B0-----:R-:W2:Y:S04]  /*22160*/  LDL.LU R13, [R1+0x1dc0] ;  /* 0x001dc000010d7983 */ /* 0x001ea80000300800 */
[----:B------:R0:W-:Y:S04]  /*22170*/  STS.U16 [R14+0x1680], R12 ;  /* 0x0016800c0e007388 */ /* 0x0001e80000000400 */
[----:B------:R1:W-:Y:S04]  /*22180*/  STS.U16 [R14+0x9680], R11 ;  /* 0x0096800b0e007388 */ /* 0x0003e80000000400 */
[----:B------:R1:W-:Y:S04]  /*22190*/  STS.U16 [R14+0x1a80], R10 ;  /* 0x001a800a0e007388 */ /* 0x0003e80000000400 */
[----:B0-----:R-:W3:Y:S04]  /*221a0*/  LDL.LU R12, [R1+0x1dbc] ;  /* 0x001dbc00010c7983 */ /* 0x001ee80000300800 */
[----:B-1----:R-:W3:Y:S04]  /*221b0*/  LDL.LU R11, [R1+0x1db8] ;  /* 0x001db800010b7983 */ /* 0x002ee80000300800 */
[----:B------:R-:W3:Y:S04]  /*221c0*/  LDL.LU R10, [R1+0x1db4] ;  /* 0x001db400010a7983 */ /* 0x000ee80000300800 */
[----:B------:R0:W-:Y:S04]  /*221d0*/  STS.U16 [R14+0x9a80], R9 ;  /* 0x009a80090e007388 */ /* 0x0001e80000000400 */
[----:B0-----:R-:W3:Y:S04]  /*221e0*/  LDL.LU R9, [R1+0x1db0] ;  /* 0x001db00001097983 */ /* 0x001ee80000300800 */
[----:B------:R-:W-:Y:S04]  /*221f0*/  STL [R1+0x18c0], R14 ;  /* 0x0018c00e01007387 */ /* 0x000fe80000100800 */
[----:B------:R-:W4:Y:S01]  /*22200*/  LDL R2, [R1+0x1878] ;  /* 0x0018780001027983 */ /* 0x000f220000100800 */
[----:B------:R-:W0:Y:S03]  /*22210*/  S2R R159, SR_TID.X ;  /* 0x00000000009f7919 */ /* 0x000e260000002100 */
        /* <DEDUP_REMOVED lines=18> */
[----:B------:R-:W3:Y:S01]  /*22340*/  LDL R22, [R1+0x1858] ;  /* 0x0018580001167983 */ /* 0x000ee20000100800 */
[----:B0-----:R-:W-:-:S04]  /*22350*/  LOP3.LUT R159, R159, 0x7f, RZ, 0xc0, !PT ;  /* 0x0000007f9f9f7812 */ /* 0x001fc800078ec0ff */
[----:B------:R-:W-:Y:S01]  /*22360*/  ISETP.GE.AND P0, PT, R159, R20, PT ;  /* 0x000000149f00720c */ /* 0x000fe20003f06270 */
[----:B--2---:R0:W-:Y:S04]  /*22370*/  STS.U16 [R13+0x8300], R28 ;  /* 0x0083001c0d007388 */ /* 0x0041e80000000400 */
[----:B0-----:R-:W2:Y:S04]  /*22380*/  LDL R28, [R1+0x1464] ;  /* 0x00146400011c7983 */ /* 0x001ea80000100800 */
[----:B------:R0:W-:Y:S04]  /*22390*/  STS.U16 [R13+0x8b00], R25 ;  /* 0x008b00190d007388 */ /* 0x0001e80000000400 */
[----:B0-----:R-:W2:Y:S04]  /*223a0*/  LDL R25, [R1+0x1854] ;  /* 0x0018540001197983 */ /* 0x001ea80000100800 */
[----:B------:R0:W-:Y:S04]  /*223b0*/  STS.U16 [R13+0x300], R34 ;  /* 0x000300220d007388 */ /* 0x0001e80000000400 */
[----:B------:R-:W-:Y:S04]  /*223c0*/  STS.U16 [R13+0x700], R32 ;  /* 0x000700200d007388 */ /* 0x000fe80000000400 */
[----:B------:R-:W-:Y:S04]  /*223d0*/  STS.U16 [R13+0x8700], R31 ;  /* 0x0087001f0d007388 */ /* 0x000fe80000000400 */
[----:B------:R-:W-:Y:S04]  /*223e0*/  STS.U16 [R13+0xb00], R29 ;  /* 0x000b001d0d007388 */ /* 0x000fe80000000400 */
[----:B------:R1:W-:Y:S04]  /*223f0*/  STS.U16 [R13+0xf00], R27 ;  /* 0x000f001b0d007388 */ /* 0x0003e80000000400 */
[----:B------:R4:W-:Y:S04]  /*22400*/  STS.U16 [R13+0x8f00], R26 ;  /* 0x008f001a0d007388 */ /* 0x0009e80000000400 */
[----:B0-----:R-:W2:Y:S04]  /*22410*/  LDL R34, [R1+0x17d4] ;  /* 0x0017d40001227983 */ /* 0x001ea80000100800 */
[----:B-1----:R-:W2:Y:S04]  /*22420*/  LDL R27, [R1+0x1814] ;  /* 0x00181400011b7983 */ /* 0x002ea80000100800 */
[----:B----4-:R-:W4:Y:S04]  /*22430*/  LDL R26, [R1+0x1818] ;  /* 0x00181800011a7983 */ /* 0x010f280000100800 */
[----:B------:R-:W4:Y:S01]  /*22440*/  LDL R32, [R1+0x17d8] ;  /* 0x0017d80001207983 */ /* 0x000f220000100800 */
[----:B------:R-:W-:-:S03]  /*22450*/  @!P0 IMAD.MOV.U32 R158, RZ, RZ, R2 ;  /* 0x000000ffff9e8224 */ /* 0x000fc600078e0002 */
[----:B------:R-:W4:Y:S04]  /*22460*/  LDL.LU R15, [R1+0x8bc] ;  /* 0x0008bc00010f7983 */ /* 0x000f280000300800 */
[----:B------:R-:W4:Y:S04]  /*22470*/  LDL.LU R17, [R1+0x8b4] ;  /* 0x0008b40001117983 */ /* 0x000f280000300800 */
[----:B------:R-:W4:Y:S04]  /*22480*/  LDL.LU R18, [R1+0x8ac] ;  /* 0x0008ac0001127983 */ /* 0x000f280000300800 */
[----:B------:R-:W4:Y:S01]  /*22490*/  LDL R2, [R1+0x1798] ;  /* 0x0017980001027983 */ /* 0x000f220000100800 */
[----:B------:R-:W-:-:S03]  /*224a0*/  PRMT R97, RZ, 0x7610, R97 ;  /* 0x00007610ff617816 */ /* 0x000fc60000000061 */
[----:B------:R-:W4:Y:S04]  /*224b0*/  LDL R31, [R1+0x1754] ;  /* 0x00175400011f7983 */ /* 0x000f280000100800 */
[----:B------:R-:W4:Y:S01]  /*224c0*/  LDL R29, [R1+0x1758] ;  /* 0x00175800011d7983 */ /* 0x000f220000100800 */
[----:B---3--:R-:W-:Y:S02]  /*224d0*/  PRMT R96, RZ, 0x7610, R96 ;  /* 0x00007610ff607816 */ /* 0x008fe40000000060 */
[----:B------:R-:W-:Y:S02]  /*224e0*/  PRMT R95, RZ, 0x7610, R95 ;  /* 0x00007610ff5f7816 */ /* 0x000fe4000000005f */
[----:B------:R-:W-:Y:S01]  /*224f0*/  PRMT R94, RZ, 0x7610, R94 ;  /* 0x00007610ff5e7816 */ /* 0x000fe2000000005e */
[----:B--2---:R-:W-:-:S02]  /*22500*/  @!P0 IMAD.MOV.U32 R159, RZ, RZ, R28 ;  /* 0x000000ffff9f8224 */ /* 0x004fc400078e001c */
[----:B------:R-:W2:Y:S04]  /*22510*/  LDL R28, [R1+0x1794] ;  /* 0x00179400011c7983 */ /* 0x000ea80000100800 */
[----:B------:R0:W3:Y:S02]  /*22520*/  @!P0 LDG.E.U16 R97, desc[UR60][R158.64] ;  /* 0x0000003c9e618981 */ /* 0x0000e4000c1e1500 */
[----:B0-----:R-:W-:Y:S01]  /*22530*/  @!P0 MOV R158, R22 ;  /* 0x00000016009e8202 */ /* 0x001fe20000000f00 */
[----:B------:R-:W-:Y:S01]  /*22540*/  @!P0 IMAD.MOV.U32 R159, RZ, RZ, R25 ;  /* 0x000000ffff9f8224 */ /* 0x000fe200078e0019 */
[----:B------:R-:W3:Y:S04]  /*22550*/  LDL R22, [R1+0x1718] ;  /* 0x0017180001167983 */ /* 0x000ee80000100800 */
[----:B------:R-:W3:Y:S04]  /*22560*/  LDL R25, [R1+0x1714] ;  /* 0x0017140001197983 */ /* 0x000ee80000100800 */
[----:B------:R0:W3:Y:S02]  /*22570*/  @!P0 LDG.E.U16 R96, desc[UR60][R158.64] ;  /* 0x0000003c9e608981 */ /* 0x0000e4000c1e1500 */
[----:B0-----:R-:W-:-:S02]  /*22580*/  @!P0 IMAD.MOV.U32 R159, RZ, RZ, R27 ;  /* 0x000000ffff9f8224 */ /* 0x001fc400078e001b */
[----:B------:R-:W3:Y:S01]  /*22590*/  LDL R27, [R1+0x16d4] ;  /* 0x0016d400011b7983 */ /* 0x000ee20000100800 */
[----:B----4-:R-:W-:-:S03]  /*225a0*/  @!P0 IMAD.MOV.U32 R158, RZ, RZ, R26 ;  /* 0x000000ffff9e8224 */ /* 0x010fc600078e001a */
[----:B------:R-:W4:Y:S04]  /*225b0*/  LDL R26, [R1+0x16d8] ;  /* 0x0016d800011a7983 */ /* 0x000f280000100800 */
[----:B------:R0:W4:Y:S02]  /*225c0*/  @!P0 LDG.E.U16 R95, desc[UR60][R158.64] ;  /* 0x0000003c9e5f8981 */ /* 0x000124000c1e1500 */
[----:B0-----:R-:W-:Y:S02]  /*225d0*/  @!P0 IMAD.MOV.U32 R158, RZ, RZ, R32 ;  /* 0x000000ffff9e8224 */ /* 0x001fe400078e0020 */
[----:B------:R-:W-:Y:S01]  /*225e0*/  @!P0 IMAD.MOV.U32 R159, RZ, RZ, R34 ;  /* 0x000000ffff9f8224 */ /* 0x000fe200078e0022 */
[----:B------:R-:W-:Y:S01]  /*225f0*/  PRMT R93, RZ, 0x7610, R93 ;  /* 0x00007610ff5d7816 */ /* 0x000fe2000000005d */
[----:B------:R-:W4:Y:S04]  /*22600*/  LDL R34, [R1+0x1614] ;  /* 0x0016140001227983 */ /* 0x000f280000100800 */
[----:B------:R0:W4:Y:S01]  /*22610*/  @!P0 LDG.E.U16 R94, desc[UR60][R158.64] ;  /* 0x0000003c9e5e8981 */ /* 0x000122000c1e1500 */
[----:B------:R-:W-:-:S02]  /*22620*/  PRMT R92, RZ, 0x7610, R92 ;  /* 0x00007610ff5c7816 */ /* 0x000fc4000000005c */
[----:B------:R-:W-:Y:S01]  /*22630*/  PRMT R91, RZ, 0x7610, R91 ;  /* 0x00007610ff5b7816 */ /* 0x000fe2000000005b */
[----:B------:R-:W4:Y:S01]  /*22640*/  LDL R32, [R1+0x1618] ;  /* 0x0016180001207983 */ /* 0x000f220000100800 */
[----:B0-----:R-:W-:-:S03]  /*22650*/  @!P0 IMAD.MOV.U32 R158, RZ, RZ, R2 ;  /* 0x000000ffff9e8224 */ /* 0x001fc600078e0002 */
[----:B------:R-:W4:Y:S01]  /*22660*/  LDL R2, [R1+0x1698] ;  /* 0x0016980001027983 */ /* 0x000f220000100800 */
[----:B------:R-:W-:Y:S01]  /*22670*/  PRMT R90, RZ, 0x7610, R90 ;  /* 0x00007610ff5a7816 */ /* 0x000fe2000000005a */
[----:B--2---:R-:W-:Y:S02]  /*22680*/  @!P0 IMAD.MOV.U32 R159, RZ, RZ, R28 ;  /* 0x000000ffff9f8224 */ /* 0x004fe400078e001c */
[----:B------:R-:W2:Y:S04]  /*22690*/  LDL R28, [R1+0x1694] ;  /* 0x00169400011c7983 */ /* 0x000ea80000100800 */
[----:B------:R0:W2:Y:S02]  /*226a0*/  @!P0 LDG.E.U16 R93, desc[UR60][R158.64] ;  /* 0x0000003c9e5d8981 */ /* 0x0000a4000c1e1500 */
[----:B0-----:R-:W-:-:S02]  /*226b0*/  @!P0 IMAD.MOV.U32 R158, RZ, RZ, R29 ;  /* 0x000000ffff9e8224 */ /* 0x001fc400078e001d */
[----:B------:R-:W-:Y:S01]  /*226c0*/  @!P0 IMAD.MOV.U32 R159, RZ, RZ, R31 ;  /* 0x000000ffff9f8224 */ /* 0x000fe200078e001f */
[----:B------:R-:W2:Y:S04]  /*226d0*/  LDL R29, [R1+0x1598] ;  /* 0x00159800011d7983 */ /* 0x000ea80000100800 */
[----:B------:R3:W2:Y:S04]  /*226e0*/  @!P0 LDG.E.U16 R92, desc[UR60][R158.64] ;  /* 0x0000003c9e5c8981 */ /* 0x0006a8000c1e1500 */
[----:B------:R-:W2:Y:S01]  /*226f0*/  LDL R31, [R1+0x1594] ;  /* 0x00159400011f7983 */ /* 0x000ea20000100800 */
[----:B---3--:R-:W-:-:S02]  /*22700*/  @!P0 IMAD.MOV.U32 R158, RZ, RZ, R22 ;  /* 0x000000ffff9e8224 */ /* 0x008fc400078e0016 */
[----:B------:R-:W-:Y:S01]  /*22710*/  @!P0 IMAD.MOV.U32 R159, RZ, RZ, R25 ;  /* 0x000000ffff9f8224 */ /* 0x000fe200078e0019 */
[----:B------:R-:W3:Y:S04]  /*22720*/  LDL R22, [R1+0x1658] ;  /* 0x0016580001167983 */ /* 0x000ee80000100800 */
[----:B------:R-:W3:Y:S04]  /*22730*/  LDL R25, [R1+0x1654] ;  /* 0x0016540001197983 */ /* 0x000ee80000100800 */
[----:B------:R4:W3:Y:S02]  /*22740*/  @!P0 LDG.E.U16 R91, desc[UR60][R158.64] ;  /* 0x0000003c9e5b8981 */ /* 0x0008e4000c1e1500 */
[----:B----4-:R-:W-:-:S02]  /*22750*/  @!P0 IMAD.MOV.U32 R158, RZ, RZ, R26 ;  /* 0x000000ffff9e8224 */ /* 0x010fc400078e001a */
[----:B------:R-:W-:Y:S01]  /*22760*/  @!P0 IMAD.MOV.U32 R159, RZ, RZ, R27 ;  /* 0x000000ffff9f8224 */ /* 0x000fe200078e001b */
[----:B------:R-:W4:Y:S04]  /*22770*/  LDL R26, [R1+0x15d8] ;  /* 0x0015d800011a7983 */ /* 0x000f280000100800 */
[----:B------:R-:W4:Y:S04]  /*22780*/  LDL R27, [R1+0x15d4] ;  /* 0x0015d400011b7983 */ /* 0x000f280000100800 */
[----:B------:R0:W4:Y:S02]  /*22790*/  @!P0 LDG.E.U16 R90, desc[UR60][R158.64] ;  /* 0x0000003c9e5a8981 */ /* 0x000124000c1e1500 */
[----:B0-----:R-:W-:-:S02]  /*227a0*/  @!P0 IMAD.MOV.U32 R158, RZ, RZ, R2 ;  /* 0x000000ffff9e8224 */ /* 0x001fc400078e0002 */
[----:B------:R-:W4:Y:S01]  /*227b0*/  LDL R2, [R1+0x1558] ;  /* 0x0015580001027983 */ /* 0x000f220000100800 */
[----:B------:R-:W-:Y:S02]  /*227c0*/  PRMT R89, RZ, 0x7610, R89 ;  /* 0x00007610ff597816 */ /* 0x000fe40000000059 */
[----:B------:R-:W-:Y:S02]  /*227d0*/  PRMT R88, RZ, 0x7610, R88 ;  /* 0x00007610ff587816 */ /* 0x000fe40000000058 */
[----:B------:R-:W-:Y:S02]  /*227e0*/  PRMT R87, RZ, 0x7610, R87 ;  /* 0x00007610ff577816 */ /* 0x000fe40000000057 */
[----:B------:R-:W-:Y:S02]  /*227f0*/  PRMT R86, RZ, 0x7610, R86 ;  /* 0x00007610ff567816 */ /* 0x000fe40000000056 */
[----:B------:R-:W-:Y:S01]  /*22800*/  PRMT R85, RZ, 0x7610, R85 ;  /* 0x00007610ff557816 */ /* 0x000fe20000000055 */
[----:B--2---:R-:W-:-:S02]  /*22810*/  @!P0 IMAD.MOV.U32 R159, RZ, RZ, R28 ;  /* 0x000000ffff9f8224 */ /* 0x004fc400078e001c */
[----:B------:R-:W2:Y:S04]  /*22820*/  LDL R28, [R1+0x1554] ;  /* 0x00155400011c7983 */ /* 0x000ea80000100800 */
[----:B------:R3:W2:Y:S02]  /*22830*/  @!P0 LDG.E.U16 R89, desc[UR60][R158.64] ;  /* 0x0000003c9e598981 */ /* 0x0006a4000c1e1500 */
[----:B---3--:R-:W-:Y:S02]  /*22840*/  @!P0 IMAD.MOV.U32 R158, RZ, RZ, R22 ;  /* 0x000000ffff9e8224 */ /* 0x008fe400078e0016 */
[----:B------:R-:W3:Y:S01]  /*22850*/  LDL R22, [R1+0x1518] ;  /* 0x0015180001167983 */ /* 0x000ee20000100800 */
[----:B------:R-:W-:-:S03]  /*22860*/  @!P0 IMAD.MOV.U32 R159, RZ, RZ, R25 ;  /* 0x000000ffff9f8224 */ /* 0x000fc600078e0019 */
[----:B------:R-:W3:Y:S04]  /*22870*/  LDL R25, [R1+0x1514] ;  /* 0x0015140001197983 */ /* 0x000ee80000100800 */
[----:B------:R0:W3:Y:S02]  /*22880*/  @!P0 LDG.E.U16 R88, desc[UR60][R158.64] ;  /* 0x0000003c9e588981 */ /* 0x0000e4000c1e1500 */
[----:B0-----:R-:W-:Y:S02]  /*22890*/  @!P0 IMAD.MOV.U32 R158, RZ, RZ, R32 ;  /* 0x000000ffff9e8224 */ /* 0x001fe400078e0020 */
[----:B------:R-:W-:Y:S01]  /*228a0*/  @!P0 IMAD.MOV.U32 R159, RZ, RZ, R34 ;  /* 0x000000ffff9f8224 */ /* 0x000fe200078e0022 */
[----:B------:R-:W-:Y:S01]  /*228b0*/  PRMT R84, RZ, 0x7610, R84 ;  /* 0x00007610ff547816 */ /* 0x000fe20000000054 */
[----:B------:R-:W3:Y:S04]  /*228c0*/  LDL R34, [R1+0xc44] ;  /* 0x000c440001227983 */ /* 0x000ee80000100800 */
[----:B------:R4:W3:Y:S04]  /*228d0*/  @!P0 LDG.E.U16 R87, desc[UR60][R158.64] ;  /* 0x0000003c9e578981 */ /* 0x0008e8000c1e1500 */
[----:B------:R-:W3:Y:S01]  /*228e0*/  LDL R32, [R1+0xc48] ;  /* 0x000c480001207983 */ /* 0x000ee20000100800 */
[----:B----4-:R-:W-:-:S02]  /*228f0*/  @!P0 IMAD.MOV.U32 R158, RZ, RZ, R26 ;  /* 0x000000ffff9e8224 */ /* 0x010fc400078e001a */
[----:B------:R-:W-:Y:S01]  /*22900*/  @!P0 IMAD.MOV.U32 R159, RZ, RZ, R27 ;  /* 0x000000ffff9f8224 */ /* 0x000fe200078e001b */
[----:B------:R-:W4:Y:S04]  /*22910*/  LDL R26, [R1+0x14d8] ;  /* 0x0014d800011a7983 */ /* 0x000f280000100800 */
[----:B------:R0:W4:Y:S04]  /*22920*/  @!P0 LDG.E.U16 R86, desc[UR60][R158.64] ;  /* 0x0000003c9e568981 */ /* 0x000128000c1e1500 */
[----:B------:R-:W4:Y:S01]  /*22930*/  LDL R27, [R1+0x14d4] ;  /* 0x0014d400011b7983 */ /* 0x000f220000100800 */
[----:B0-----:R-:W-:-:S02]  /*22940*/  @!P0 IMAD.MOV.U32 R158, RZ, RZ, R29 ;  /* 0x000000ffff9e8224 */ /* 0x001fc400078e001d */
[----:B------:R-:W-:Y:S01]  /*22950*/  @!P0 IMAD.MOV.U32 R159, RZ, RZ, R31 ;  /* 0x000000ffff9f8224 */ /* 0x000fe200078e001f */
[----:B------:R-:W-:Y:S01]  /*22960*/  PRMT R83, RZ, 0x7610, R83 ;  /* 0x00007610ff537816 */ /* 0x000fe20000000053 */
[----:B------:R-:W4:Y:S04]  /*22970*/  LDL R31, [R1+0xbc4] ;  /* 0x000bc400011f7983 */ /* 0x000f280000100800 */
[----:B------:R0:W4:Y:S04]  /*22980*/  @!P0 LDG.E.U16 R85, desc[UR60][R158.64] ;  /* 0x0000003c9e558981 */ /* 0x000128000c1e1500 */
[----:B------:R-:W4:Y:S01]  /*22990*/  LDL R29, [R1+0xbc8] ;  /* 0x000bc800011d7983 */ /* 0x000f220000100800 */
[----:B0-----:R-:W-:-:S03]  /*229a0*/  @!P0 IMAD.MOV.U32 R158, RZ, RZ, R2 ;  /* 0x000000ffff9e8224 */ /* 0x001fc600078e0002 */
[----:B------:R-:W4:Y:S01]  /*229b0*/  LDL R2, [R1+0x1498] ;  /* 0x0014980001027983 */ /* 0x000f220000100800 */
[----:B------:R-:W-:Y:S01]  /*229c0*/  PRMT R82, RZ, 0x7610, R82 ;  /* 0x00007610ff527816 */ /* 0x000fe20000000052 */
[----:B--2---:R-:W-:Y:S02]  /*229d0*/  @!P0 IMAD.MOV.U32 R159, RZ, RZ, R28 ;  /* 0x000000ffff9f8224 */ /* 0x004fe400078e001c */
[----:B------:R-:W2:Y:S04]  /*229e0*/  LDL R28, [R1+0x1494] ;  /* 0x00149400011c7983 */ /* 0x000ea80000100800 */
[----:B------:R3:W2:Y:S02]  /*229f0*/  @!P0 LDG.E.U16 R84, desc[UR60][R158.64] ;  /* 0x0000003c9e548981 */ /* 0x0006a4000c1e1500 */
[----:B---3--:R-:W-:-:S02]  /*22a00*/  @!P0 IMAD.MOV.U32 R158, RZ, RZ, R22 ;  /* 0x000000ffff9e8224 */ /* 0x008fc400078e0016 */
[----:B------:R-:W3:Y:S01]  /*22a10*/  LDL R22, [R1+0xc08] ;  /* 0x000c080001167983 */ /* 0x000ee20000100800 */
[----:B------:R-:W-:-:S03]  /*22a20*/  @!P0 IMAD.MOV.U32 R159, RZ, RZ, R25 ;  /* 0x000000ffff9f8224 */ /* 0x000fc600078e0019 */
[----:B------:R-:W3:Y:S04]  /*22a30*/  LDL R25, [R1+0xc04] ;  /* 0x000c040001197983 */ /* 0x000ee80000100800 */
[----:B------:R4:W3:Y:S02]  /*22a40*/  @!P0 LDG.E.U16 R83, desc[UR60][R158.64] ;  /* 0x0000003c9e538981 */ /* 0x0008e4000c1e1500 */
[----:B----4-:R-:W-:Y:S02]  /*22a50*/  @!P0 IMAD.MOV.U32 R158, RZ, RZ, R26 ;  /* 0x000000ffff9e8224 */ /* 0x010fe400078e001a */
[----:B------:R-:W4:Y:S01]  /*22a60*/  LDL R26, [R1+0xb88] ;  /* 0x000b8800011a7983 */ /* 0x000f220000100800 */
[----:B------:R-:W-:-:S03]  /*22a70*/  @!P0 IMAD.MOV.U32 R159, RZ, RZ, R27 ;  /* 0x000000ffff9f8224 */ /* 0x000fc600078e001b */
[----:B------:R-:W4:Y:S04]  /*22a80*/  LDL R27, [R1+0xb84] ;  /* 0x000b8400011b7983 */ /* 0x000f280000100800 */
[----:B------:R0:W4:Y:S02]  /*22a90*/  @!P0 LDG.E.U16 R82, desc[UR60][R158.64] ;  /* 0x0000003c9e528981 */ /* 0x000124000c1e1500 */
[----:B0-----:R-:W-:Y:S02]  /*22aa0*/  @!P0 IMAD.MOV.U32 R158, RZ, RZ, R2 ;  /* 0x000000ffff9e8224 */ /* 0x001fe400078e0002 */
[----:B------:R-:W4:Y:S01]  /*22ab0*/  LDL R2, [R1+0xb48] ;  /* 0x000b480001027983 */ /* 0x000f220000100800 */
[----:B------:R-:W-:Y:S02]  /*22ac0*/  PRMT R81, RZ, 0x7610, R81 ;  /* 0x00007610ff517816 */ /* 0x000fe40000000051 */
[----:B------:R-:W-:-:S02]  /*22ad0*/  PRMT R80, RZ, 0x7610, R80 ;  /* 0x00007610ff507816 */ /* 0x000fc40000000050 */
[----:B------:R-:W-:Y:S02]  /*22ae0*/  PRMT R79, RZ, 0x7610, R79 ;  /* 0x00007610ff4f7816 */ /* 0x000fe4000000004f */
[----:B------:R-:W-:Y:S02]  /*22af0*/  PRMT R78, RZ, 0x7610, R78 ;  /* 0x00007610ff4e7816 */ /* 0x000fe4000000004e */
[----:B------:R-:W-:Y:S01]  /*22b00*/  PRMT R77, RZ, 0x7610, R77 ;  /* 0x00007610ff4d7816 */ /* 0x000fe2000000004d */
[----:B--2---:R-:W-:Y:S02]  /*22b10*/  @!P0 IMAD.MOV.U32 R159, RZ, RZ, R28 ;  /* 0x000000ffff9f8224 */ /* 0x004fe400078e001c */
[----:B------:R-:W2:Y:S04]  /*22b20*/  LDL R28, [R1+0xb44] ;  /* 0x000b4400011c7983 */ /* 0x000ea80000100800 */
[----:B------:R0:W2:Y:S02]  /*22b30*/  @!P0 LDG.E.U16 R81, desc[UR60][R158.64] ;  /* 0x0000003c9e518981 */ /* 0x0000a4000c1e1500 */
[----:B0-----:R-:W-:-:S02]  /*22b40*/  @!P0 IMAD.MOV.U32 R158, RZ, RZ, R32 ;  /* 0x000000ffff9e8224 */ /* 0x001fc400078e0020 */
[----:B------:R-:W-:Y:S01]  /*22b50*/  @!P0 IMAD.MOV.U32 R159, RZ, RZ, R34 ;  /* 0x000000ffff9f8224 */ /* 0x000fe200078e0022 */
        /* <DEDUP_REMOVED lines=9> */
[----:B------:R-:W3:Y:S04]  /*22bf0*/  LDL R29, [R1+0xa44] ;  /* 0x000a4400011d7983 */ /* 0x000ee80000100800 */
[----:B------:R4:W3:Y:S02]  /*22c00*/  @!P0 LDG.E.U16 R78, desc[UR60][R158.64] ;  /* 0x0000003c9e4e8981 */ /* 0x0008e4000c1e1500 */
[----:B----4-:R-:W-:-:S02]  /*22c10*/  @!P0 IMAD.MOV.U32 R158, RZ, RZ, R26 ;  /* 0x000000ffff9e8224 */ /* 0x010fc400078e001a */
        /* <DEDUP_REMOVED lines=9> */
[----:B------:R-:W-:Y:S01]  /*22cb0*/  PRMT R73, RZ, 0x7610, R73 ;  /* 0x00007610ff497816 */ /* 0x000fe20000000049 */
[----:B--2---:R-:W-:Y:S02]  /*22cc0*/  @!P0 IMAD.MOV.U32 R159, RZ, RZ, R28 ;  /* 0x000000ffff9f8224 */ /* 0x004fe400078e001c */
[----:B------:R-:W2:Y:S04]  /*22cd0*/  LDL R28, [R1+0xa48] ;  /* 0x000a4800011c7983 */ /* 0x000ea80000100800 */
[----:B------:R3:W2:Y:S04]  /*22ce0*/  @!P0 LDG.E.U16 R76, desc[UR60][R158.64] ;  /* 0x0000003c9e4c8981 */ /* 0x0006a8000c1e1500 */
[----:B------:R-:W2:Y:S01]  /*22cf0*/  LDL.LU R31, [R1+0xa04] ;  /* 0x000a0400011f7983 */ /* 0x000ea20000300800 */
[----:B---3--:R-:W-:-:S03]  /*22d00*/  @!P0 IMAD.MOV.U32 R158, RZ, RZ, R22 ;  /* 0x000000ffff9e8224 */ /* 0x008fc600078e0016 */
[----:B------:R-:W3:Y:S01]  /*22d10*/  LDL R22, [R1+0xa08] ;  /* 0x000a080001167983 */ /* 0x000ee20000100800 */
[----:B------:R-:W-:-:S03]  /*22d20*/  @!P0 IMAD.MOV.U32 R159, RZ, RZ, R25 ;  /* 0x000000ffff9f8224 */ /* 0x000fc600078e0019 */
[----:B------:R-:W3:Y:S04]  /*22d30*/  LDL.LU R38, [R1+0x9c4] ;  /* 0x0009c40001267983 */ /* 0x000ee80000300800 */
[----:B------:R4:W3:Y:S04]  /*22d40*/  @!P0 LDG.E.U16 R75, desc[UR60][R158.64] ;  /* 0x0000003c9e4b8981 */ /* 0x0008e8000c1e1500 */
[----:B------:R-:W3:Y:S01]  /*22d50*/  LDL.LU R25, [R1+0x988] ;  /* 0x0009880001197983 */ /* 0x000ee20000300800 */
[----:B----4-:R-:W-:-:S03]  /*22d60*/  @!P0 IMAD.MOV.U32 R158, RZ, RZ, R26 ;  /* 0x000000ffff9e8224 */ /* 0x010fc600078e001a */
[----:B------:R-:W4:Y:S01]  /*22d70*/  LDL R26, [R1+0x9c8] ;  /* 0x0009c800011a7983 */ /* 0x000f220000100800 */
[----:B------:R-:W-:-:S03]  /*22d80*/  @!P0 IMAD.MOV.U32 R159, RZ, RZ, R27 ;  /* 0x000000ffff9f8224 */ /* 0x000fc600078e001b */
[----:B------:R-:W4:Y:S04]  /*22d90*/  LDL.LU R27, [R1+0x948] ;  /* 0x00094800011b7983 */ /* 0x000f280000300800 */
[----:B------:R0:W4:Y:S01]  /*22da0*/  @!P0 LDG.E.U16 R74, desc[UR60][R158.64] ;  /* 0x0000003c9e4a8981 */ /* 0x000122000c1e1500 */
[----:B------:R-:W-:Y:S02]  /*22db0*/  PRMT R72, RZ, 0x7610, R72 ;  /* 0x00007610ff487816 */ /* 0x000fe40000000048 */
[----:B------:R-:W-:Y:S01]  /*22dc0*/  PRMT R71, RZ, 0x7610, R71 ;  /* 0x00007610ff477816 */ /* 0x000fe20000000047 */
[----:B------:R-:W4:Y:S04]  /*22dd0*/  LDL R40, [R1+0x904] ;  /* 0x0009040001287983 */ /* 0x000f280000100800 */
[----:B------:R-:W4:Y:S01]  /*22de0*/  LDL R34, [R1+0x908] ;  /* 0x0009080001227983 */ /* 0x000f220000100800 */
[----:B0-----:R-:W-:Y:S01]  /*22df0*/  @!P0 IMAD.MOV.U32 R159, RZ, RZ, R32 ;  /* 0x000000ffff9f8224 */ /* 0x001fe200078e0020 */
[----:B------:R-:W-:-:S02]  /*22e00*/  PRMT R70, RZ, 0x7610, R70 ;  /* 0x00007610ff467816 */ /* 0x000fc40000000046 */
[----:B------:R-:W4:Y:S01]  /*22e10*/  LDL R32, [R1+0x184c] ;  /* 0x00184c0001207983 */ /* 0x000f220000100800 */
[----:B------:R-:W-:-:S03]  /*22e20*/  @!P0 IMAD.MOV.U32 R158, RZ, RZ, R2 ;  /* 0x000000ffff9e8224 */ /* 0x000fc600078e0002 */
[----:B------:R-:W4:Y:S04]  /*22e30*/  LDL R2, [R1+0x984] ;  /* 0x0009840001027983 */ /* 0x000f280000100800 */
[----:B------:R0:W4:Y:S02]  /*22e40*/  @!P0 LDG.E.U16 R73, desc[UR60][R158.64] ;  /* 0x0000003c9e498981 */ /* 0x000124000c1e1500 */
[----:B0-----:R-:W-:Y:S02]  /*22e50*/  @!P0 IMAD.MOV.U32 R159, RZ, RZ, R29 ;  /* 0x000000ffff9f8224 */ /* 0x001fe400078e001d */
[----:B------:R-:W4:Y:S01]  /*22e60*/  LDL R29, [R1+0x944] ;  /* 0x00094400011d7983 */ /* 0x000f220000100800 */
[----:B------:R-:W-:Y:S01]  /*22e70*/  PRMT R69, RZ, 0x7610, R69 ;  /* 0x00007610ff457816 */ /* 0x000fe20000000045 */
[----:B--2---:R-:W-:-:S02]  /*22e80*/  @!P0 IMAD.MOV.U32 R158, RZ, RZ, R28 ;  /* 0x000000ffff9e8224 */ /* 0x004fc400078e001c */
[----:B------:R-:W2:Y:S04]  /*22e90*/  LDL R28, [R1+0x8c4] ;  /* 0x0008c400011c7983 */ /* 0x000ea80000100800 */
[----:B------:R0:W2:Y:S02]  /*22ea0*/  @!P0 LDG.E.U16 R72, desc[UR60][R158.64] ;  /* 0x0000003c9e488981 */ /* 0x0000a4000c1e1500 */
[----:B0-----:R-:W-:Y:S02]  /*22eb0*/  @!P0 IMAD.MOV.U32 R159, RZ, RZ, R31 ;  /* 0x000000ffff9f8224 */ /* 0x001fe400078e001f */
[----:B---3--:R-:W-:Y:S02]  /*22ec0*/  @!P0 IMAD.MOV.U32 R158, RZ, RZ, R22 ;  /* 0x000000ffff9e8224 */ /* 0x008fe400078e0016 */
[----:B------:R-:W3:Y:S04]  /*22ed0*/  LDL R22, [R1+0x8c8] ;  /* 0x0008c80001167983 */ /* 0x000ee80000100800 */
[----:B------:R0:W3:Y:S02]  /*22ee0*/  @!P0 LDG.E.U16 R71, desc[UR60][R158.64] ;  /* 0x0000003c9e478981 */ /* 0x0000e4000c1e1500 */
[----:B0-----:R-:W-:-:S02]  /*22ef0*/  @!P0 IMAD.MOV.U32 R159, RZ, RZ, R38 ;  /* 0x000000ffff9f8224 */ /* 0x001fc400078e0026 */
[----:B----4-:R-:W-:Y:S02]  /*22f00*/  @!P0 IMAD.MOV.U32 R158, RZ, RZ, R26 ;  /* 0x000000ffff9e8224 */ /* 0x010fe400078e001a */
[----:B------:R-:W4:Y:S04]  /*22f10*/  LDL R26, [R1+0xc5c] ;  /* 0x000c5c00011a7983 */ /* 0x000f280000100800 */
[----:B------:R0:W4:Y:S02]  /*22f20*/  @!P0 LDG.E.U16 R70, desc[UR60][R158.64] ;  /* 0x0000003c9e468981 */ /* 0x000124000c1e1500 */
[----:B0-----:R-:W-:Y:S01]  /*22f30*/  @!P0 MOV R158, R25 ;  /* 0x00000019009e8202 */ /* 0x001fe20000000f00 */
[----:B------:R-:W-:Y:S02]  /*22f40*/  @!P0 IMAD.MOV.U32 R159, RZ, RZ, R2 ;  /* 0x000000ffff9f8224 */ /* 0x000fe400078e0002 */
[----:B------:R-:W4:Y:S04]  /*22f50*/  LDL R2, [R1+0x1460] ;  /* 0x0014600001027983 */ /* 0x000f280000100800 */
[----:B------:R0:W4:Y:S02]  /*22f60*/  @!P0 LDG.E.U16 R69, desc[UR60][R158.64] ;  /* 0x0000003c9e458981 */ /* 0x000124000c1e1500 */
[----:B0-----:R-:W-:-:S02]  /*22f70*/  @!P0 IMAD.MOV.U32 R159, RZ, RZ, R29 ;  /* 0x000000ffff9f8224 */ /* 0x001fc400078e001d */
[----:B------:R-:W4:Y:S01]  /*22f80*/  LDL R29, [R1+0x1850] ;  /* 0x00185000011d7983 */ /* 0x000f220000100800 */
[----:B------:R-:W-:Y:S01]  /*22f90*/  PRMT R68, RZ, 0x7610, R68 ;  /* 0x00007610ff447816 */ /* 0x000fe20000000044 */
[----:B------:R-:W-:Y:S01]  /*22fa0*/  @!P0 IMAD.MOV.U32 R158, RZ, RZ, R27 ;  /* 0x000000ffff9e8224 */ /* 0x000fe200078e001b */
[----:B------:R-:W-:-:S04]  /*22fb0*/  PRMT R67, RZ, 0x7610, R67 ;  /* 0x00007610ff437816 */ /* 0x000fc80000000043 */
[----:B------:R0:W4:Y:S01]  /*22fc0*/  @!P0 LDG.E.U16 R68, desc[UR60][R158.64] ;  /* 0x0000003c9e448981 */ /* 0x000122000c1e1500 */
[----:B------:R-:W-:Y:S01]  /*22fd0*/  PRMT R66, RZ, 0x7610, R66 ;  /* 0x00007610ff427816 */ /* 0x000fe20000000042 */
[----:B0-----:R-:W-:Y:S02]  /*22fe0*/  @!P0 IMAD.MOV.U32 R158, RZ, RZ, R34 ;  /* 0x000000ffff9e8224 */ /* 0x001fe400078e0022 */
[----:B------:R-:W-:Y:S01]  /*22ff0*/  @!P0 IMAD.MOV.U32 R159, RZ, RZ, R40 ;  /* 0x000000ffff9f8224 */ /* 0x000fe200078e0028 */
[----:B------:R-:W-:Y:S01]  /*23000*/  PRMT R65, RZ, 0x7610, R65 ;  /* 0x00007610ff417816 */ /* 0x000fe20000000041 */
[----:B------:R-:W4:Y:S04]  /*23010*/  LDL R40, [R1+0x17cc] ;  /* 0x0017cc0001287983 */ /* 0x000f280000100800 */
[----:B------:R2:W4:Y:S01]  /*23020*/  @!P0 LDG.E.U16 R67, desc[UR60][R158.64] ;  /* 0x0000003c9e438981 */ /* 0x000522000c1e1500 */
[----:B------:R-:W-:-:S03]  /*23030*/  PRMT R64, RZ, 0x7610, R64 ;  /* 0x00007610ff407816 */ /* 0x000fc60000000040 */
[----:B------:R-:W4:Y:S01]  /*23040*/  LDL R34, [R1+0x17d0] ;  /* 0x0017d00001227983 */ /* 0x000f220000100800 */
[----:B--2---:R-:W-:-:S03]  /*23050*/  @!P0 IMAD.MOV.U32 R159, RZ, RZ, R28 ;  /* 0x000000ffff9f8224 */ /* 0x004fc600078e001c */
[----:B------:R-:W2:Y:S01]  /*23060*/  LDL R28, [R1+0x178c] ;  /* 0x00178c00011c7983 */ /* 0x000ea20000100800 */
[----:B---3--:R-:W-:-:S03]  /*23070*/  @!P0 IMAD.MOV.U32 R158, RZ, RZ, R22 ;  /* 0x000000ffff9e8224 */ /* 0x008fc600078e0016 */
[----:B------:R-:W3:Y:S04]  /*23080*/  LDL R22, [R1+0x1790] ;  /* 0x0017900001167983 */ /* 0x000ee80000100800 */
[----:B------:R4:W2:Y:S02]  /*23090*/  @!P0 LDG.E.U16 R66, desc[UR60][R158.64] ;  /* 0x0000003c9e428981 */ /* 0x0008a4000c1e1500 */
[----:B----4-:R-:W-:Y:S02]  /*230a0*/  @!P0 IMAD.MOV.U32 R159, RZ, RZ, R26 ;  /* 0x000000ffff9f8224 */ /* 0x010fe400078e001a */
[----:B------:R-:W4:Y:S01]  /*230b0*/  LDL R26, [R1+0x174c] ;  /* 0x00174c00011a7983 */ /* 0x000f220000100800 */
[----:B------:R-:W-:-:S03]  /*230c0*/  @!P0 IMAD.MOV.U32 R158, RZ, RZ, R2 ;  /* 0x000000ffff9e8224 */ /* 0x000fc600078e0002 */
[----:B------:R-:W4:Y:S04]  /*230d0*/  LDL R2, [R1+0x1750] ;  /* 0x0017500001027983 */ /* 0x000f280000100800 */
[----:B------:R0:W4:Y:S02]  /*230e0*/  @!P0 LDG.E.U16 R65, desc[UR60][R158.64] ;  /* 0x0000003c9e418981 */ /* 0x000124000c1e1500 */
[----:B0-----:R-:W-:Y:S02]  /*230f0*/  @!P0 IMAD.MOV.U32 R158, RZ, RZ, R29 ;  /* 0x000000ffff9e8224 */ /* 0x001fe400078e001d */
[----:B------:R-:W-:Y:S01]  /*23100*/  @!P0 IMAD.MOV.U32 R159, RZ, RZ, R32 ;  /* 0x000000ffff9f8224 */ /* 0x000fe200078e0020 */
[----:B------:R-:W4:Y:S04]  /*23110*/  LDL R29, [R1+0x1710] ;  /* 0x00171000011d7983 */ /* 0x000f280000100800 */
[----:B------:R0:W4:Y:S04]  /*23120*/  @!P0 LDG.E.U16 R64, desc[UR60][R158.64] ;  /* 0x0000003c9e408981 */ /* 0x000128000c1e1500 */
[----:B------:R-:W4:Y:S04]  /*23130*/  LDL R32, [R1+0x170c] ;  /* 0x00170c0001207983 */ /* 0x000f280000100800 */
[----:B------:R-:W0:Y:S04]  /*23140*/  LDL R158, [R1+0x180c] ;  /* 0x00180c00019e7983 */ /* 0x000e280000100800 */
[----:B------:R-:W0:Y:S01]  /*23150*/  LDL R159, [R1+0x1810] ;  /* 0x00181000019f7983 */ /* 0x000e220000100800 */
[----:B------:R-:W-:-:S02]  /*23160*/  PRMT R63, RZ, 0x7610, R63 ;  /* 0x00007610ff3f7816 */ /* 0x000fc4000000003f */
[----:B------:R-:W-:Y:S02]  /*23170*/  PRMT R62, RZ, 0x7610, R62 ;  /* 0x00007610ff3e7816 */ /* 0x000fe4000000003e */
[----:B------:R-:W-:Y:S02]  /*23180*/  PRMT R61, RZ, 0x7610, R61 ;  /* 0x00007610ff3d7816 */ /* 0x000fe4000000003d */
[----:B------:R-:W-:Y:S02]  /*23190*/  PRMT R60, RZ, 0x7610, R60 ;  /* 0x00007610ff3c7816 */ /* 0x000fe4000000003c */
[----:B------:R-:W-:Y:S02]  /*231a0*/  PRMT R59, RZ, 0x7610, R59 ;  /* 0x00007610ff3b7816 */ /* 0x000fe4000000003b */
[----:B0-----:R-:W-:-:S04]  /*231b0*/  @!P0 LOP3.LUT R159, R159, R158, RZ, 0x3c, !PT ;  /* 0x0000009e9f9f8212 */ /* 0x001fc800078e3cff */
[----:B------:R-:W-:-:S04]  /*231c0*/  @!P0 LOP3.LUT R158, R159, R158, RZ, 0x3c, !PT ;  /* 0x0000009e9f9e8212 */ /* 0x000fc800078e3cff */
[----:B------:R-:W-:-:S05]  /*231d0*/  @!P0 LOP3.LUT R159, R159, R158, RZ, 0x3c, !PT ;  /* 0x0000009e9f9f8212 */ /* 0x000fca00078e3cff */
[----:B------:R0:W4:Y:S02]  /*231e0*/  @!P0 LDG.E.U16 R63, desc[UR60][R158.64] ;  /* 0x0000003c9e3f8981 */ /* 0x000124000c1e1500 */
[----:B0-----:R-:W-:Y:S02]  /*231f0*/  @!P0 IMAD.MOV.U32 R158, RZ, RZ, R34 ;  /* 0x000000ffff9e8224 */ /* 0x001fe400078e0022 */
[----:B------:R-:W-:Y:S01]  /*23200*/  @!P0 IMAD.MOV.U32 R159, RZ, RZ, R40 ;  /* 0x000000ffff9f8224 */ /* 0x000fe200078e0028 */
[----:B------:R-:W4:Y:S04]  /*23210*/  LDL R34, [R1+0x1610] ;  /* 0x0016100001227983 */ /* 0x000f280000100800 */
[----:B------:R3:W4:Y:S04]  /*23220*/  @!P0 LDG.E.U16 R62, desc[UR60][R158.64] ;  /* 0x0000003c9e3e8981 */ /* 0x000728000c1e1500 */
[----:B------:R-:W4:Y:S01]  /*23230*/  LDL R40, [R1+0x160c] ;  /* 0x00160c0001287983 */ /* 0x000f220000100800 */
[----:B---3--:R-:W-:-:S02]  /*23240*/  @!P0 IMAD.MOV.U32 R158, RZ, RZ, R22 ;  /* 0x000000ffff9e8224 */ /* 0x008fc400078e0016 */
[----:B--2---:R-:W-:Y:S01]  /*23250*/  @!P0 IMAD.MOV.U32 R159, RZ, RZ, R28 ;  /* 0x000000ffff9f8224 */ /* 0x004fe200078e001c */
[----:B------:R-:W2:Y:S04]  /*23260*/  LDL R22, [R1+0x1690] ;  /* 0x0016900001167983 */ /* 0x000ea80000100800 */
        /* <DEDUP_REMOVED lines=12> */
[----:B------:R-:W4:Y:S04]  /*23330*/  LDL R29, [R1+0x15d0] ;  /* 0x0015d000011d7983 */ /* 0x000f280000100800 */
[----:B------:R-:W0:Y:S04]  /*23340*/  LDL R158, [R1+0x16cc] ;  /* 0x0016cc00019e7983 */ /* 0x000e280000100800 */
[----:B------:R-:W0:Y:S01]  /*23350*/  LDL R159, [R1+0x16d0] ;  /* 0x0016d000019f7983 */ /* 0x000e220000100800 */
[----:B------:R-:W-:-:S02]  /*23360*/  PRMT R39, RZ, 0x7610, R39 ;  /* 0x00007610ff277816 */ /* 0x000fc40000000027 */
[----:B------:R-:W-:Y:S02]  /*23370*/  PRMT R35, RZ, 0x7610, R35 ;  /* 0x00007610ff237816 */ /* 0x000fe40000000023 */
[----:B0-----:R-:W-:-:S04]  /*23380*/  @!P0 LOP3.LUT R159, R159, R158, RZ, 0x3c, !PT ;  /* 0x0000009e9f9f8212 */ /* 0x001fc800078e3cff */
[----:B------:R-:W-:-:S04]  /*23390*/  @!P0 LOP3.LUT R158, R159, R158, RZ, 0x3c, !PT ;  /* 0x0000009e9f9e8212 */ /* 0x000fc800078e3cff */
[----:B------:R-:W-:-:S05]  /*233a0*/  @!P0 LOP3.LUT R159, R159, R158, RZ, 0x3c, !PT ;  /* 0x0000009e9f9f8212 */ /* 0x000fca00078e3cff */
[----:B------:R2:W4:Y:S02]  /*233b0*/  @!P0 LDG.E.U16 R41, desc[UR60][R158.64] ;  /* 0x0000003c9e298981 */ /* 0x000524000c1e1500 */
[----:B--2---:R-:W-:Y:S02]  /*233c0*/  @!P0 IMAD.MOV.U32 R158, RZ, RZ, R22 ;  /* 0x000000ffff9e8224 */ /* 0x004fe400078e0016 */
[----:B---3--:R-:W-:Y:S01]  /*233d0*/  @!P0 IMAD.MOV.U32 R159, RZ, RZ, R28 ;  /* 0x000000ffff9f8224 */ /* 0x008fe200078e001c */
[----:B------:R-:W2:Y:S04]  /*233e0*/  LDL R22, [R1+0x1590] ;  /* 0x0015900001167983 */ /* 0x000ea80000100800 */
[----:B------:R-:W3:Y:S04]  /*233f0*/  LDL R28, [R1+0x158c] ;  /* 0x00158c00011c7983 */ /* 0x000ee80000100800 */
[----:B------:R4:W3:Y:S02]  /*23400*/  @!P0 LDG.E.U16 R39, desc[UR60][R158.64] ;  /* 0x0000003c9e278981 */ /* 0x0008e4000c1e1500 */
[----:B----4-:R-:W-:-:S02]  /*23410*/  @!P0 IMAD.MOV.U32 R158, RZ, RZ, R2 ;  /* 0x000000ffff9e8224 */ /* 0x010fc400078e0002 */
[----:B------:R-:W-:Y:S01]  /*23420*/  @!P0 IMAD.MOV.U32 R159, RZ, RZ, R26 ;  /* 0x000000ffff9f8224 */ /* 0x000fe200078e001a */
[----:B------:R-:W4:Y:S04]  /*23430*/  LDL R2, [R1+0x1550] ;  /* 0x0015500001027983 */ /* 0x000f280000100800 */
[----:B------:R-:W4:Y:S01]  /*23440*/  LDL R26, [R1+0x154c] ;  /* 0x00154c00011a7983 */ /* 0x000f220000100800 */
[----:B------:R-:W-:-:S03]  /*23450*/  PRMT R33, RZ, 0x7610, R33 ;  /* 0x00007610ff217816 */ /* 0x000fc60000000021 */
        /* <DEDUP_REMOVED lines=9> */
[----:B0-----:R-:W-:Y:S02]  /*234f0*/  @!P0 IMAD.MOV.U32 R158, RZ, RZ, R29 ;  /* 0x000000ffff9e8224 */ /* 0x001fe400078e001d */
[----:B------:R-:W-:Y:S01]  /*23500*/  @!P0 IMAD.MOV.U32 R159, RZ, RZ, R32 ;  /* 0x000000ffff9f8224 */ /* 0x000fe200078e0020 */
[----:B------:R-:W4:Y:S04]  /*23510*/  LDL R29, [R1+0x1490] ;  /* 0x00149000011d7983 */ /* 0x000f280000100800 */
[----:B------:R2:W4:Y:S04]  /*23520*/  @!P0 LDG.E.U16 R24, desc[UR60][R158.64] ;  /* 0x0000003c9e188981 */ /* 0x000528000c1e1500 */
[----:B------:R-:W4:Y:S01]  /*23530*/  LDL R32, [R1+0x148c] ;  /* 0x00148c0001207983 */ /* 0x000f220000100800 */
[----:B--2---:R-:W-:-:S03]  /*23540*/  @!P0 IMAD.MOV.U32 R158, RZ, RZ, R22 ;  /* 0x000000ffff9e8224 */ /* 0x004fc600078e0016 */
[----:B------:R-:W2:Y:S01]  /*23550*/  LDL R22, [R1+0xc40] ;  /* 0x000c400001167983 */ /* 0x000ea20000100800 */
[----:B---3--:R-:W-:-:S03]  /*23560*/  @!P0 IMAD.MOV.U32 R159, RZ, RZ, R28 ;  /* 0x000000ffff9f8224 */ /* 0x008fc600078e001c */
[----:B------:R-:W3:Y:S04]  /*23570*/  LDL R28, [R1+0xc3c] ;  /* 0x000c3c00011c7983 */ /* 0x000ee80000100800 */
[----:B------:R4:W3:Y:S02]  /*23580*/  @!P0 LDG.E.U16 R23, desc[UR60][R158.64] ;  /* 0x0000003c9e178981 */ /* 0x0008e4000c1e1500 */
[----:B----4-:R-:W-:Y:S02]  /*23590*/  @!P0 IMAD.MOV.U32 R158, RZ, RZ, R2 ;  /* 0x000000ffff9e8224 */ /* 0x010fe400078e0002 */
[----:B------:R-:W4:Y:S01]  /*235a0*/  LDL R2, [R1+0xc00] ;  /* 0x000c000001027983 */ /* 0x000f220000100800 */
[----:B------:R-:W-:-:S03]  /*235b0*/  @!P0 IMAD.MOV.U32 R159, RZ, RZ, R26 ;  /* 0x000000ffff9f8224 */ /* 0x000fc600078e001a */
[----:B------:R-:W4:Y:S04]  /*235c0*/  LDL R26, [R1+0xbfc] ;  /* 0x000bfc00011a7983 */ /* 0x000f280000100800 */
[----:B------:R0:W4:Y:S04]  /*235d0*/  @!P0 LDG.E.U16 R19, desc[UR60][R158.64] ;  /* 0x0000003c9e138981 */ /* 0x000128000c1e1500 */
        /* <DEDUP_REMOVED lines=16> */
[----:B0-----:R-:W-:-:S02]  /*236e0*/  @!P0 IMAD.MOV.U32 R158, RZ, RZ, R29 ;  /* 0x000000ffff9e8224 */ /* 0x001fc400078e001d */
[----:B------:R-:W-:Y:S01]  /*236f0*/  @!P0 IMAD.MOV.U32 R159, RZ, RZ, R32 ;  /* 0x000000ffff9f8224 */ /* 0x000fe200078e0020 */
[----:B------:R-:W4:Y:S04]  /*23700*/  LDL R29, [R1+0xb00] ;  /* 0x000b0000011d7983 */ /* 0x000f280000100800 */
[----:B------:R2:W4:Y:S04]  /*23710*/  @!P0 LDG.E.U16 R3, desc[UR60][R158.64] ;  /* 0x0000003c9e038981 */ /* 0x000528000c1e1500 */
[----:B------:R-:W4:Y:S01]  /*23720*/  LDL R32, [R1+0xb80] ;  /* 0x000b800001207983 */ /* 0x000f220000100800 */
[----:B--2---:R-:W-:-:S02]  /*23730*/  @!P0 IMAD.MOV.U32 R158, RZ, RZ, R22 ;  /* 0x000000ffff9e8224 */ /* 0x004fc400078e0016 */
[----:B---3--:R-:W-:Y:S01]  /*23740*/  @!P0 IMAD.MOV.U32 R159, RZ, RZ, R28 ;  /* 0x000000ffff9f8224 */ /* 0x008fe200078e001c */
[----:B------:R-:W2:Y:S04]  /*23750*/  LDL R22, [R1+0xb40] ;  /* 0x000b400001167983 */ /* 0x000ea80000100800 */
[----:B------:R4:W3:Y:S04]  /*23760*/  @!P0 LDG.E.U16 R252, desc[UR60][R158.64] ;  /* 0x0000003c9efc8981 */ /* 0x0008e8000c1e1500 */
[----:B------:R-:W3:Y:S01]  /*23770*/  LDL R28, [R1+0xb3c] ;  /* 0x000b3c00011c7983 */ /* 0x000ee20000100800 */
[----:B----4-:R-:W-:-:S02]  /*23780*/  @!P0 IMAD.MOV.U32 R158, RZ, RZ, R2 ;  /* 0x000000ffff9e8224 */ /* 0x010fc400078e0002 */
        /* <DEDUP_REMOVED lines=25> */
[----:B0-----:R-:W-:-:S02]  /*23920*/  @!P0 IMAD.MOV.U32 R158, RZ, RZ, R29 ;  /* 0x000000ffff9e8224 */ /* 0x001fc400078e001d */
[----:B------:R-:W-:Y:S01]  /*23930*/  @!P0 IMAD.MOV.U32 R159, RZ, RZ, R34 ;  /* 0x000000ffff9f8224 */ /* 0x000fe200078e0022 */
[----:B------:R-:W3:Y:S04]  /*23940*/  LDL R29, [R1+0x97c] ;  /* 0x00097c00011d7983 */ /* 0x000ee80000100800 */
[----:B------:R4:W3:Y:S02]  /*23950*/  @!P0 LDG.E.U16 R247, desc[UR60][R158.64] ;  /* 0x0000003c9ef78981 */ /* 0x0008e4000c1e1500 */
[----:B----4-:R-:W-:Y:S02]  /*23960*/  @!P0 IMAD.MOV.U32 R158, RZ, RZ, R2 ;  /* 0x000000ffff9e8224 */ /* 0x010fe400078e0002 */
[----:B------:R-:W-:Y:S01]  /*23970*/  @!P0 IMAD.MOV.U32 R159, RZ, RZ, R26 ;  /* 0x000000ffff9f8224 */ /* 0x000fe200078e001a */
[----:B------:R-:W4:Y:S04]  /*23980*/  LDL R2, [R1+0x9c0] ;  /* 0x0009c00001027983 */ /* 0x000f280000100800 */
[----:B------:R-:W4:Y:S04]  /*23990*/  LDL R26, [R1+0x980] ;  /* 0x00098000011a7983 */ /* 0x000f280000100800 */
[----:B------:R-:W4:Y:S04]  /*239a0*/  LDL.LU R34, [R1+0x93c] ;  /* 0x00093c0001227983 */ /* 0x000f280000300800 */
[----:B------:R0:W4:Y:S04]  /*239b0*/  @!P0 LDG.E.U16 R246, desc[UR60][R158.64] ;  /* 0x0000003c9ef68981 */ /* 0x000128000c1e1500 */
[----:B------:R-:W2:Y:S01]  /*239c0*/  LDL R159, [R1+0xa7c] ;  /* 0x000a7c00019f7983 */ /* 0x000ea20000100800 */
[----:B------:R-:W-:-:S02]  /*239d0*/  PRMT R245, RZ, 0x7610, R245 ;  /* 0x00007610fff57816 */ /* 0x000fc400000000f5 */
[----:B------:R-:W-:Y:S01]  /*239e0*/  PRMT R244, RZ, 0x7610, R244 ;  /* 0x00007610fff47816 */ /* 0x000fe200000000f4 */
[----:B0-----:R-:W-:Y:S02]  /*239f0*/  @!P0 IMAD.MOV.U32 R158, RZ, RZ, R32 ;  /* 0x000000ffff9e8224 */ /* 0x001fe400078e0020 */
[----:B------:R-:W4:Y:S04]  /*23a00*/  LDL R32, [R1+0x940] ;  /* 0x0009400001207983 */ /* 0x000f280000100800 */
[----:B--2---:R0:W2:Y:S02]  /*23a10*/  @!P0 LDG.E.U16 R245, desc[UR60][R158.64] ;  /* 0x0000003c9ef58981 */ /* 0x0040a4000c1e1500 */
[----:B0-----:R-:W-:Y:S02]  /*23a20*/  @!P0 IMAD.MOV.U32 R158, RZ, RZ, R22 ;  /* 0x000000ffff9e8224 */ /* 0x001fe400078e0016 */
[----:B---3--:R-:W-:Y:S01]  /*23a30*/  @!P0 IMAD.MOV.U32 R159, RZ, RZ, R28 ;  /* 0x000000ffff9f8224 */ /* 0x008fe200078e001c */
[----:B------:R-:W-:Y:S01]  /*23a40*/  PRMT R243, RZ, 0x7610, R243 ;  /* 0x00007610fff37816 */ /* 0x000fe200000000f3 */
[----:B------:R-:W3:Y:S04]  /*23a50*/  LDL R28, [R1+0x8fc] ;  /* 0x0008fc00011c7983 */ /* 0x000ee80000100800 */
[----:B------:R0:W2:Y:S04]  /*23a60*/  @!P0 LDG.E.U16 R244, desc[UR60][R158.64] ;  /* 0x0000003c9ef48981 */ /* 0x0000a8000c1e1500 */
[----:B------:R-:W3:Y:S04]  /*23a70*/  LDL R22, [R1+0x900] ;  /* 0x0009000001167983 */ /* 0x000ee80000100800 */
[----:B------:R-:W0:Y:S04]  /*23a80*/  LDL R158, [R1+0x9fc] ;  /* 0x0009fc00019e7983 */ /* 0x000e280000100800 */
[----:B------:R-:W0:Y:S01]  /*23a90*/  LDL R159, [R1+0xa00] ;  /* 0x000a0000019f7983 */ /* 0x000e220000100800 */
[----:B------:R-:W-:-:S02]  /*23aa0*/  PRMT R242, RZ, 0x7610, R242 ;  /* 0x00007610fff27816 */ /* 0x000fc400000000f2 */
[----:B------:R-:W-:Y:S02]  /*23ab0*/  PRMT R241, RZ, 0x7610, R241 ;  /* 0x00007610fff17816 */ /* 0x000fe400000000f1 */
[----:B0-----:R-:W-:-:S04]  /*23ac0*/  @!P0 LOP3.LUT R159, R159, R158, RZ, 0x3c, !PT ;  /* 0x0000009e9f9f8212 */ /* 0x001fc800078e3cff */
[----:B------:R-:W-:-:S04]  /*23ad0*/  @!P0 LOP3.LUT R158, R159, R158, RZ, 0x3c, !PT ;  /* 0x0000009e9f9e8212 */ /* 0x000fc800078e3cff */
[----:B------:R-:W-:-:S05]  /*23ae0*/  @!P0 LOP3.LUT R159, R159, R158, RZ, 0x3c, !PT ;  /* 0x0000009e9f9f8212 */ /* 0x000fca00078e3cff */
[----:B------:R4:W2:Y:S02]  /*23af0*/  @!P0 LDG.E.U16 R243, desc[UR60][R158.64] ;  /* 0x0000003c9ef38981 */ /* 0x0008a4000c1e1500 */
[----:B----4-:R-:W-:Y:S02]  /*23b00*/  @!P0 IMAD.MOV.U32 R158, RZ, RZ, R2 ;  /* 0x000000ffff9e8224 */ /* 0x010fe400078e0002 */
[----:B------:R-:W4:Y:S01]  /*23b10*/  LDL R2, [R1+0x8c0] ;  /* 0x0008c00001027983 */ /* 0x000f220000100800 */
[----:B------:R-:W-:Y:S01]  /*23b20*/  @!P0 IMAD.MOV.U32 R159, RZ, RZ, R40 ;  /* 0x000000ffff9f8224 */ /* 0x000fe200078e0028 */
[----:B------:R-:W-:Y:S02]  /*23b30*/  PRMT R240, RZ, 0x7610, R240 ;  /* 0x00007610fff07816 */ /* 0x000fe400000000f0 */
[----:B------:R-:W-:Y:S01]  /*23b40*/  PRMT R239, RZ, 0x7610, R239 ;  /* 0x00007610ffef7816 */ /* 0x000fe200000000ef */
[----:B------:R-:W2:Y:S04]  /*23b50*/  LDL R40, [R1+0x1848] ;  /* 0x0018480001287983 */ /* 0x000ea80000100800 */
[----:B------:R0:W2:Y:S02]  /*23b60*/  @!P0 LDG.E.U16 R242, desc[UR60][R158.64] ;  /* 0x0000003c9ef28981 */ /* 0x0000a4000c1e1500 */
[----:B0-----:R-:W-:Y:S01]  /*23b70*/  @!P0 IMAD.MOV.U32 R158, RZ, RZ, R26 ;  /* 0x000000ffff9e8224 */ /* 0x001fe200078e001a */
[----:B------:R-:W-:Y:S01]  /*23b80*/  @!P0 MOV R159, R29 ;  /* 0x0000001d009f8202 */ /* 0x000fe20000000f00 */
[----:B------:R-:W2:Y:S04]  /*23b90*/  LDL R26, [R1+0x1874] ;  /* 0x00187400011a7983 */ /* 0x000ea80000100800 */
[----:B------:R-:W2:Y:S04]  /*23ba0*/  LDL R29, [R1+0x145c] ;  /* 0x00145c00011d7983 */ /* 0x000ea80000100800 */
[----:B------:R0:W2:Y:S02]  /*23bb0*/  @!P0 LDG.E.U16 R241, desc[UR60][R158.64] ;  /* 0x0000003c9ef18981 */ /* 0x0000a4000c1e1500 */
[----:B0-----:R-:W-:-:S02]  /*23bc0*/  @!P0 IMAD.MOV.U32 R158, RZ, RZ, R32 ;  /* 0x000000ffff9e8224 */ /* 0x001fc400078e0020 */
[----:B------:R-:W-:Y:S01]  /*23bd0*/  @!P0 IMAD.MOV.U32 R159, RZ, RZ, R34 ;  /* 0x000000ffff9f8224 */ /* 0x000fe200078e0022 */
[----:B------:R-:W2:Y:S04]  /*23be0*/  LDL R32, [R1+0x17c4] ;  /* 0x0017c40001207983 */ /* 0x000ea80000100800 */
[----:B------:R3:W2:Y:S02]  /*23bf0*/  @!P0 LDG.E.U16 R240, desc[UR60][R158.64] ;  /* 0x0000003c9ef08981 */ /* 0x0006a4000c1e1500 */
[----:B---3--:R-:W-:Y:S02]  /*23c00*/  @!P0 IMAD.MOV.U32 R158, RZ, RZ, R22 ;  /* 0x000000ffff9e8224 */ /* 0x008fe400078e0016 */
[----:B------:R-:W-:Y:S01]  /*23c10*/  @!P0 IMAD.MOV.U32 R159, RZ, RZ, R28 ;  /* 0x000000ffff9f8224 */ /* 0x000fe200078e001c */
[----:B------:R-:W3:Y:S04]  /*23c20*/  LDL R22, [R1+0x1808] ;  /* 0x0018080001167983 */ /* 0x000ee80000100800 */
[----:B------:R0:W3:Y:S04]  /*23c30*/  @!P0 LDG.E.U16 R239, desc[UR60][R158.64] ;  /* 0x0000003c9eef8981 */ /* 0x0000e8000c1e1500 */
[----:B------:R-:W3:Y:S01]  /*23c40*/  LDL R28, [R1+0x1804] ;  /* 0x00180400011c7983 */ /* 0x000ee20000100800 */
[----:B0-----:R-:W-:Y:S01]  /*23c50*/  @!P0 IMAD.MOV.U32 R159, RZ, RZ, R15 ;  /* 0x000000ffff9f8224 */ /* 0x001fe200078e000f */
[----:B------:R-:W-:Y:S01]  /*23c60*/  PRMT R238, RZ, 0x7610, R238 ;  /* 0x00007610ffee7816 */ /* 0x000fe200000000ee */
[----:B----4-:R-:W-:-:S02]  /*23c70*/  @!P0 IMAD.MOV.U32 R158, RZ, RZ, R2 ;  /* 0x000000ffff9e8224 */ /* 0x010fc400078e0002 */
[----:B------:R-:W4:Y:S04]  /*23c80*/  LDL R2, [R1+0x17c8] ;  /* 0x0017c80001027983 */ /* 0x000f280000100800 */
[----:B------:R0:W-:Y:S04]  /*23c90*/  STL [R1+0x18cc], R15 ;  /* 0x0018cc0f01007387 */ /* 0x0001e80000100800 */
[----:B------:R2:W4:Y:S04]  /*23ca0*/  @!P0 LDG.E.U16 R238, desc[UR60][R158.64] ;  /* 0x0000003c9eee8981 */ /* 0x000528000c1e1500 */
[----:B0-----:R-:W3:Y:S01]  /*23cb0*/  LDL R15, [R1+0x1844] ;  /* 0x00184400010f7983 */ /* 0x001ee20000100800 */
[----:B--2---:R-:W-:-:S03]  /*23cc0*/  @!P0 IMAD.MOV.U32 R158, RZ, RZ, R26 ;  /* 0x000000ffff9e8224 */ /* 0x004fc600078e001a */
[----:B------:R-:W2:Y:S01]  /*23cd0*/  LDL R26, [R1+0x1788] ;  /* 0x00178800011a7983 */ /* 0x000ea20000100800 */
[----:B------:R-:W-:-:S03]  /*23ce0*/  @!P0 IMAD.MOV.U32 R159, RZ, RZ, R29 ;  /* 0x000000ffff9f8224 */ /* 0x000fc600078e001d */
[----:B------:R-:W2:Y:S01]  /*23cf0*/  LDL R29, [R1+0x1784] ;  /* 0x00178400011d7983 */ /* 0x000ea20000100800 */
[----:B------:R-:W-:Y:S02]  /*23d00*/  PRMT R237, RZ, 0x7610, R237 ;  /* 0x00007610ffed7816 */ /* 0x000fe400000000ed */
[----:B------:R-:W-:-:S04]  /*23d10*/  PRMT R236, RZ, 0x7610, R236 ;  /* 0x00007610ffec7816 */ /* 0x000fc800000000ec */
[----:B------:R0:W2:Y:S01]  /*23d20*/  @!P0 LDG.E.U16 R237, desc[UR60][R158.64] ;  /* 0x0000003c9eed8981 */ /* 0x0000a2000c1e1500 */
[----:B------:R-:W-:Y:S01]  /*23d30*/  PRMT R235, RZ, 0x7610, R235 ;  /* 0x00007610ffeb7816 */ /* 0x000fe200000000eb */
[----:B0-----:R-:W-:Y:S01]  /*23d40*/  @!P0 IMAD.MOV.U32 R158, RZ, RZ, R40 ;  /* 0x000000ffff9e8224 */ /* 0x001fe200078e0028 */
[----:B------:R-:W-:Y:S01]  /*23d50*/  PRMT R234, RZ, 0x7610, R234 ;  /* 0x00007610ffea7816 */ /* 0x000fe200000000ea */
[----:B------:R-:W2:Y:S01]  /*23d60*/  LDL R40, [R1+0x16c4] ;  /* 0x0016c40001287983 */ /* 0x000ea20000100800 */
[----:B------:R-:W-:Y:S01]  /*23d70*/  PRMT R233, RZ, 0x7610, R233 ;  /* 0x00007610ffe97816 */ /* 0x000fe200000000e9 */
[----:B---3--:R-:W-:Y:S02]  /*23d80*/  @!P0 IMAD.MOV.U32 R159, RZ, RZ, R15 ;  /* 0x000000ffff9f8224 */ /* 0x008fe400078e000f */
[----:B------:R-:W3:Y:S04]  /*23d90*/  LDL R15, [R1+0x1684] ;  /* 0x00168400010f7983 */ /* 0x000ee80000100800 */
[----:B------:R0:W3:Y:S02]  /*23da0*/  @!P0 LDG.E.U16 R236, desc[UR60][R158.64] ;  /* 0x0000003c9eec8981 */ /* 0x0000e4000c1e1500 */
[----:B0-----:R-:W-:-:S02]  /*23db0*/  @!P0 IMAD.MOV.U32 R158, RZ, RZ, R22 ;  /* 0x000000ffff9e8224 */ /* 0x001fc400078e0016 */
[----:B------:R-:W-:Y:S01]  /*23dc0*/  @!P0 IMAD.MOV.U32 R159, RZ, RZ, R28 ;  /* 0x000000ffff9f8224 */ /* 0x000fe200078e001c */
        /* <DEDUP_REMOVED lines=8> */
[----:B--2---:R-:W-:-:S02]  /*23e50*/  @!P0 IMAD.MOV.U32 R158, RZ, RZ, R26 ;  /* 0x000000ffff9e8224 */ /* 0x004fc400078e001a */
[----:B------:R-:W-:Y:S01]  /*23e60*/  @!P0 IMAD.MOV.U32 R159, RZ, RZ, R29 ;  /* 0x000000ffff9f8224 */ /* 0x000fe200078e001d */
[----:B------:R-:W-:Y:S01]  /*23e70*/  PRMT R232, RZ, 0x7610, R232 ;  /* 0x00007610ffe87816 */ /* 0x000fe200000000e8 */
[----:B------:R-:W2:Y:S04]  /*23e80*/  LDL R29, [R1+0x1644] ;  /* 0x00164400011d7983 */ /* 0x000ea80000100800 */
[----:B------:R0:W2:Y:S04]  /*23e90*/  @!P0 LDG.E.U16 R233, desc[UR60][R158.64] ;  /* 0x0000003c9ee98981 */ /* 0x0000a8000c1e1500 */
[----:B------:R-:W2:Y:S04]  /*23ea0*/  LDL R26, [R1+0x1648] ;  /* 0x00164800011a7983 */ /* 0x000ea80000100800 */
        /* <DEDUP_REMOVED lines=8> */
[----:B---3--:R-:W-:Y:S02]  /*23f30*/  @!P0 IMAD.MOV.U32 R158, RZ, RZ, R22 ;  /* 0x000000ffff9e8224 */ /* 0x008fe400078e0016 */
[----:B------:R-:W-:Y:S01]  /*23f40*/  @!P0 IMAD.MOV.U32 R159, RZ, RZ, R28 ;  /* 0x000000ffff9f8224 */ /* 0x000fe200078e001c */
[----:B------:R-:W3:Y:S04]  /*23f50*/  LDL R22, [R1+0x1608] ;  /* 0x0016080001167983 */ /* 0x000ee80000100800 */
[----:B------:R-:W3:Y:S04]  /*23f60*/  LDL R28, [R1+0x1604] ;  /* 0x00160400011c7983 */ /* 0x000ee80000100800 */
[----:B------:R4:W3:Y:S01]  /*23f70*/  @!P0 LDG.E.U16 R231, desc[UR60][R158.64] ;  /* 0x0000003c9ee78981 */ /* 0x0008e2000c1e1500 */
[----:B------:R-:W-:Y:S01]  /*23f80*/  PRMT R229, RZ, 0x7610, R229 ;  /* 0x00007610ffe57816 */ /* 0x000fe200000000e5 */
[----:B----4-:R-:W-:-:S02]  /*23f90*/  @!P0 IMAD.MOV.U32 R158, RZ, RZ, R32 ;  /* 0x000000ffff9e8224 */ /* 0x010fc400078e0020 */
        /* <DEDUP_REMOVED lines=11> */
[----:B--2---:R-:W-:-:S02]  /*24050*/  @!P0 IMAD.MOV.U32 R158, RZ, RZ, R26 ;  /* 0x000000ffff9e8224 */ /* 0x004fc400078e001a */
[----:B------:R-:W-:Y:S01]  /*24060*/  @!P0 IMAD.MOV.U32 R159, RZ, RZ, R29 ;  /* 0x000000ffff9f8224 */ /* 0x000fe200078e001d */
[----:B------:R-:W2:Y:S04]  /*24070*/  LDL R26, [R1+0x1508] ;  /* 0x00150800011a7983 */ /* 0x000ea80000100800 */
[----:B------:R3:W2:Y:S04]  /*24080*/  @!P0 LDG.E.U16 R228, desc[UR60][R158.64] ;  /* 0x0000003c9ee48981 */ /* 0x0006a8000c1e1500 */
[----:B------:R-:W2:Y:S01]  /*24090*/  LDL R29, [R1+0x1504] ;  /* 0x00150400011d7983 */ /* 0x000ea20000100800 */
[----:B---3--:R-:W-:Y:S01]  /*240a0*/  @!P0 IMAD.MOV.U32 R158, RZ, RZ, R22 ;  /* 0x000000ffff9e8224 */ /* 0x008fe200078e0016 */
[----:B------:R-:W-:-:S02]  /*240b0*/  PRMT R226, RZ, 0x7610, R226 ;  /* 0x00007610ffe27816 */ /* 0x000fc400000000e2 */
[----:B------:R-:W3:Y:S01]  /*240c0*/  LDL R22, [R1+0x14c8] ;  /* 0x0014c80001167983 */ /* 0x000ee20000100800 */
[----:B------:R-:W-:-:S03]  /*240d0*/  @!P0 IMAD.MOV.U32 R159, RZ, RZ, R28 ;  /* 0x000000ffff9f8224 */ /* 0x000fc600078e001c */
[----:B------:R-:W3:Y:S04]  /*240e0*/  LDL R28, [R1+0x14c4] ;  /* 0x0014c400011c7983 */ /* 0x000ee80000100800 */
[----:B------:R0:W3:Y:S04]  /*240f0*/  @!P0 LDG.E.U16 R227, desc[UR60][R158.64] ;  /* 0x0000003c9ee38981 */ /* 0x0000e8000c1e1500 */
[----:B------:R-:W0:Y:S04]  /*24100*/  LDL R158, [R1+0x15c4] ;  /* 0x0015c400019e7983 */ /* 0x000e280000100800 */
[----:B------:R-:W0:Y:S01]  /*24110*/  LDL R159, [R1+0x15c8] ;  /* 0x0015c800019f7983 */ /* 0x000e220000100800 */
[----:B------:R-:W-:-:S02]  /*24120*/  PRMT R225, RZ, 0x7610, R225 ;  /* 0x00007610ffe17816 */ /* 0x000fc400000000e1 */
[----:B------:R-:W-:Y:S02]  /*24130*/  PRMT R224, RZ, 0x7610, R224 ;  /* 0x00007610ffe07816 */ /* 0x000fe400000000e0 */
[----:B0-----:R-:W-:-:S04]  /*24140*/  @!P0 LOP3.LUT R159, R159, R158, RZ, 0x3c, !PT ;  /* 0x0000009e9f9f8212 */ /* 0x001fc800078e3cff */
[----:B------:R-:W-:-:S04]  /*24150*/  @!P0 LOP3.LUT R158, R159, R158, RZ, 0x3c, !PT ;  /* 0x0000009e9f9e8212 */ /* 0x000fc800078e3cff */
[----:B------:R-:W-:-:S05]  /*24160*/  @!P0 LOP3.LUT R159, R159, R158, RZ, 0x3c, !PT ;  /* 0x0000009e9f9f8212 */ /* 0x000fca00078e3cff */
[----:B------:R4:W3:Y:S02]  /*24170*/  @!P0 LDG.E.U16 R226, desc[UR60][R158.64] ;  /* 0x0000003c9ee28981 */ /* 0x0008e4000c1e1500 */
[----:B----4-:R-:W-:Y:S02]  /*24180*/  @!P0 IMAD.MOV.U32 R158, RZ, RZ, R2 ;  /* 0x000000ffff9e8224 */ /* 0x010fe400078e0002 */
[----:B------:R-:W-:Y:S01]  /*24190*/  @!P0 IMAD.MOV.U32 R159, RZ, RZ, R15 ;  /* 0x000000ffff9f8224 */ /* 0x000fe200078e000f */
[----:B------:R-:W4:Y:S04]  /*241a0*/  LDL R2, [R1+0x1488] ;  /* 0x0014880001027983 */ /* 0x000f280000100800 */
[----:B------:R-:W4:Y:S04]  /*241b0*/  LDL R15, [R1+0x1484] ;  /* 0x00148400010f7983 */ /* 0x000f280000100800 */
[----:B------:R0:W4:Y:S01]  /*241c0*/  @!P0 LDG.E.U16 R225, desc[UR60][R158.64] ;  /* 0x0000003c9ee18981 */ /* 0x000122000c1e1500 */
[----:B------:R-:W-:Y:S01]  /*241d0*/  PRMT R223, RZ, 0x7610, R223 ;  /* 0x00007610ffdf7816 */ /* 0x000fe200000000df */
[----:B0-----:R-:W-:-:S02]  /*241e0*/  @!P0 IMAD.MOV.U32 R158, RZ, RZ, R32 ;  /* 0x000000ffff9e8224 */ /* 0x001fc400078e0020 */
[----:B------:R-:W-:Y:S01]  /*241f0*/  @!P0 IMAD.MOV.U32 R159, RZ, RZ, R40 ;  /* 0x000000ffff9f8224 */ /* 0x000fe200078e0028 */
[----:B------:R-:W-:Y:S01]  /*24200*/  PRMT R222, RZ, 0x7610, R222 ;  /* 0x00007610ffde7816 */ /* 0x000fe200000000de */
[----:B------:R-:W4:Y:S04]  /*24210*/  LDL R40, [R1+0xbf4] ;  /* 0x000bf40001287983 */ /* 0x000f280000100800 */
[----:B------:R2:W4:Y:S01]  /*24220*/  @!P0 LDG.E.U16 R224, desc[UR60][R158.64] ;  /* 0x0000003c9ee08981 */ /* 0x000522000c1e1500 */
[----:B------:R-:W-:-:S03]  /*24230*/  PRMT R221, RZ, 0x7610, R221 ;  /* 0x00007610ffdd7816 */ /* 0x000fc600000000dd */
[----:B------:R-:W4:Y:S01]  /*24240*/  LDL R32, [R1+0xbb4] ;  /* 0x000bb40001207983 */ /* 0x000f220000100800 */
[----:B--2---:R-:W-:Y:S02]  /*24250*/  @!P0 IMAD.MOV.U32 R158, RZ, RZ, R26 ;  /* 0x000000ffff9e8224 */ /* 0x004fe400078e001a */
[----:B------:R-:W-:Y:S01]  /*24260*/  @!P0 IMAD.MOV.U32 R159, RZ, RZ, R29 ;  /* 0x000000ffff9f8224 */ /* 0x000fe200078e001d */
[----:B------:R-:W2:Y:S04]  /*24270*/  LDL R26, [R1+0xbf8] ;  /* 0x000bf800011a7983 */ /* 0x000ea80000100800 */
[----:B------:R3:W2:Y:S04]  /*24280*/  @!P0 LDG.E.U16 R223, desc[UR60][R158.64] ;  /* 0x0000003c9edf8981 */ /* 0x0006a8000c1e1500 */
[----:B------:R-:W2:Y:S01]  /*24290*/  LDL R29, [R1+0xb74] ;  /* 0x000b7400011d7983 */ /* 0x000ea20000100800 */
[----:B---3--:R-:W-:-:S02]  /*242a0*/  @!P0 IMAD.MOV.U32 R158, RZ, RZ, R22 ;  /* 0x000000ffff9e8224 */ /* 0x008fc400078e0016 */
[----:B------:R-:W-:Y:S01]  /*242b0*/  @!P0 IMAD.MOV.U32 R159, RZ, RZ, R28 ;  /* 0x000000ffff9f8224 */ /* 0x000fe200078e001c */
[----:B------:R-:W3:Y:S04]  /*242c0*/  LDL R22, [R1+0xb78] ;  /* 0x000b780001167983 */ /* 0x000ee80000100800 */
[----:B------:R4:W3:Y:S04]  /*242d0*/  @!P0 LDG.E.U16 R222, desc[UR60][R158.64] ;  /* 0x0000003c9ede8981 */ /* 0x0008e8000c1e1500 */
[----:B------:R-:W3:Y:S01]  /*242e0*/  LDL R28, [R1+0xbb8] ;  /* 0x000bb800011c7983 */ /* 0x000ee20000100800 */
[----:B----4-:R-:W-:-:S03]  /*242f0*/  @!P0 IMAD.MOV.U32 R158, RZ, RZ, R2 ;  /* 0x000000ffff9e8224 */ /* 0x010fc600078e0002 */
        /* <DEDUP_REMOVED lines=23> */
[----:B------:R0:W3:Y:S02]  /*24470*/  @!P0 LDG.E.U16 R218, desc[UR60][R158.64] ;  /* 0x0000003c9eda8981 */ /* 0x0000e4000c1e1500 */
[----:B0-----:R-:W-:Y:S02]  /*24480*/  @!P0 IMAD.MOV.U32 R158, RZ, RZ, R22 ;  /* 0x000000ffff9e8224 */ /* 0x001fe400078e0016 */
[----:B------:R-:W-:Y:S02]  /*24490*/  @!P0 IMAD.MOV.U32 R159, RZ, RZ, R29 ;  /* 0x000000ffff9f8224 */ /* 0x000fe400078e001d */
[----:B------:R-:W3:Y:S04]  /*244a0*/  LDL R29, [R1+0xa78] ;  /* 0x000a7800011d7983 */ /* 0x000ee80000100800 */
[----:B------:R4:W3:Y:S02]  /*244b0*/  @!P0 LDG.E.U16 R217, desc[UR60][R158.64] ;  /* 0x0000003c9ed98981 */ /* 0x0008e4000c1e1500 */
[----:B----4-:R-:W-:-:S02]  /*244c0*/  @!P0 IMAD.MOV.U32 R158, RZ, RZ, R2 ;  /* 0x000000ffff9e8224 */ /* 0x010fc400078e0002 */
[----:B------:R-:W-:Y:S01]  /*244d0*/  @!P0 IMAD.MOV.U32 R159, RZ, RZ, R15 ;  /* 0x000000ffff9f8224 */ /* 0x000fe200078e000f */
[----:B------:R-:W4:Y:S04]  /*244e0*/  LDL R2, [R1+0xa38] ;  /* 0x000a380001027983 */ /* 0x000f280000100800 */
[----:B------:R-:W4:Y:S04]  /*244f0*/  LDL R15, [R1+0xa34] ;  /* 0x000a3400010f7983 */ /* 0x000f280000100800 */
[----:B------:R-:W4:Y:S04]  /*24500*/  LDL.LU R22, [R1+0x9f4] ;  /* 0x0009f40001167983 */ /* 0x000f280000300800 */
[----:B------:R-:W4:Y:S04]  /*24510*/  LDL.LU R32, [R1+0x9f8] ;  /* 0x0009f80001207983 */ /* 0x000f280000300800 */
[----:B------:R2:W4:Y:S04]  /*24520*/  @!P0 LDG.E.U16 R216, desc[UR60][R158.64] ;  /* 0x0000003c9ed88981 */ /* 0x000528000c1e1500 */
[----:B------:R-:W3:Y:S01]  /*24530*/  LDL R159, [R1+0xaf4] ;  /* 0x000af400019f7983 */ /* 0x000ee20000100800 */
[----:B------:R-:W-:Y:S01]  /*24540*/  PRMT R215, RZ, 0x7610, R215 ;  /* 0x00007610ffd77816 */ /* 0x000fe200000000d7 */
[----:B--2---:R-:W-:-:S02]  /*24550*/  @!P0 IMAD.MOV.U32 R158, RZ, RZ, R26 ;  /* 0x000000ffff9e8224 */ /* 0x004fc400078e001a */
[----:B------:R-:W2:Y:S04]  /*24560*/  LDL.LU R26, [R1+0x9b4] ;  /* 0x0009b400011a7983 */ /* 0x000ea80000300800 */
[----:B---3--:R0:W3:Y:S04]  /*24570*/  @!P0 LDG.E.U16 R215, desc[UR60][R158.64] ;  /* 0x0000003c9ed78981 */ /* 0x0080e8000c1e1500 */
[----:B------:R-:W4:Y:S01]  /*24580*/  LDL R159, [R1+0xab4] ;  /* 0x000ab400019f7983 */ /* 0x000f220000100800 */
[----:B------:R-:W-:Y:S01]  /*24590*/  PRMT R214, RZ, 0x7610, R214 ;  /* 0x00007610ffd67816 */ /* 0x000fe200000000d6 */
[----:B0-----:R-:W-:Y:S01]  /*245a0*/  @!P0 IMAD.MOV.U32 R158, RZ, RZ, R28 ;  /* 0x000000ffff9e8224 */ /* 0x001fe200078e001c */
[----:B------:R-:W-:Y:S01]  /*245b0*/  PRMT R213, RZ, 0x7610, R213 ;  /* 0x00007610ffd57816 */ /* 0x000fe200000000d5 */
[----:B------:R-:W3:Y:S01]  /*245c0*/  LDL.LU R28, [R1+0x974] ;  /* 0x00097400011c7983 */ /* 0x000ee20000300800 */
[----:B------:R-:W-:-:S02]  /*245d0*/  PRMT R212, RZ, 0x7610, R212 ;  /* 0x00007610ffd47816 */ /* 0x000fc400000000d4 */
[----:B------:R-:W-:Y:S01]  /*245e0*/  PRMT R211, RZ, 0x7610, R211 ;  /* 0x00007610ffd37816 */ /* 0x000fe200000000d3 */
[----:B----4-:R0:W4:Y:S02]  /*245f0*/  @!P0 LDG.E.U16 R214, desc[UR60][R158.64] ;  /* 0x0000003c9ed68981 */ /* 0x010124000c1e1500 */
[----:B0-----:R-:W-:Y:S02]  /*24600*/  @!P0 IMAD.MOV.U32 R158, RZ, RZ, R29 ;  /* 0x000000ffff9e8224 */ /* 0x001fe400078e001d */
[----:B------:R-:W-:Y:S01]  /*24610*/  @!P0 IMAD.MOV.U32 R159, RZ, RZ, R40 ;  /* 0x000000ffff9f8224 */ /* 0x000fe200078e0028 */
[----:B------:R-:W4:Y:S04]  /*24620*/  LDL R29, [R1+0x8f8] ;  /* 0x0008f800011d7983 */ /* 0x000f280000100800 */
[----:B------:R0:W4:Y:S04]  /*24630*/  @!P0 LDG.E.U16 R213, desc[UR60][R158.64] ;  /* 0x0000003c9ed58981 */ /* 0x000128000c1e1500 */
[----:B------:R-:W4:Y:S01]  /*24640*/  LDL.LU R40, [R1+0x938] ;  /* 0x0009380001287983 */ /* 0x000f220000300800 */
[----:B0-----:R-:W-:-:S02]  /*24650*/  @!P0 IMAD.MOV.U32 R158, RZ, RZ, R2 ;  /* 0x000000ffff9e8224 */ /* 0x001fc400078e0002 */
[----:B------:R-:W-:Y:S02]  /*24660*/  @!P0 IMAD.MOV.U32 R159, RZ, RZ, R15 ;  /* 0x000000ffff9f8224 */ /* 0x000fe400078e000f */
[----:B------:R-:W4:Y:S04]  /*24670*/  LDL R15, [R1+0x8b8] ;  /* 0x0008b800010f7983 */ /* 0x000f280000100800 */
[----:B------:R0:W4:Y:S04]  /*24680*/  @!P0 LDG.E.U16 R212, desc[UR60][R158.64] ;  /* 0x0000003c9ed48981 */ /* 0x000128000c1e1500 */
[----:B------:R-:W4:Y:S01]  /*24690*/  LDL.LU R2, [R1+0x1870] ;  /* 0x0018700001027983 */ /* 0x000f220000300800 */
[----:B0-----:R-:W-:-:S02]  /*246a0*/  @!P0 IMAD.MOV.U32 R158, RZ, RZ, R32 ;  /* 0x000000ffff9e8224 */ /* 0x001fc400078e0020 */
[----:B------:R-:W-:-:S05]  /*246b0*/  @!P0 IMAD.MOV.U32 R159, RZ, RZ, R22 ;  /* 0x000000ffff9f8224 */ /* 0x000fca00078e0016 */
[----:B------:R0:W4:Y:S04]  /*246c0*/  @!P0 LDG.E.U16 R211, desc[UR60][R158.64] ;  /* 0x0000003c9ed38981 */ /* 0x000128000c1e1500 */
[----:B------:R-:W0:Y:S01]  /*246d0*/  LDL R159, [R1+0x9b8] ;  /* 0x0009b800019f7983 */ /* 0x000e220000100800 */
[----:B------:R-:W-:Y:S01]  /*246e0*/  PRMT R210, RZ, 0x7610, R210 ;  /* 0x00007610ffd27816 */ /* 0x000fe200000000d2 */
[----:B0-----:R-:W-:Y:S01]  /*246f0*/  @!P0 IMAD.MOV.U32 R158, RZ, RZ, R159 ;  /* 0x000000ffff9e8224 */ /* 0x001fe200078e009f */
[----:B--2---:R-:W-:-:S05]  /*24700*/  @!P0 MOV R159, R26 ;  /* 0x0000001a009f8202 */ /* 0x004fca0000000f00 */
[----:B------:R0:W2:Y:S04]  /*24710*/  @!P0 LDG.E.U16 R210, desc[UR60][R158.64] ;  /* 0x0000003c9ed28981 */ /* 0x0000a8000c1e1500 */
[----:B------:R-:W0:Y:S01]  /*24720*/  LDL R159, [R1+0x978] ;  /* 0x00097800019f7983 */ /* 0x000e220000100800 */
[----:B------:R-:W-:Y:S01]  /*24730*/  PRMT R209, RZ, 0x7610, R209 ;  /* 0x00007610ffd17816 */ /* 0x000fe200000000d1 */
[----:B0-----:R-:W-:Y:S02]  /*24740*/  @!P0 IMAD.MOV.U32 R158, RZ, RZ, R159 ;  /* 0x000000ffff9e8224 */ /* 0x001fe400078e009f */
[----:B---3--:R-:W-:-:S05]  /*24750*/  @!P0 IMAD.MOV.U32 R159, RZ, RZ, R28 ;  /* 0x000000ffff9f8224 */ /* 0x008fca00078e001c */
[----:B------:R4:W3:Y:S04]  /*24760*/  @!P0 LDG.E.U16 R209, desc[UR60][R158.64] ;  /* 0x0000003c9ed18981 */ /* 0x0008e8000c1e1500 */
[----:B------:R-:W2:Y:S01]  /*24770*/  LDL R159, [R1+0x934] ;  /* 0x00093400019f7983 */ /* 0x000ea20000100800 */
[----:B------:R-:W-:Y:S01]  /*24780*/  PRMT R208, RZ, 0x7610, R208 ;  /* 0x00007610ffd07816 */ /* 0x000fe200000000d0 */
[----:B----4-:R-:W-:Y:S01]  /*24790*/  @!P0 IMAD.MOV.U32 R158, RZ, RZ, R40 ;  /* 0x000000ffff9e8224 */ /* 0x010fe200078e0028 */
[----:B------:R-:W-:-:S04]  /*247a0*/  PRMT R207, RZ, 0x7610, R207 ;  /* 0x00007610ffcf7816 */ /* 0x000fc800000000cf */
[----:B--2---:R0:W2:Y:S04]  /*247b0*/  @!P0 LDG.E.U16 R208, desc[UR60][R158.64] ;  /* 0x0000003c9ed08981 */ /* 0x0040a8000c1e1500 */
[----:B------:R-:W4:Y:S01]  /*247c0*/  LDL R159, [R1+0x8f4] ;  /* 0x0008f400019f7983 */ /* 0x000f220000100800 */
[----:B0-----:R-:W-:Y:S01]  /*247d0*/  @!P0 IMAD.MOV.U32 R158, RZ, RZ, R29 ;  /* 0x000000ffff9e8224 */ /* 0x001fe200078e001d */
[----:B------:R-:W-:Y:S02]  /*247e0*/  PRMT R206, RZ, 0x7610, R206 ;  /* 0x00007610ffce7816 */ /* 0x000fe400000000ce */
[----:B------:R-:W3:Y:S04]  /*247f0*/  LDL R29, [R1+0x173c] ;  /* 0x00173c00011d7983 */ /* 0x000ee80000100800 */
[----:B----4-:R0:W4:Y:S02]  /*24800*/  @!P0 LDG.E.U16 R207, desc[UR60][R158.64] ;  /* 0x0000003c9ecf8981 */ /* 0x010124000c1e1500 */
[----:B0-----:R-:W-:-:S02]  /*24810*/  @!P0 IMAD.MOV.U32 R158, RZ, RZ, R15 ;  /* 0x000000ffff9e8224 */ /* 0x001fc400078e000f */
[----:B------:R-:W-:Y:S01]  /*24820*/  @!P0 IMAD.MOV.U32 R159, RZ, RZ, R17 ;  /* 0x000000ffff9f8224 */ /* 0x000fe200078e0011 */
[----:B------:R-:W2:Y:S04]  /*24830*/  LDL R15, [R1+0x1740] ;  /* 0x00174000010f7983 */ /* 0x000ea80000100800 */
[----:B------:R0:W-:Y:S04]  /*24840*/  STL [R1+0x18c4], R17 ;  /* 0x0018c41101007387 */ /* 0x0001e80000100800 */
[----:B------:R1:W4:Y:S01]  /*24850*/  @!P0 LDG.E.U16 R206, desc[UR60][R158.64] ;  /* 0x0000003c9ece8981 */ /* 0x000322000c1e1500 */
[----:B------:R-:W-:-:S03]  /*24860*/  PRMT R205, RZ, 0x7610, R205 ;  /* 0x00007610ffcd7816 */ /* 0x000fc600000000cd */
[----:B0-----:R-:W3:Y:S04]  /*24870*/  LDL R17, [R1+0x1780] ;  /* 0x0017800001117983 */ /* 0x001ee80000100800 */
[----:B------:R-:W2:Y:S01]  /*24880*/  LDL R159, [R1+0x1458] ;  /* 0x00145800019f7983 */ /* 0x000ea20000100800 */
[----:B-1----:R-:W-:-:S03]  /*24890*/  @!P0 IMAD.MOV.U32 R158, RZ, RZ, R2 ;  /* 0x000000ffff9e8224 */ /* 0x002fc600078e0002 */
[----:B------:R0:W-:Y:S01]  /*248a0*/  STL [R1+0x1960], R2 ;  /* 0x0019600201007387 */ /* 0x0001e20000100800 */
[----:B------:R-:W-:Y:S02]  /*248b0*/  PRMT R204, RZ, 0x7610, R204 ;  /* 0x00007610ffcc7816 */ /* 0x000fe400000000cc */
[----:B------:R-:W-:Y:S01]  /*248c0*/  PRMT R203, RZ, 0x7610, R203 ;  /* 0x00007610ffcb7816 */ /* 0x000fe200000000cb */
[----:B0-----:R-:W4:Y:S04]  /*248d0*/  LDL R2, [R1+0x177c] ;  /* 0x00177c0001027983 */ /* 0x001f280000100800 */
[----:B--2---:R0:W2:Y:S04]  /*248e0*/  @!P0 LDG.E.U16 R205, desc[UR60][R158.64] ;  /* 0x0000003c9ecd8981 */ /* 0x0040a8000c1e1500 */
[----:B------:R-:W0:Y:S04]  /*248f0*/  LDL R158, [R1+0x183c] ;  /* 0x00183c00019e7983 */ /* 0x000e280000100800 */
[----:B------:R-:W0:Y:S02]  /*24900*/  LDL R159, [R1+0x1840] ;  /* 0x00184000019f7983 */ /* 0x000e240000100800 */
[----:B0-----:R-:W-:-:S04]  /*24910*/  @!P0 LOP3.LUT R159, R159, R158, RZ, 0x3c, !PT ;  /* 0x0000009e9f9f8212 */ /* 0x001fc800078e3cff */
[----:B------:R-:W-:-:S04]  /*24920*/  @!P0 LOP3.LUT R158, R159, R158, RZ, 0x3c, !PT ;  /* 0x0000009e9f9e8212 */ /* 0x000fc800078e3cff */
[----:B------:R-:W-:-:S05]  /*24930*/  @!P0 LOP3.LUT R159, R159, R158, RZ, 0x3c, !PT ;  /* 0x0000009e9f9f8212 */ /* 0x000fca00078e3cff */
[----:B------:R0:W2:Y:S04]  /*24940*/  @!P0 LDG.E.U16 R204, desc[UR60][R158.64] ;  /* 0x0000003c9ecc8981 */ /* 0x0000a8000c1e1500 */
[----:B------:R-:W0:Y:S04]  /*24950*/  LDL R158, [R1+0x17fc] ;  /* 0x0017fc00019e7983 */ /* 0x000e280000100800 */
[----:B------:R-:W0:Y:S02]  /*24960*/  LDL R159, [R1+0x1800] ;  /* 0x00180000019f7983 */ /* 0x000e240000100800 */
[----:B0-----:R-:W-:-:S04]  /*24970*/  @!P0 LOP3.LUT R159, R159, R158, RZ, 0x3c, !PT ;  /* 0x0000009e9f9f8212 */ /* 0x001fc800078e3cff */
[----:B------:R-:W-:-:S04]  /*24980*/  @!P0 LOP3.LUT R158, R159, R158, RZ, 0x3c, !PT ;  /* 0x0000009e9f9e8212 */ /* 0x000fc800078e3cff */
[----:B------:R-:W-:-:S05]  /*24990*/  @!P0 LOP3.LUT R159, R159, R158, RZ, 0x3c, !PT ;  /* 0x0000009e9f9f8212 */ /* 0x000fca00078e3cff */
[----:B------:R0:W2:Y:S04]  /*249a0*/  @!P0 LDG.E.U16 R203, desc[UR60][R158.64] ;  /* 0x0000003c9ecb8981 */ /* 0x0000a8000c1e1500 */
[----:B------:R-:W0:Y:S04]  /*249b0*/  LDL R158, [R1+0x17bc] ;  /* 0x0017bc00019e7983 */ /* 0x000e280000100800 */
[----:B------:R-:W0:Y:S01]  /*249c0*/  LDL R159, [R1+0x17c0] ;  /* 0x0017c000019f7983 */ /* 0x000e220000100800 */
[----:B------:R-:W-:Y:S02]  /*249d0*/  PRMT R202, RZ, 0x7610, R202 ;  /* 0x00007610ffca7816 */ /* 0x000fe400000000ca */
[----:B------:R-:W-:-:S02]  /*249e0*/  PRMT R201, RZ, 0x7610, R201 ;  /* 0x00007610ffc97816 */ /* 0x000fc400000000c9 */
[----:B------:R-:W-:Y:S02]  /*249f0*/  PRMT R200, RZ, 0x7610, R200 ;  /* 0x00007610ffc87816 */ /* 0x000fe400000000c8 */
[----:B0-----:R-:W-:-:S04]  /*24a00*/  @!P0 LOP3.LUT R159, R159, R158, RZ, 0x3c, !PT ;  /* 0x0000009e9f9f8212 */ /* 0x001fc800078e3cff */
[----:B------:R-:W-:-:S04]  /*24a10*/  @!P0 LOP3.LUT R158, R159, R158, RZ, 0x3c, !PT ;  /* 0x0000009e9f9e8212 */ /* 0x000fc800078e3cff */
[----:B------:R-:W-:-:S05]  /*24a20*/  @!P0 LOP3.LUT R159, R159, R158, RZ, 0x3c, !PT ;  /* 0x0000009e9f9f8212 */ /* 0x000fca00078e3cff */
[----:B------:R3:W2:Y:S02]  /*24a30*/  @!P0 LDG.E.U16 R202, desc[UR60][R158.64] ;  /* 0x0000003c9eca8981 */ /* 0x0006a4000c1e1500 */
[----:B---3--:R-:W-:Y:S02]  /*24a40*/  @!P0 IMAD.MOV.U32 R158, RZ, RZ, R17 ;  /* 0x000000ffff9e8224 */ /* 0x008fe400078e0011 */
[----:B----4-:R-:W-:Y:S01]  /*24a50*/  @!P0 IMAD.MOV.U32 R159, RZ, RZ, R2 ;  /* 0x000000ffff9f8224 */ /* 0x010fe200078e0002 */
[----:B------:R-:W-:Y:S01]  /*24a60*/  PRMT R199, RZ, 0x7610, R199 ;  /* 0x00007610ffc77816 */ /* 0x000fe200000000c7 */
[----:B------:R-:W3:Y:S04]  /*24a70*/  LDL R17, [R1+0x1600] ;  /* 0x0016000001117983 */ /* 0x000ee80000100800 */
[----:B------:R0:W4:Y:S01]  /*24a80*/  @!P0 LDG.E.U16 R201, desc[UR60][R158.64] ;  /* 0x0000003c9ec98981 */ /* 0x000122000c1e1500 */
[----:B------:R-:W-:-:S02]  /*24a90*/  PRMT R198, RZ, 0x7610, R198 ;  /* 0x00007610ffc67816 */ /* 0x000fc400000000c6 */
[----:B------:R-:W-:Y:S01]  /*24aa0*/  PRMT R197, RZ, 0x7610, R197 ;  /* 0x00007610ffc57816 */ /* 0x000fe200000000c5 */
[----:B------:R-:W2:Y:S01]  /*24ab0*/  LDL R2, [R1+0x15c0] ;  /* 0x0015c00001027983 */ /* 0x000ea20000100800 */
[----:B0-----:R-:W-:Y:S02]  /*24ac0*/  @!P0 IMAD.MOV.U32 R158, RZ, RZ, R15 ;  /* 0x000000ffff9e8224 */ /* 0x001fe400078e000f */
[----:B------:R-:W-:Y:S01]  /*24ad0*/  @!P0 IMAD.MOV.U32 R159, RZ, RZ, R29 ;  /* 0x000000ffff9f8224 */ /* 0x000fe200078e001d */
[----:B------:R-:W4:Y:S04]  /*24ae0*/  LDL R15, [R1+0x15bc] ;  /* 0x0015bc00010f7983 */ /* 0x000f280000100800 */
[----:B------:R0:W4:Y:S04]  /*24af0*/  @!P0 LDG.E.U16 R200, desc[UR60][R158.64] ;  /* 0x0000003c9ec88981 */ /* 0x000128000c1e1500 */
[----:B------:R-:W2:Y:S04]  /*24b00*/  LDL R29, [R1+0x15fc] ;  /* 0x0015fc00011d7983 */ /* 0x000ea80000100800 */
[----:B------:R-:W0:Y:S04]  /*24b10*/  LDL R158, [R1+0x16fc] ;  /* 0x0016fc00019e7983 */ /* 0x000e280000100800 */
[----:B------:R-:W0:Y:S02]  /*24b20*/  LDL R159, [R1+0x1700] ;  /* 0x00170000019f7983 */ /* 0x000e240000100800 */
[----:B0-----:R-:W-:-:S04]  /*24b30*/  @!P0 LOP3.LUT R159, R159, R158, RZ, 0x3c, !PT ;  /* 0x0000009e9f9f8212 */ /* 0x001fc800078e3cff */
[----:B------:R-:W-:-:S04]  /*24b40*/  @!P0 LOP3.LUT R158, R159, R158, RZ, 0x3c, !PT ;  /* 0x0000009e9f9e8212 */ /* 0x000fc800078e3cff */
[----:B------:R-:W-:-:S05]  /*24b50*/  @!P0 LOP3.LUT R159, R159, R158, RZ, 0x3c, !PT ;  /* 0x0000009e9f9f8212 */ /* 0x000fca00078e3cff */
[----:B------:R0:W4:Y:S04]  /*24b60*/  @!P0 LDG.E.U16 R199, desc[UR60][R158.64] ;  /* 0x0000003c9ec78981 */ /* 0x000128000c1e1500 */
        /* <DEDUP_REMOVED lines=20> */
[----:B------:R3:W4:Y:S02]  /*24cb0*/  @!P0 LDG.E.U16 R196, desc[UR60][R158.64] ;  /* 0x0000003c9ec48981 */ /* 0x000724000c1e1500 */
[----:B---3--:R-:W-:Y:S02]  /*24cc0*/  @!P0 IMAD.MOV.U32 R158, RZ, RZ, R17 ;  /* 0x000000ffff9e8224 */ /* 0x008fe400078e0011 */
[----:B--2---:R-:W-:Y:S01]  /*24cd0*/  @!P0 IMAD.MOV.U32 R159, RZ, RZ, R29 ;  /* 0x000000ffff9f8224 */ /* 0x004fe200078e001d */
[----:B------:R-:W-:Y:S01]  /*24ce0*/  PRMT R193, RZ, 0x7610, R193 ;  /* 0x00007610ffc17816 */ /* 0x000fe200000000c1 */
[----:B------:R-:W2:Y:S04]  /*24cf0*/  LDL R29, [R1+0x147c] ;  /* 0x00147c00011d7983 */ /* 0x000ea80000100800 */
[----:B------:R0:W3:Y:S01]  /*24d00*/  @!P0 LDG.E.U16 R195, desc[UR60][R158.64] ;  /* 0x0000003c9ec38981 */ /* 0x0000e2000c1e1500 */
[----:B------:R-:W-:-:S02]  /*24d10*/  PRMT R192, RZ, 0x7610, R192 ;  /* 0x00007610ffc07816 */ /* 0x000fc400000000c0 */
[----:B------:R-:W-:Y:S01]  /*24d20*/  PRMT R191, RZ, 0x7610, R191 ;  /* 0x00007610ffbf7816 */ /* 0x000fe200000000bf */
[----:B------:R-:W2:Y:S01]  /*24d30*/  LDL R17, [R1+0x1480] ;  /* 0x0014800001117983 */ /* 0x000ea20000100800 */
[----:B0-----:R-:W-:Y:S02]  /*24d40*/  @!P0 IMAD.MOV.U32 R158, RZ, RZ, R2 ;  /* 0x000000ffff9e8224 */ /* 0x001fe400078e0002 */
[----:B----4-:R-:W-:Y:S01]  /*24d50*/  @!P0 IMAD.MOV.U32 R159, RZ, RZ, R15 ;  /* 0x000000ffff9f8224 */ /* 0x010fe200078e000f */
[----:B------:R-:W4:Y:S04]  /*24d60*/  LDL R2, [R1+0xc30] ;  /* 0x000c300001027983 */ /* 0x000f280000100800 */
[----:B------:R0:W3:Y:S04]  /*24d70*/  @!P0 LDG.E.U16 R194, desc[UR60][R158.64] ;  /* 0x0000003c9ec28981 */ /* 0x0000e8000c1e1500 */
[----:B------:R-:W3:Y:S04]  /*24d80*/  LDL R15, [R1+0xc2c] ;  /* 0x000c2c00010f7983 */ /* 0x000ee80000100800 */
[----:B------:R-:W0:Y:S04]  /*24d90*/  LDL R158, [R1+0x157c] ;  /* 0x00157c00019e7983 */ /* 0x000e280000100800 */
[----:B------:R-:W0:Y:S02]  /*24da0*/  LDL R159, [R1+0x1580] ;  /* 0x00158000019f7983 */ /* 0x000e240000100800 */
[----:B0-----:R-:W-:-:S04]  /*24db0*/  @!P0 LOP3.LUT R159, R159, R158, RZ, 0x3c, !PT ;  /* 0x0000009e9f9f8212 */ /* 0x001fc800078e3cff */
[----:B------:R-:W-:-:S04]  /*24dc0*/  @!P0 LOP3.LUT R158, R159, R158, RZ, 0x3c, !PT ;  /* 0x0000009e9f9e8212 */ /* 0x000fc800078e3cff */
[----:B------:R-:W-:-:S05]  /*24dd0*/  @!P0 LOP3.LUT R159, R159, R158, RZ, 0x3c, !PT ;  /* 0x0000009e9f9f8212 */ /* 0x000fca00078e3cff */
[----:B------:R0:W3:Y:S04]  /*24de0*/  @!P0 LDG.E.U16 R193, desc[UR60][R158.64] ;  /* 0x0000003c9ec18981 */ /* 0x0000e8000c1e1500 */
        /* <DEDUP_REMOVED lines=20> */
[----:B------:R2:W3:Y:S02]  /*24f30*/  @!P0 LDG.E.U16 R190, desc[UR60][R158.64] ;  /* 0x0000003c9ebe8981 */ /* 0x0004e4000c1e1500 */
[----:B--2---:R-:W-:Y:S02]  /*24f40*/  @!P0 IMAD.MOV.U32 R158, RZ, RZ, R17 ;  /* 0x000000ffff9e8224 */ /* 0x004fe400078e0011 */
[----:B------:R-:W-:Y:S01]  /*24f50*/  @!P0 IMAD.MOV.U32 R159, RZ, RZ, R29 ;  /* 0x000000ffff9f8224 */ /* 0x000fe200078e001d */
[----:B------:R-:W-:Y:S01]  /*24f60*/  PRMT R187, RZ, 0x7610, R187 ;  /* 0x00007610ffbb7816 */ /* 0x000fe200000000bb */
[----:B------:R-:W2:Y:S04]  /*24f70*/  LDL R29, [R1+0xaec] ;  /* 0x000aec00011d7983 */ /* 0x000ea80000100800 */
[----:B------:R4:W2:Y:S01]  /*24f80*/  @!P0 LDG.E.U16 R189, desc[UR60][R158.64] ;  /* 0x0000003c9ebd8981 */ /* 0x0008a2000c1e1500 */
[----:B------:R-:W-:-:S02]  /*24f90*/  PRMT R186, RZ, 0x7610, R186 ;  /* 0x00007610ffba7816 */ /* 0x000fc400000000ba */
[----:B------:R-:W-:Y:S01]  /*24fa0*/  PRMT R185, RZ, 0x7610, R185 ;  /* 0x00007610ffb97816 */ /* 0x000fe200000000b9 */
[----:B------:R-:W2:Y:S01]  /*24fb0*/  LDL R17, [R1+0xaf0] ;  /* 0x000af00001117983 */ /* 0x000ea20000100800 */
[----:B----4-:R-:W-:Y:S02]  /*24fc0*/  @!P0 IMAD.MOV.U32 R158, RZ, RZ, R2 ;  /* 0x000000ffff9e8224 */ /* 0x010fe400078e0002 */
[----:B---3--:R-:W-:Y:S01]  /*24fd0*/  @!P0 IMAD.MOV.U32 R159, RZ, RZ, R15 ;  /* 0x000000ffff9f8224 */ /* 0x008fe200078e000f */
[----:B------:R-:W3:Y:S04]  /*24fe0*/  LDL R2, [R1+0xab0] ;  /* 0x000ab00001027983 */ /* 0x000ee80000100800 */
[----:B------:R0:W4:Y:S04]  /*24ff0*/  @!P0 LDG.E.U16 R188, desc[UR60][R158.64] ;  /* 0x0000003c9ebc8981 */ /* 0x000128000c1e1500 */
[----:B------:R-:W4:Y:S04]  /*25000*/  LDL R15, [R1+0xaac] ;  /* 0x000aac00010f7983 */ /* 0x000f280000100800 */
        /* <DEDUP_REMOVED lines=30> */
[----:B------:R3:W2:Y:S02]  /*251f0*/  @!P0 LDG.E.U16 R183, desc[UR60][R158.64] ;  /* 0x0000003c9eb78981 */ /* 0x0006a4000c1e1500 */
[----:B---3--:R-:W-:-:S02]  /*25200*/  @!P0 IMAD.MOV.U32 R158, RZ, RZ, R2 ;  /* 0x000000ffff9e8224 */ /* 0x008fc400078e0002 */
[----:B----4-:R-:W-:Y:S01]  /*25210*/  @!P0 IMAD.MOV.U32 R159, RZ, RZ, R15 ;  /* 0x000000ffff9f8224 */ /* 0x010fe200078e000f */
[----:B------:R-:W3:Y:S04]  /*25220*/  LDL R2, [R1+0x92c] ;  /* 0x00092c0001027983 */ /* 0x000ee80000100800 */
[----:B------:R-:W4:Y:S04]  /*25230*/  LDL R15, [R1+0x970] ;  /* 0x00097000010f7983 */ /* 0x000f280000100800 */
[----:B------:R-:W3:Y:S04]  /*25240*/  LDL.LU R29, [R1+0x930] ;  /* 0x00093000011d7983 */ /* 0x000ee80000300800 */
[----:B------:R0:W3:Y:S04]  /*25250*/  @!P0 LDG.E.U16 R182, desc[UR60][R158.64] ;  /* 0x0000003c9eb68981 */ /* 0x0000e8000c1e1500 */
[----:B------:R-:W0:Y:S04]  /*25260*/  LDL R158, [R1+0xa6c] ;  /* 0x000a6c00019e7983 */ /* 0x000e280000100800 */
[----:B------:R-:W0:Y:S01]  /*25270*/  LDL R159, [R1+0xa70] ;  /* 0x000a7000019f7983 */ /* 0x000e220000100800 */
[----:B------:R-:W-:-:S02]  /*25280*/  PRMT R181, RZ, 0x7610, R181 ;  /* 0x00007610ffb57816 */ /* 0x000fc400000000b5 */
[----:B0-----:R-:W-:-:S04]  /*25290*/  @!P0 LOP3.LUT R159, R159, R158, RZ, 0x3c, !PT ;  /* 0x0000009e9f9f8212 */ /* 0x001fc800078e3cff */
[----:B------:R-:W-:-:S04]  /*252a0*/  @!P0 LOP3.LUT R158, R159, R158, RZ, 0x3c, !PT ;  /* 0x0000009e9f9e8212 */ /* 0x000fc800078e3cff */
[----:B------:R-:W-:-:S05]  /*252b0*/  @!P0 LOP3.LUT R159, R159, R158, RZ, 0x3c, !PT ;  /* 0x0000009e9f9f8212 */ /* 0x000fca00078e3cff */
[----:B------:R0:W3:Y:S04]  /*252c0*/  @!P0 LDG.E.U16 R181, desc[UR60][R158.64] ;  /* 0x0000003c9eb58981 */ /* 0x0000e8000c1e1500 */
[----:B------:R-:W0:Y:S04]  /*252d0*/  LDL R158, [R1+0xa2c] ;  /* 0x000a2c00019e7983 */ /* 0x000e280000100800 */
[----:B------:R-:W0:Y:S01]  /*252e0*/  LDL R159, [R1+0xa30] ;  /* 0x000a3000019f7983 */ /* 0x000e220000100800 */
[----:B------:R-:W-:Y:S02]  /*252f0*/  PRMT R180, RZ, 0x7610, R180 ;  /* 0x00007610ffb47816 */ /* 0x000fe400000000b4 */
        /* <DEDUP_REMOVED lines=20> */
[----:B----4-:R-:W-:Y:S02]  /*25440*/  @!P0 IMAD.MOV.U32 R158, RZ, RZ, R15 ;  /* 0x000000ffff9e8224 */ /* 0x010fe400078e000f */
[----:B--2---:R-:W-:Y:S01]  /*25450*/  @!P0 IMAD.MOV.U32 R159, RZ, RZ, R17 ;  /* 0x000000ffff9f8224 */ /* 0x004fe200078e0011 */
[----:B------:R-:W-:Y:S01]  /*25460*/  PRMT R175, RZ, 0x7610, R175 ;  /* 0x00007610ffaf7816 */ /* 0x000fe200000000af */
[----:B------:R-:W2:Y:S04]  /*25470*/  LDL R17, [R1+0x17f8] ;  /* 0x0017f80001117983 */ /* 0x000ea80000100800 */
[----:B------:R3:W4:Y:S01]  /*25480*/  @!P0 LDG.E.U16 R177, desc[UR60][R158.64] ;  /* 0x0000003c9eb18981 */ /* 0x000722000c1e1500 */
[----:B------:R-:W-:-:S03]  /*25490*/  PRMT R174, RZ, 0x7610, R174 ;  /* 0x00007610ffae7816 */ /* 0x000fc600000000ae */
[----:B------:R-:W4:Y:S01]  /*254a0*/  LDL R15, [R1+0x17b4] ;  /* 0x0017b400010f7983 */ /* 0x000f220000100800 */
[----:B---3--:R-:W-:Y:S02]  /*254b0*/  @!P0 IMAD.MOV.U32 R158, RZ, RZ, R29 ;  /* 0x000000ffff9e8224 */ /* 0x008fe400078e001d */
[----:B------:R-:W-:Y:S02]  /*254c0*/  @!P0 IMAD.MOV.U32 R159, RZ, RZ, R2 ;  /* 0x000000ffff9f8224 */ /* 0x000fe400078e0002 */
[----:B------:R-:W3:Y:S04]  /*254d0*/  LDL R2, [R1+0x17b8] ;  /* 0x0017b80001027983 */ /* 0x000ee80000100800 */
        /* <DEDUP_REMOVED lines=8> */
[----:B------:R1:W-:Y:S01]  /*25560*/  STL [R1+0x18c8], R18 ;  /* 0x0018c81201007387 */ /* 0x0003e20000100800 */
[----:B0-----:R-:W-:Y:S02]  /*25570*/  @!P0 IMAD.MOV.U32 R158, RZ, RZ, R159 ;  /* 0x000000ffff9e8224 */ /* 0x001fe400078e009f */
[----:B------:R-:W-:Y:S01]  /*25580*/  @!P0 IMAD.MOV.U32 R159, RZ, RZ, R18 ;  /* 0x000000ffff9f8224 */ /* 0x000fe200078e0012 */
[----:B------:R-:W-:Y:S01]  /*25590*/  PRMT R173, RZ, 0x7610, R173 ;  /* 0x00007610ffad7816 */ /* 0x000fe200000000ad */
[----:B-1----:R-:W3:Y:S04]  /*255a0*/  LDL R18, [R1+0x17f4] ;  /* 0x0017f40001127983 */ /* 0x002ee80000100800 */
        /* <DEDUP_REMOVED lines=89> */
[----:B------:R-:W-:-:S03]  /*25b40*/  PRMT R160, RZ, 0x7610, R160 ;  /* 0x00007610ffa07816 */ /* 0x000fc600000000a0 */
[----:B------:R1:W-:Y:S01]  /*25b50*/  STS.U16 [R13+0x1300], R8 ;  /* 0x001300080d007388 */ /* 0x0003e20000000400 */
[----:B------:R-:W-:-:S03]  /*25b60*/  PRMT R157, RZ, 0x7610, R157 ;  /* 0x00007610ff9d7816 */ /* 0x000fc6000000009d */
[----:B------:R2:W-:Y:S04]  /*25b70*/  STS.U16 [R13+0x9300], R7 ;  /* 0x009300070d007388 */ /* 0x0005e80000000400 */
[----:B------:R3:W-:Y:S04]  /*25b80*/  STS.U16 [R13+0x1700], R6 ;  /* 0x001700060d007388 */ /* 0x0007e80000000400 */
[----:B-1----:R-:W4:Y:S04]  /*25b90*/  LDL.LU R8, [R1+0x1dac] ;  /* 0x001dac0001087983 */ /* 0x002f280000300800 */
[----:B--2---:R-:W2:Y:S04]  /*25ba0*/  LDL.LU R7, [R1+0x1da8] ;  /* 0x001da80001077983 */ /* 0x004ea80000300800 */
[----:B---3--:R-:W3:Y:S04]  /*25bb0*/  LDL.LU R6, [R1+0x1da4] ;  /* 0x001da40001067983 */ /* 0x008ee80000300800 */
[----:B------:R1:W-:Y:S04]  /*25bc0*/  STS.U16 [R13+0x9700], R5 ;  /* 0x009700050d007388 */ /* 0x0003e80000000400 */
[----:B------:R1:W-:Y:S01]  /*25bd0*/  STS.U16 [R13+0x1b00], R4 ;  /* 0x001b00040d007388 */ /* 0x0003e20000000400 */
[----:B------:R-:W-:-:S03]  /*25be0*/  PRMT R20, RZ, 0x7610, R20 ;  /* 0x00007610ff147816 */ /* 0x000fc60000000014 */
[----:B------:R1:W-:Y:S04]  /*25bf0*/  STS.U16 [R13+0x9b00], R0 ;  /* 0x009b00000d007388 */ /* 0x0003e80000000400 */
[----:B-1----:R-:W3:Y:S04]  /*25c00*/  LDL.LU R5, [R1+0x1da0] ;  /* 0x001da00001057983 */ /* 0x002ee80000300800 */
[----:B------:R-:W3:Y:S04]  /*25c10*/  LDL.LU R4, [R1+0x1d9c] ;  /* 0x001d9c0001047983 */ /* 0x000ee80000300800 */
[----:B------:R-:W3:Y:S04]  /*25c20*/  LDL.LU R0, [R1+0x1d98] ;  /* 0x001d980001007983 */ /* 0x000ee80000300800 */
[----:B------:R1:W-:Y:S04]  /*25c30*/  STS.U16 [R13+0x1f00], R21 ;  /* 0x001f00150d007388 */ /* 0x0003e80000000400 */
[----:B------:R-:W-:Y:S04]  /*25c40*/  STS.U16 [R13+0x9f00], R156 ;  /* 0x009f009c0d007388 */ /* 0x000fe80000000400 */
[----:B------:R-:W-:Y:S01]  /*25c50*/  STS.U16 [R13+0x2300], R145 ;  /* 0x002300910d007388 */ /* 0x000fe20000000400 */
[----:B------:R-:W-:Y:S01]  /*25c60*/  PRMT R58, RZ, 0x7610, R58 ;  /* 0x00007610ff3a7816 */ /* 0x000fe2000000003a */
[----:B-1----:R-:W1:Y:S02]  /*25c70*/  LDC R21, c[0x0][0x238] ;  /* 0x00008e00ff157b82 */ /* 0x002e640000000800 */
        /* <DEDUP_REMOVED lines=54> */
[----:B------:R-:W-:Y:S01]  /*25fe0*/  STS.U16 [R11+0x11400], R92 ;  /* 0x0114005c0b007388 */ /* 0x000fe20000000400 */
[----:B0-----:R-:W-:-:S04]  /*25ff0*/  @!P0 LOP3.LUT R159, R159, R158, RZ, 0x3c, !PT ;  /* 0x0000009e9f9f8212 */ /* 0x001fc800078e3cff */
[----:B------:R-:W-:-:S04]  /*26000*/  @!P0 LOP3.LUT R158, R159, R158, RZ, 0x3c, !PT ;  /* 0x0000009e9f9e8212 */ /* 0x000fc800078e3cff */
[----:B------:R-:W-:-:S05]  /*26010*/  @!P0 LOP3.LUT R159, R159, R158, RZ, 0x3c, !PT ;  /* 0x0000009e9f9f8212 */ /* 0x000fca00078e3cff */
[----:B------:R0:W3:Y:S04]  /*26020*/  @!P0 LDG.E.U16 R160, desc[UR60][R158.64] ;  /* 0x0000003c9ea08981 */ /* 0x0000e8000c1e1500 */
[----:B------:R-:W-:Y:S01]  /*26030*/  STS.U16 [R11+0x11800], R91 ;  /* 0x0118005b0b007388 */ /* 0x000fe20000000400 */
[----:B0-----:R-:W-:Y:S02]  /*26040*/  @!P0 IMAD.MOV.U32 R158, RZ, RZ, R17 ;  /* 0x000000ffff9e8224 */ /* 0x001fe400078e0011 */
[----:B------:R-:W-:Y:S01]  /*26050*/  @!P0 IMAD.MOV.U32 R159, RZ, RZ, R18 ;  /* 0x000000ffff9f8224 */ /* 0x000fe200078e0012 */
[----:B------:R-:W-:Y:S04]  /*26060*/  STS.U16 [R11+0x11c00], R90 ;  /* 0x011c005a0b007388 */ /* 0x000fe80000000400 */
[----:B------:R0:W3:Y:S04]  /*26070*/  @!P0 LDG.E.U16 R157, desc[UR60][R158.64] ;  /* 0x0000003c9e9d8981 */ /* 0x0000e8000c1e1500 */
[----:B------:R-:W-:Y:S04]  /*26080*/  STS.U16 [R11+0x12000], R89 ;  /* 0x012000590b007388 */ /* 0x000fe80000000400 */
[----:B------:R-:W-:Y:S01]  /*26090*/  STS.U16 [R11+0x12400], R88 ;  /* 0x012400580b007388 */ /* 0x000fe20000000400 */
[----:B0-----:R-:W-:-:S03]  /*260a0*/  @!P0 IMAD.MOV.U32 R158, RZ, RZ, R2 ;  /* 0x000000ffff9e8224 */ /* 0x001fc600078e0002 */
[----:B------:R-:W-:Y:S01]  /*260b0*/  STS.U16 [R11+0x12800], R87 ;  /* 0x012800570b007388 */ /* 0x000fe20000000400 */
[----:B----4-:R-:W-:-:S03]  /*260c0*/  @!P0 IMAD.MOV.U32 R159, RZ, RZ, R15 ;  /* 0x000000ffff9f8224 */ /* 0x010fc600078e000f */
        /* <DEDUP_REMOVED lines=21> */
[----:B------:R0:W-:Y:S04]  /*26220*/  STL [R1+0x18d8], R11 ;  /* 0x0018d80b01007387 */ /* 0x0001e80000100800 */
[----:B------:R4:W-:Y:S04]  /*26230*/  STS.U16 [R10+0x10480], R64 ;  /* 0x010480400a007388 */ /* 0x0009e80000000400 */
[----:B------:R1:W3:Y:S04]  /*26240*/  @!P0 LDG.E.U16 R20, desc[UR60][R158.64] ;  /* 0x0000003c9e148981 */ /* 0x0002e8000c1e1500 */
[----:B0-----:R-:W1:Y:S04]  /*26250*/  LDL R11, [R1+0x1868] ;  /* 0x00186800010b7983 */ /* 0x001e680000100800 */
[----:B----4-:R-:W4:Y:S04]  /*26260*/  LDL R64, [R1+0x1450] ;  /* 0x0014500001407983 */ /* 0x010f280000100800 */
[----:B------:R0:W-:Y:S04]  /*26270*/  STS.U16 [R10+0x11880], R59 ;  /* 0x0118803b0a007388 */ /* 0x0001e80000000400 */
[----:B------:R2:W-:Y:S04]  /*26280*/  STS.U16 [R10+0x11c80], R41 ;  /* 0x011c80290a007388 */ /* 0x0005e80000000400 */
[----:B------:R2:W-:Y:S04]  /*26290*/  STS.U16 [R10+0x12080], R39 ;  /* 0x012080270a007388 */ /* 0x0005e80000000400 */
[----:B0-----:R-:W3:Y:S04]  /*262a0*/  LDL R59, [R1+0xc58] ;  /* 0x000c5800013b7983 */ /* 0x001ee80000100800 */
[----:B--2---:R-:W2:Y:S04]  /*262b0*/  LDL R41, [R1+0x1864] ;  /* 0x0018640001297983 */ /* 0x004ea80000100800 */
[----:B------:R0:W-:Y:S04]  /*262c0*/  STS.U16 [R10+0x12480], R35 ;  /* 0x012480230a007388 */ /* 0x0001e80000000400 */
[----:B------:R-:W2:Y:S04]  /*262d0*/  LDL R39, [R1+0x185c] ;  /* 0x00185c0001277983 */ /* 0x000ea80000100800 */
[----:B------:R0:W-:Y:S04]  /*262e0*/  STS.U16 [R10+0x11080], R61 ;  /* 0x0110803d0a007388 */ /* 0x0001e80000000400 */
[----:B0-----:R-:W2:Y:S04]  /*262f0*/  LDL R35, [R1+0x1860] ;  /* 0x0018600001237983 */ /* 0x001ea80000100800 */
        /* <DEDUP_REMOVED lines=10> */
[----:B------:R-:W2:Y:S04]  /*263a0*/  LDL R12, [R1+0x17ec] ;  /* 0x0017ec00010c7983 */ /* 0x000ea80000100800 */
[----:B0-----:R-:W2:Y:S04]  /*263b0*/  LDL R24, [R1+0x1820] ;  /* 0x0018200001187983 */ /* 0x001ea80000100800 */
[----:B------:R-:W2:Y:S04]  /*263c0*/  LDL R2, [R1+0x17f0] ;  /* 0x0017f00001027983 */ /* 0x000ea80000100800 */
[----:B------:R-:W2:Y:S04]  /*263d0*/  LDL.LU R13, [R1+0x8d4] ;  /* 0x0008d400010d7983 */ /* 0x000ea80000300800 */
[----:B------:R-:W2:Y:S04]  /*263e0*/  LDL.LU R15, [R1+0x8a8] ;  /* 0x0008a800010f7983 */ /* 0x000ea80000300800 */
[----:B------:R-:W2:Y:S04]  /*263f0*/  LDL.LU R18, [R1+0x8cc] ;  /* 0x0008cc0001127983 */ /* 0x000ea80000300800 */
[----:B------:R0:W-:Y:S04]  /*26400*/  STS.U16 [R10+0x13c80], R14 ;  /* 0x013c800e0a007388 */ /* 0x0001e80000000400 */
[----:B------:R-:W2:Y:S04]  /*26410*/  LDL.LU R17, [R1+0x8a0] ;  /* 0x0008a00001117983 */ /* 0x000ea80000300800 */
[----:B------:R0:W-:Y:S04]  /*26420*/  STS.U16 [R10+0x13880], R16 ;  /* 0x013880100a007388 */ /* 0x0001e80000000400 */
[----:B0-----:R-:W2:Y:S04]  /*26430*/  LDL.LU R14, [R1+0x898] ;  /* 0x00089800010e7983 */ /* 0x001ea80000300800 */
[----:B------:R0:W-:Y:S04]  /*26440*/  STS.U16 [R10+0x13480], R19 ;  /* 0x013480130a007388 */ /* 0x0001e80000000400 */
[----:B------:R-:W2:Y:S04]  /*26450*/  LDL.LU R16, [R1+0x890] ;  /* 0x0008900001107983 */ /* 0x000ea80000300800 */
[----:B------:R0:W-:Y:S04]  /*26460*/  STS.U16 [R10+0x13080], R23 ;  /* 0x013080170a007388 */ /* 0x0001e80000000400 */
[----:B0-----:R-:W2:Y:S04]  /*26470*/  LDL.LU R19, [R1+0x8a4] ;  /* 0x0008a40001137983 */ /* 0x001ea80000300800 */
[----:B------:R-:W2:Y:S04]  /*26480*/  LDL.LU R156, [R1+0x89c] ;  /* 0x00089c00019c7983 */ /* 0x000ea80000300800 */
[----:B------:R0:W-:Y:S04]  /*26490*/  STS.U16 [R10+0x14080], R3 ;  /* 0x014080030a007388 */ /* 0x0001e80000000400 */
[----:B------:R-:W2:Y:S04]  /*264a0*/  LDL.LU R23, [R1+0x894] ;  /* 0x0008940001177983 */ /* 0x000ea80000300800 */
[----:B0-----:R-:W2:Y:S04]  /*264b0*/  LDL.LU R3, [R1+0x88c] ;  /* 0x00088c0001037983 */ /* 0x001ea80000300800 */
[----:B------:R-:W-:Y:S04]  /*264c0*/  STL [R1+0x18dc], R10 ;  /* 0x0018dc0a01007387 */ /* 0x000fe80000100800 */
        /* <DEDUP_REMOVED lines=16> */
[----:B------:R0:W-:Y:S04]  /*265d0*/  STS.U16 [R10+0x17c80], R238 ;  /* 0x017c80ee0a007388 */ /* 0x0001e80000000400 */
[----:B------:R-:W-:Y:S01]  /*265e0*/  STL [R1+0x18e4], R8 ;  /* 0x0018e40801007387 */ /* 0x000fe20000100800 */
[----:B------:R-:W-:-:S03]  /*265f0*/  PRMT R52, RZ, 0x7610, R52 ;  /* 0x00007610ff347816 */ /* 0x000fc60000000034 */
[----:B------:R-:W-:Y:S04]  /*26600*/  STS.U16 [R9+0x10100], R237 ;  /* 0x010100ed09007388 */ /* 0x000fe80000000400 */
[----:B0-----:R-:W2:Y:S04]  /*26610*/  LDL R10, [R1+0x17e8] ;  /* 0x0017e800010a7983 */ /* 0x001ea80000100800 */
        /* <DEDUP_REMOVED lines=14> */
[----:B------:R-:W-:Y:S01]  /*26700*/  STS.U16 [R9+0x13d00], R222 ;  /* 0x013d00de09007388 */ /* 0x000fe20000000400 */
[----:B-1----:R-:W-:-:S03]  /*26710*/  @!P0 IMAD.MOV.U32 R158, RZ, RZ, R11 ;  /* 0x000000ffff9e8224 */ /* 0x002fc600078e000b */
[----:B------:R-:W2:Y:S01]  /*26720*/  LDL R11, [R1+0x17e4] ;  /* 0x0017e400010b7983 */ /* 0x000ea20000100800 */
        /* <DEDUP_REMOVED lines=62> */
[----:B---3--:R-:W-:Y:S04]  /*26b10*/  STS.U16 [R7+0x13600], R160 ;  /* 0x013600a007007388 */ /* 0x008fe80000000400 */
[----:B------:R-:W-:Y:S04]  /*26b20*/  STS.U16 [R7+0x13a00], R157 ;  /* 0x013a009d07007388 */ /* 0x000fe80000000400 */
[----:B------:R-:W-:Y:S04]  /*26b30*/  STS.U16 [R7+0x13e00], R20 ;  /* 0x013e001407007388 */ /* 0x000fe80000000400 */
[----:B------:R2:W3:Y:S01]  /*26b40*/  @!P0 LDG.E.U16 R58, desc[UR60][R158.64] ;  /* 0x0000003c9e3a8981 */ /* 0x0004e2000c1e1500 */
[----:B------:R-:W-:-:S02]  /*26b50*/  PRMT R46, RZ, 0x7610, R46 ;  /* 0x00007610ff2e7816 */ /* 0x000fc4000000002e */
[----:B------:R-:W-:Y:S01]  /*26b60*/  PRMT R57, RZ, 0x7610, R57 ;  /* 0x00007610ff397816 */ /* 0x000fe20000000039 */
[----:B0-----:R-:W4:Y:S01]  /*26b70*/  LDL R9, [R1+0x17a0] ;  /* 0x0017a00001097983 */ /* 0x001f220000100800 */
[----:B------:R-:W-:-:S03]  /*26b80*/  PRMT R51, RZ, 0x7610, R51 ;  /* 0x00007610ff337816 */ /* 0x000fc60000000033 */
[----:B-1----:R-:W3:Y:S01]  /*26b90*/  LDL R8, [R1+0x1770] ;  /* 0x0017700001087983 */ /* 0x002ee20000100800 */
[----:B--2---:R-:W-:Y:S02]  /*26ba0*/  @!P0 IMAD.MOV.U32 R158, RZ, RZ, R41 ;  /* 0x000000ffff9e8224 */ /* 0x004fe400078e0029 */
[----:B------:R-:W-:Y:S01]  /*26bb0*/  @!P0 IMAD.MOV.U32 R159, RZ, RZ, R59 ;  /* 0x000000ffff9f8224 */ /* 0x000fe200078e003b */
[----:B------:R-:W2:Y:S04]  /*26bc0*/  LDL R41, [R1+0x17e0] ;  /* 0x0017e00001297983 */ /* 0x000ea80000100800 */
[----:B------:R-:W4:Y:S04]  /*26bd0*/  LDL R59, [R1+0x17dc] ;  /* 0x0017dc00013b7983 */ /* 0x000f280000100800 */
[----:B------:R0:W3:Y:S02]  /*26be0*/  @!P0 LDG.E.U16 R52, desc[UR60][R158.64] ;  /* 0x0000003c9e348981 */ /* 0x0000e4000c1e1500 */
[----:B0-----:R-:W-:-:S02]  /*26bf0*/  @!P0 IMAD.MOV.U32 R158, RZ, RZ, R35 ;  /* 0x000000ffff9e8224 */ /* 0x001fc400078e0023 */
[----:B------:R-:W-:Y:S01]  /*26c00*/  @!P0 IMAD.MOV.U32 R159, RZ, RZ, R39 ;  /* 0x000000ffff9f8224 */ /* 0x000fe200078e0027 */
[----:B------:R-:W3:Y:S04]  /*26c10*/  LDL R35, [R1+0x17b0] ;  /* 0x0017b00001237983 */ /* 0x000ee80000100800 */
[----:B------:R-:W3:Y:S04]  /*26c20*/  LDL R39, [R1+0x17ac] ;  /* 0x0017ac0001277983 */ /* 0x000ee80000100800 */
[----:B------:R0:W3:Y:S02]  /*26c30*/  @!P0 LDG.E.U16 R46, desc[UR60][R158.64] ;  /* 0x0000003c9e2e8981 */ /* 0x0000e4000c1e1500 */
[----:B0-----:R-:W-:-:S02]  /*26c40*/  @!P0 IMAD.MOV.U32 R158, RZ, RZ, R60 ;  /* 0x000000ffff9e8224 */ /* 0x001fc400078e003c */
[----:B------:R-:W-:Y:S01]  /*26c50*/  @!P0 IMAD.MOV.U32 R159, RZ, RZ, R61 ;  /* 0x000000ffff9f8224 */ /* 0x000fe200078e003d */
[----:B------:R-:W3:Y:S04]  /*26c60*/  LDL R60, [R1+0x17a8] ;  /* 0x0017a800013c7983 */ /* 0x000ee80000100800 */
[----:B------:R-:W3:Y:S04]  /*26c70*/  LDL R61, [R1+0x17a4] ;  /* 0x0017a400013d7983 */ /* 0x000ee80000100800 */
[----:B------:R0:W3:Y:S02]  /*26c80*/  @!P0 LDG.E.U16 R57, desc[UR60][R158.64] ;  /* 0x0000003c9e398981 */ /* 0x0000e4000c1e1500 */
[----:B0-----:R-:W-:-:S02]  /*26c90*/  @!P0 IMAD.MOV.U32 R158, RZ, RZ, R33 ;  /* 0x000000ffff9e8224 */ /* 0x001fc400078e0021 */
[----:B------:R-:W3:Y:S01]  /*26ca0*/  LDL R33, [R1+0x179c] ;  /* 0x00179c0001217983 */ /* 0x000ee20000100800 */
[----:B------:R-:W-:Y:S01]  /*26cb0*/  @!P0 IMAD.MOV.U32 R159, RZ, RZ, R63 ;  /* 0x000000ffff9f8224 */ /* 0x000fe200078e003f */
[----:B------:R-:W-:Y:S02]  /*26cc0*/  PRMT R45, RZ, 0x7610, R45 ;  /* 0x00007610ff2d7816 */ /* 0x000fe4000000002d */
[----:B------:R-:W-:Y:S01]  /*26cd0*/  PRMT R56, RZ, 0x7610, R56 ;  /* 0x00007610ff387816 */ /* 0x000fe20000000038 */
[----:B------:R-:W3:Y:S04]  /*26ce0*/  LDL R63, [R1+0xb54] ;  /* 0x000b5400013f7983 */ /* 0x000ee80000100800 */
[----:B------:R0:W3:Y:S02]  /*26cf0*/  @!P0 LDG.E.U16 R51, desc[UR60][R158.64] ;  /* 0x0000003c9e338981 */ /* 0x0000e4000c1e1500 */
[----:B0-----:R-:W-:Y:S01]  /*26d00*/  @!P0 MOV R158, R24 ;  /* 0x00000018009e8202 */ /* 0x001fe20000000f00 */
[----:B------:R-:W-:Y:S01]  /*26d10*/  @!P0 IMAD.MOV.U32 R159, RZ, RZ, R62 ;  /* 0x000000ffff9f8224 */ /* 0x000fe200078e003e */
[----:B------:R-:W3:Y:S04]  /*26d20*/  LDL R24, [R1+0x176c] ;  /* 0x00176c0001187983 */ /* 0x000ee80000100800 */
[----:B------:R0:W3:Y:S01]  /*26d30*/  @!P0 LDG.E.U16 R45, desc[UR60][R158.64] ;  /* 0x0000003c9e2d8981 */ /* 0x0000e2000c1e1500 */
[----:B------:R-:W-:-:S02]  /*26d40*/  PRMT R50, RZ, 0x7610, R50 ;  /* 0x00007610ff327816 */ /* 0x000fc40000000032 */
[----:B------:R-:W-:Y:S01]  /*26d50*/  PRMT R44, RZ, 0x7610, R44 ;  /* 0x00007610ff2c7816 */ /* 0x000fe2000000002c */
[----:B------:R-:W3:Y:S01]  /*26d60*/  LDL R62, [R1+0xb24] ;  /* 0x000b2400013e7983 */ /* 0x000ee20000100800 */
[----:B0-----:R-:W-:Y:S02]  /*26d70*/  @!P0 IMAD.MOV.U32 R159, RZ, RZ, R12 ;  /* 0x000000ffff9f8224 */ /* 0x001fe400078e000c */
        /* <DEDUP_REMOVED lines=8> */
[----:B------:R2:W3:Y:S01]  /*26e00*/  @!P0 LDG.E.U16 R50, desc[UR60][R158.64] ;  /* 0x0000003c9e328981 */ /* 0x0004e2000c1e1500 */
[----:B------:R-:W-:-:S02]  /*26e10*/  PRMT R55, RZ, 0x7610, R55 ;  /* 0x00007610ff377816 */ /* 0x000fc40000000037 */
[----:B------:R-:W-:Y:S02]  /*26e20*/  PRMT R49, RZ, 0x7610, R49 ;  /* 0x00007610ff317816 */ /* 0x000fe40000000031 */
[----:B------:R-:W-:Y:S02]  /*26e30*/  PRMT R43, RZ, 0x7610, R43 ;  /* 0x00007610ff2b7816 */ /* 0x000fe4000000002b */
[----:B------:R-:W-:Y:S01]  /*26e40*/  PRMT R54, RZ, 0x7610, R54 ;  /* 0x00007610ff367816 */ /* 0x000fe20000000036 */
[----:B--2---:R-:W-:Y:S02]  /*26e50*/  @!P0 IMAD.MOV.U32 R158, RZ, RZ, R41 ;  /* 0x000000ffff9e8224 */ /* 0x004fe400078e0029 */
[----:B------:R-:W2:Y:S01]  /*26e60*/  LDL R41, [R1+0x1730] ;  /* 0x0017300001297983 */ /* 0x000ea20000100800 */
[----:B----4-:R-:W-:-:S03]  /*26e70*/  @!P0 IMAD.MOV.U32 R159, RZ, RZ, R59 ;  /* 0x000000ffff9f8224 */ /* 0x010fc600078e003b */
[----:B------:R-:W4:Y:S04]  /*26e80*/  LDL R59, [R1+0x172c] ;  /* 0x00172c00013b7983 */ /* 0x000f280000100800 */
[----:B------:R3:W4:Y:S02]  /*26e90*/  @!P0 LDG.E.U16 R44, desc[UR60][R158.64] ;  /* 0x0000003c9e2c8981 */ /* 0x000724000c1e1500 */
[----:B---3--:R-:W-:Y:S02]  /*26ea0*/  @!P0 IMAD.MOV.U32 R158, RZ, RZ, R35 ;  /* 0x000000ffff9e8224 */ /* 0x008fe400078e0023 */
[----:B------:R-:W3:Y:S01]  /*26eb0*/  LDL R35, [R1+0x1728] ;  /* 0x0017280001237983 */ /* 0x000ee20000100800 */
[----:B------:R-:W-:-:S03]  /*26ec0*/  @!P0 IMAD.MOV.U32 R159, RZ, RZ, R39 ;  /* 0x000000ffff9f8224 */ /* 0x000fc600078e0027 */
[----:B------:R-:W3:Y:S04]  /*26ed0*/  LDL R39, [R1+0x1724] ;  /* 0x0017240001277983 */ /* 0x000ee80000100800 */
[----:B------:R0:W3:Y:S02]  /*26ee0*/  @!P0 LDG.E.U16 R55, desc[UR60][R158.64] ;  /* 0x0000003c9e378981 */ /* 0x0000e4000c1e1500 */
[----:B0-----:R-:W-:Y:S02]  /*26ef0*/  @!P0 IMAD.MOV.U32 R158, RZ, RZ, R60 ;  /* 0x000000ffff9e8224 */ /* 0x001fe400078e003c */
[----:B------:R-:W3:Y:S01]  /*26f00*/  LDL R60, [R1+0x1720] ;  /* 0x00172000013c7983 */ /* 0x000ee20000100800 */
[----:B------:R-:W-:-:S03]  /*26f10*/  @!P0 IMAD.MOV.U32 R159, RZ, RZ, R61 ;  /* 0x000000ffff9f8224 */ /* 0x000fc600078e003d */
[----:B------:R-:W3:Y:S04]  /*26f20*/  LDL R61, [R1+0x171c] ;  /* 0x00171c00013d7983 */ /* 0x000ee80000100800 */
[----:B------:R0:W3:Y:S02]  /*26f30*/  @!P0 LDG.E.U16 R49, desc[UR60][R158.64] ;  /* 0x0000003c9e318981 */ /* 0x0000e4000c1e1500 */
[----:B0-----:R-:W-:Y:S02]  /*26f40*/  @!P0 IMAD.MOV.U32 R158, RZ, RZ, R9 ;  /* 0x000000ffff9e8224 */ /* 0x001fe400078e0009 */
[----:B------:R-:W-:Y:S01]  /*26f50*/  @!P0 IMAD.MOV.U32 R159, RZ, RZ, R33 ;  /* 0x000000ffff9f8224 */ /* 0x000fe200078e0021 */
[----:B------:R-:W3:Y:S04]  /*26f60*/  LDL R9, [R1+0x16f0] ;  /* 0x0016f00001097983 */ /* 0x000ee80000100800 */
[----:B------:R-:W3:Y:S04]  /*26f70*/  LDL R33, [R1+0x16ec] ;  /* 0x0016ec0001217983 */ /* 0x000ee80000100800 */
[----:B------:R0:W3:Y:S02]  /*26f80*/  @!P0 LDG.E.U16 R43, desc[UR60][R158.64] ;  /* 0x0000003c9e2b8981 */ /* 0x0000e4000c1e1500 */
[----:B0-----:R-:W-:-:S02]  /*26f90*/  @!P0 IMAD.MOV.U32 R158, RZ, RZ, R8 ;  /* 0x000000ffff9e8224 */ /* 0x001fc400078e0008 */
[----:B------:R-:W3:Y:S01]  /*26fa0*/  LDL R8, [R1+0x16e8] ;  /* 0x0016e80001087983 */ /* 0x000ee20000100800 */
[----:B------:R-:W-:-:S03]  /*26fb0*/  @!P0 IMAD.MOV.U32 R159, RZ, RZ, R24 ;  /* 0x000000ffff9f8224 */ /* 0x000fc600078e0018 */
[----:B------:R-:W3:Y:S04]  /*26fc0*/  LDL R24, [R1+0x16e4] ;  /* 0x0016e40001187983 */ /* 0x000ee80000100800 */
[----:B------:R0:W3:Y:S02]  /*26fd0*/  @!P0 LDG.E.U16 R54, desc[UR60][R158.64] ;  /* 0x0000003c9e368981 */ /* 0x0000e4000c1e1500 */
[----:B0-----:R-:W-:Y:S02]  /*26fe0*/  @!P0 IMAD.MOV.U32 R159, RZ, RZ, R12 ;  /* 0x000000ffff9f8224 */ /* 0x001fe400078e000c */
[----:B------:R-:W-:Y:S01]  /*26ff0*/  @!P0 IMAD.MOV.U32 R158, RZ, RZ, R2 ;  /* 0x000000ffff9e8224 */ /* 0x000fe200078e0002 */
[----:B------:R-:W3:Y:S04]  /*27000*/  LDL R12, [R1+0x16dc] ;  /* 0x0016dc00010c7983 */ /* 0x000ee80000100800 */
[----:B------:R-:W3:Y:S01]  /*27010*/  LDL R2, [R1+0x16e0] ;  /* 0x0016e00001027983 */ /* 0x000ee20000100800 */
[----:B------:R-:W-:-:S02]  /*27020*/  PRMT R48, RZ, 0x7610, R48 ;  /* 0x00007610ff307816 */ /* 0x000fc40000000030 */
[----:B------:R-:W-:-:S04]  /*27030*/  PRMT R42, RZ, 0x7610, R42 ;  /* 0x00007610ff2a7816 */ /* 0x000fc8000000002a */
[----:B------:R0:W3:Y:S01]  /*27040*/  @!P0 LDG.E.U16 R48, desc[UR60][R158.64] ;  /* 0x0000003c9e308981 */ /* 0x0000e2000c1e1500 */
[----:B------:R-:W-:Y:S01]  /*27050*/  PRMT R53, RZ, 0x7610, R53 ;  /* 0x00007610ff357816 */ /* 0x000fe20000000035 */
[----:B0-----:R-:W-:Y:S02]  /*27060*/  @!P0 IMAD.MOV.U32 R158, RZ, RZ, R10 ;  /* 0x000000ffff9e8224 */ /* 0x001fe400078e000a */
        /* <DEDUP_REMOVED lines=36> */
[----:B------:R-:W3:Y:S01]  /*272b0*/  LDL R2, [R1+0x1630] ;  /* 0x0016300001027983 */ /* 0x000ee20000100800 */
[----:B------:R-:W-:Y:S02]  /*272c0*/  PRMT R249, RZ, 0x7610, R249 ;  /* 0x00007610fff97816 */ /* 0x000fe400000000f9 */
[----:B------:R-:W-:-:S04]  /*272d0*/  PRMT R248, RZ, 0x7610, R248 ;  /* 0x00007610fff87816 */ /* 0x000fc800000000f8 */
[----:B------:R0:W3:Y:S01]  /*272e0*/  @!P0 LDG.E.U16 R249, desc[UR60][R158.64] ;  /* 0x0000003c9ef98981 */ /* 0x0000e2000c1e1500 */
[----:B------:R-:W-:Y:S01]  /*272f0*/  PRMT R247, RZ, 0x7610, R247 ;  /* 0x00007610fff77816 */ /* 0x000fe200000000f7 */
[----:B0-----:R-:W-:Y:S02]  /*27300*/  @!P0 IMAD.MOV.U32 R158, RZ, RZ, R10 ;  /* 0x000000ffff9e8224 */ /* 0x001fe400078e000a */
[----:B------:R-:W3:Y:S01]  /*27310*/  LDL R10, [R1+0x1628] ;  /* 0x00162800010a7983 */ /* 0x000ee20000100800 */
[----:B------:R-:W-:-:S03]  /*27320*/  @!P0 IMAD.MOV.U32 R159, RZ, RZ, R11 ;  /* 0x000000ffff9f8224 */ /* 0x000fc600078e000b */
[----:B------:R-:W3:Y:S04]  /*27330*/  LDL R11, [R1+0x1624] ;  /* 0x00162400010b7983 */ /* 0x000ee80000100800 */
[----:B------:R2:W3:Y:S01]  /*27340*/  @!P0 LDG.E.U16 R248, desc[UR60][R158.64] ;  /* 0x0000003c9ef88981 */ /* 0x0004e2000c1e1500 */
[----:B------:R-:W-:Y:S02]  /*27350*/  PRMT R246, RZ, 0x7610, R246 ;  /* 0x00007610fff67816 */ /* 0x000fe400000000f6 */
[----:B------:R-:W-:Y:S02]  /*27360*/  PRMT R245, RZ, 0x7610, R245 ;  /* 0x00007610fff57816 */ /* 0x000fe400000000f5 */
[----:B------:R-:W-:Y:S02]  /*27370*/  PRMT R244, RZ, 0x7610, R244 ;  /* 0x00007610fff47816 */ /* 0x000fe400000000f4 */
[----:B------:R-:W-:Y:S01]  /*27380*/  PRMT R243, RZ, 0x7610, R243 ;  /* 0x00007610fff37816 */ /* 0x000fe200000000f3 */
[----:B--2---:R-:W-:-:S02]  /*27390*/  @!P0 IMAD.MOV.U32 R158, RZ, RZ, R41 ;  /* 0x000000ffff9e8224 */ /* 0x004fc400078e0029 */
        /* <DEDUP_REMOVED lines=56> */
[----:B0-----:R-:W-:Y:S02]  /*27720*/  @!P0 MOV R158, R9 ;  /* 0x00000009009e8202 */ /* 0x001fe40000000f00 */
        /* <DEDUP_REMOVED lines=162> */
[----:B0-----:R-:W-:Y:S02]  /*28150*/  @!P0 MOV R158, R60 ;  /* 0x0000003c009e8202 */ /* 0x001fe40000000f00 */
[----:B------:R-:W-:Y:S01]  /*28160*/  PRMT R207, RZ, 0x7610, R207 ;  /* 0x00007610ffcf7816 */ /* 0x000fe200000000cf */
[----:B------:R-:W3:Y:S01]  /*28170*/  LDL R60, [R1+0xa68] ;  /* 0x000a6800013c7983 */ /* 0x000ee20000100800 */
[----:B------:R-:W-:Y:S01]  /*28180*/  @!P0 IMAD.MOV.U32 R159, RZ, RZ, R61 ;  /* 0x000000ffff9f8224 */ /* 0x000fe200078e003d */
[----:B------:R-:W-:-:S02]  /*28190*/  PRMT R206, RZ, 0x7610, R206 ;  /* 0x00007610ffce7816 */ /* 0x000fc400000000ce */
[----:B------:R-:W-:Y:S01]  /*281a0*/  PRMT R205, RZ, 0x7610, R205 ;  /* 0x00007610ffcd7816 */ /* 0x000fe200000000cd */
        /* <DEDUP_REMOVED lines=37> */
[----:B------:R-:W-:Y:S02]  /*28400*/  @!P0 IMAD.MOV.U32 R158, RZ, RZ, R9 ;  /* 0x000000ffff9e8224 */ /* 0x000fe400078e0009 */
        /* <DEDUP_REMOVED lines=8> */
[----:B------:R-:W-:-:S05]  /*28490*/  @!P0 IMAD.MOV.U32 R159, RZ, RZ, R62 ;  /* 0x000000ffff9f8224 */ /* 0x000fca00078e003e */
[----:B------:R0:W3:Y:S02]  /*284a0*/  @!P0 LDG.E.U16 R201, desc[UR60][R158.64] ;  /* 0x0000003c9ec98981 */ /* 0x0000e4000c1e1500 */
[----:B0-----:R-:W-:Y:S02]  /*284b0*/  @!P0 IMAD.MOV.U32 R159, RZ, RZ, R12 ;  /* 0x000000ffff9f8224 */ /* 0x001fe400078e000c */
[----:B------:R-:W-:Y:S01]  /*284c0*/  @!P0 IMAD.MOV.U32 R158, RZ, RZ, R2 ;  /* 0x000000ffff9e8224 */ /* 0x000fe200078e0002 */
[----:B------:R-:W3:Y:S04]  /*284d0*/  LDL R12, [R1+0x924] ;  /* 0x00092400010c7983 */ /* 0x000ee80000100800 */
[----:B------:R-:W3:Y:S01]  /*284e0*/  LDL.LU R2, [R1+0x9a8] ;  /* 0x0009a80001027983 */ /* 0x000ee20000300800 */
        /* <DEDUP_REMOVED lines=8> */
[----:B------:R0:W3:Y:S04]  /*28570*/  @!P0 LDG.E.U16 R199, desc[UR60][R158.64] ;  /* 0x0000003c9ec78981 */ /* 0x0000e8000c1e1500 */
[----:B------:R-:W3:Y:S01]  /*28580*/  LDL.LU R24, [R1+0x928] ;  /* 0x0009280001187983 */ /* 0x000ee20000300800 */
[----:B------:R-:W-:-:S02]  /*28590*/  PRMT R197, RZ, 0x7610, R197 ;  /* 0x00007610ffc57816 */ /* 0x000fc400000000c5 */
[----:B------:R-:W-:Y:S01]  /*285a0*/  PRMT R196, RZ, 0x7610, R196 ;  /* 0x00007610ffc47816 */ /* 0x000fe200000000c4 */
[----:B------:R-:W3:Y:S01]  /*285b0*/  LDL R64, [R1+0xb1c] ;  /* 0x000b1c0001407983 */ /* 0x000ee20000100800 */
[----:B------:R-:W-:-:S03]  /*285c0*/  PRMT R195, RZ, 0x7610, R195 ;  /* 0x00007610ffc37816 */ /* 0x000fc600000000c3 */
[----:B------:R-:W3:Y:S04]  /*285d0*/  LDL R63, [R1+0xadc] ;  /* 0x000adc00013f7983 */ /* 0x000ee80000100800 */
[----:B------:R-:W3:Y:S01]  /*285e0*/  LDL R62, [R1+0xae0] ;  /* 0x000ae000013e7983 */ /* 0x000ee20000100800 */
[----:B0-----:R-:W-:Y:S02]  /*285f0*/  @!P0 IMAD.MOV.U32 R158, RZ, RZ, R60 ;  /* 0x000000ffff9e8224 */ /* 0x001fe400078e003c */
[----:B------:R-:W-:Y:S01]  /*28600*/  @!P0 IMAD.MOV.U32 R159, RZ, RZ, R61 ;  /* 0x000000ffff9f8224 */ /* 0x000fe200078e003d */
[----:B------:R-:W3:Y:S04]  /*28610*/  LDL R60, [R1+0xa60] ;  /* 0x000a6000013c7983 */ /* 0x000ee80000100800 */
[----:B------:R-:W3:Y:S04]  /*28620*/  LDL R61, [R1+0xa5c] ;  /* 0x000a5c00013d7983 */ /* 0x000ee80000100800 */
[----:B------:R2:W3:Y:S01]  /*28630*/  @!P0 LDG.E.U16 R198, desc[UR60][R158.64] ;  /* 0x0000003c9ec68981 */ /* 0x0004e2000c1e1500 */
        /* <DEDUP_REMOVED lines=9> */
[----:B------:R-:W4:Y:S04]  /*286d0*/  LDL R39, [R1+0xa20] ;  /* 0x000a200001277983 */ /* 0x000f280000100800 */
[----:B------:R0:W3:Y:S02]  /*286e0*/  @!P0 LDG.E.U16 R196, desc[UR60][R158.64] ;  /* 0x0000003c9ec48981 */ /* 0x0000e4000c1e1500 */
[----:B0-----:R-:W-:Y:S02]  /*286f0*/  @!P0 IMAD.MOV.U32 R159, RZ, RZ, R9 ;  /* 0x000000ffff9f8224 */ /* 0x001fe400078e0009 */
[----:B------:R-:W2:Y:S01]  /*28700*/  LDL R9, [R1+0xb20] ;  /* 0x000b200001097983 */ /* 0x000ea20000100800 */
[----:B------:R-:W-:-:S05]  /*28710*/  @!P0 IMAD.MOV.U32 R158, RZ, RZ, R2 ;  /* 0x000000ffff9e8224 */ /* 0x000fca00078e0002 */
[----:B------:R0:W3:Y:S02]  /*28720*/  @!P0 LDG.E.U16 R195, desc[UR60][R158.64] ;  /* 0x0000003c9ec38981 */ /* 0x0000e4000c1e1500 */
[----:B0-----:R-:W-:Y:S02]  /*28730*/  @!P0 IMAD.MOV.U32 R158, RZ, RZ, R8 ;  /* 0x000000ffff9e8224 */ /* 0x001fe400078e0008 */
[----:B------:R-:W4:Y:S01]  /*28740*/  LDL R8, [R1+0xaa0] ;  /* 0x000aa00001087983 */ /* 0x000f220000100800 */
[----:B------:R-:W-:-:S03]  /*28750*/  @!P0 IMAD.MOV.U32 R159, RZ, RZ, R33 ;  /* 0x000000ffff9f8224 */ /* 0x000fc600078e0021 */
[----:B------:R-:W3:Y:S04]  /*28760*/  LDL R33, [R1+0x9e0] ;  /* 0x0009e00001217983 */ /* 0x000ee80000100800 */
[----:B------:R0:W3:Y:S02]  /*28770*/  @!P0 LDG.E.U16 R194, desc[UR60][R158.64] ;  /* 0x0000003c9ec28981 */ /* 0x0000e4000c1e1500 */
[----:B0-----:R-:W-:Y:S02]  /*28780*/  @!P0 IMAD.MOV.U32 R159, RZ, RZ, R12 ;  /* 0x000000ffff9f8224 */ /* 0x001fe400078e000c */
[----:B------:R-:W3:Y:S01]  /*28790*/  LDL R12, [R1+0x99c] ;  /* 0x00099c00010c7983 */ /* 0x000ee20000100800 */
[----:B------:R-:W-:Y:S01]  /*287a0*/  PRMT R193, RZ, 0x7610, R193 ;  /* 0x00007610ffc17816 */ /* 0x000fe200000000c1 */
[----:B------:R-:W-:Y:S01]  /*287b0*/  @!P0 IMAD.MOV.U32 R158, RZ, RZ, R24 ;  /* 0x000000ffff9e8224 */ /* 0x000fe200078e0018 */
[----:B------:R-:W-:-:S04]  /*287c0*/  PRMT R192, RZ, 0x7610, R192 ;  /* 0x00007610ffc07816 */ /* 0x000fc800000000c0 */
[----:B------:R0:W3:Y:S01]  /*287d0*/  @!P0 LDG.E.U16 R193, desc[UR60][R158.64] ;  /* 0x0000003c9ec18981 */ /* 0x0000e2000c1e1500 */
[----:B------:R-:W-:Y:S01]  /*287e0*/  PRMT R191, RZ, 0x7610, R191 ;  /* 0x00007610ffbf7816 */ /* 0x000fe200000000bf */
[----:B0-----:R-:W-:Y:S02]  /*287f0*/  @!P0 IMAD.MOV.U32 R158, RZ, RZ, R10 ;  /* 0x000000ffff9e8224 */ /* 0x001fe400078e000a */
[----:B------:R-:W-:Y:S01]  /*28800*/  @!P0 IMAD.MOV.U32 R159, RZ, RZ, R11 ;  /* 0x000000ffff9f8224 */ /* 0x000fe200078e000b */
[----:B------:R-:W-:Y:S02]  /*28810*/  PRMT R190, RZ, 0x7610, R190 ;  /* 0x00007610ffbe7816 */ /* 0x000fe400000000be */
[----:B------:R-:W-:Y:S01]  /*28820*/  PRMT R189, RZ, 0x7610, R189 ;  /* 0x00007610ffbd7816 */ /* 0x000fe200000000bd */
[----:B------:R-:W3:Y:S04]  /*28830*/  LDL R11, [R1+0x9a0] ;  /* 0x0009a000010b7983 */ /* 0x000ee80000100800 */
[----:B------:R0:W3:Y:S04]  /*28840*/  @!P0 LDG.E.U16 R192, desc[UR60][R158.64] ;  /* 0x0000003c9ec08981 */ /* 0x0000e8000c1e1500 */
[----:B------:R-:W3:Y:S01]  /*28850*/  LDL R10, [R1+0x960] ;  /* 0x00096000010a7983 */ /* 0x000ee20000100800 */
[----:B0-----:R-:W-:-:S02]  /*28860*/  @!P0 IMAD.MOV.U32 R158, RZ, RZ, R15 ;  /* 0x000000ffff9e8224 */ /* 0x001fc400078e000f */
[----:B------:R-:W-:-:S05]  /*28870*/  @!P0 IMAD.MOV.U32 R159, RZ, RZ, R19 ;  /* 0x000000ffff9f8224 */ /* 0x000fca00078e0013 */
[----:B------:R0:W3:Y:S02]  /*28880*/  @!P0 LDG.E.U16 R191, desc[UR60][R158.64] ;  /* 0x0000003c9ebf8981 */ /* 0x0000e4000c1e1500 */
[----:B0-----:R-:W-:Y:S02]  /*28890*/  @!P0 IMAD.MOV.U32 R159, RZ, RZ, R64 ;  /* 0x000000ffff9f8224 */ /* 0x001fe400078e0040 */
[----:B------:R-:W-:Y:S04]  /*288a0*/  STL [R1+0x18ec], R15 ;  /* 0x0018ec0f01007387 */ /* 0x000fe80000100800 */
[----:B------:R0:W-:Y:S04]  /*288b0*/  STL [R1+0x18e8], R19 ;  /* 0x0018e81301007387 */ /* 0x0001e80000100800 */
[----:B0-----:R-:W3:Y:S01]  /*288c0*/  LDL.LU R19, [R1+0x8e0] ;  /* 0x0008e00001137983 */ /* 0x001ee20000300800 */
        /* <DEDUP_REMOVED lines=8> */
[----:B------:R-:W-:-:S05]  /*28950*/  @!P0 IMAD.MOV.U32 R159, RZ, RZ, R63 ;  /* 0x000000ffff9f8224 */ /* 0x000fca00078e003f */
[----:B------:R0:W2:Y:S02]  /*28960*/  @!P0 LDG.E.U16 R189, desc[UR60][R158.64] ;  /* 0x0000003c9ebd8981 */ /* 0x0000a4000c1e1500 */
[----:B0-----:R-:W-:Y:S02]  /*28970*/  @!P0 IMAD.MOV.U32 R159, RZ, RZ, R41 ;  /* 0x000000ffff9f8224 */ /* 0x001fe400078e0029 */
[----:B----4-:R-:W-:Y:S02]  /*28980*/  @!P0 IMAD.MOV.U32 R158, RZ, RZ, R8 ;  /* 0x000000ffff9e8224 */ /* 0x010fe400078e0008 */
[----:B------:R-:W4:Y:S04]  /*28990*/  LDL R8, [R1+0x8dc] ;  /* 0x0008dc0001087983 */ /* 0x000f280000100800 */
[----:B------:R-:W2:Y:S04]  /*289a0*/  LDL.LU R41, [R1+0x95c] ;  /* 0x00095c0001297983 */ /* 0x000ea80000300800 */
[----:B------:R-:W4:Y:S04]  /*289b0*/  LDL.LU R15, [R1+0x920] ;  /* 0x00092000010f7983 */ /* 0x000f280000300800 */
[----:B------:R0:W4:Y:S04]  /*289c0*/  @!P0 LDG.E.U16 R188, desc[UR60][R158.64] ;  /* 0x0000003c9ebc8981 */ /* 0x000128000c1e1500 */
[----:B------:R-:W4:Y:S04]  /*289d0*/  LDL R66, [R1+0xb14] ;  /* 0x000b140001427983 */ /* 0x000f280000100800 */
[----:B------:R-:W4:Y:S04]  /*289e0*/  LDL R65, [R1+0xad4] ;  /* 0x000ad40001417983 */ /* 0x000f280000100800 */
[----:B------:R-:W4:Y:S04]  /*289f0*/  LDL R64, [R1+0xad8] ;  /* 0x000ad80001407983 */ /* 0x000f280000100800 */
[----:B------:R-:W4:Y:S04]  /*28a00*/  LDL R63, [R1+0xa94] ;  /* 0x000a9400013f7983 */ /* 0x000f280000100800 */
[----:B------:R-:W4:Y:S01]  /*28a10*/  LDL R62, [R1+0xa98] ;  /* 0x000a9800013e7983 */ /* 0x000f220000100800 */
[----:B0-----:R-:W-:-:S02]  /*28a20*/  @!P0 IMAD.MOV.U32 R158, RZ, RZ, R60 ;  /* 0x000000ffff9e8224 */ /* 0x001fc400078e003c */
[----:B------:R-:W-:Y:S01]  /*28a30*/  @!P0 IMAD.MOV.U32 R159, RZ, RZ, R61 ;  /* 0x000000ffff9f8224 */ /* 0x000fe200078e003d */
[----:B------:R-:W-:Y:S02]  /*28a40*/  PRMT R184, RZ, 0x7610, R184 ;  /* 0x00007610ffb87816 */ /* 0x000fe400000000b8 */
[----:B------:R-:W-:Y:S01]  /*28a50*/  PRMT R183, RZ, 0x7610, R183 ;  /* 0x00007610ffb77816 */ /* 0x000fe200000000b7 */
[----:B------:R-:W4:Y:S04]  /*28a60*/  LDL R61, [R1+0xa54] ;  /* 0x000a5400013d7983 */ /* 0x000f280000100800 */
[----:B------:R0:W4:Y:S04]  /*28a70*/  @!P0 LDG.E.U16 R187, desc[UR60][R158.64] ;  /* 0x0000003c9ebb8981 */ /* 0x000128000c1e1500 */
[----:B------:R-:W4:Y:S01]  /*28a80*/  LDL R60, [R1+0xa14] ;  /* 0x000a1400013c7983 */ /* 0x000f220000100800 */
[----:B0-----:R-:W-:-:S03]  /*28a90*/  @!P0 IMAD.MOV.U32 R158, RZ, RZ, R39 ;  /* 0x000000ffff9e8224 */ /* 0x001fc600078e0027 */
[----:B------:R-:W4:Y:S01]  /*28aa0*/  LDL R39, [R1+0xb18] ;  /* 0x000b180001277983 */ /* 0x000f220000100800 */
[----:B------:R-:W-:-:S03]  /*28ab0*/  @!P0 IMAD.MOV.U32 R159, RZ, RZ, R59 ;  /* 0x000000ffff9f8224 */ /* 0x000fc600078e003b */
[----:B------:R-:W4:Y:S04]  /*28ac0*/  LDL R59, [R1+0x994] ;  /* 0x00099400013b7983 */ /* 0x000f280000100800 */
[----:B------:R3:W4:Y:S02]  /*28ad0*/  @!P0 LDG.E.U16 R186, desc[UR60][R158.64] ;  /* 0x0000003c9eba8981 */ /* 0x000724000c1e1500 */
[----:B---3--:R-:W-:Y:S02]  /*28ae0*/  @!P0 IMAD.MOV.U32 R158, RZ, RZ, R33 ;  /* 0x000000ffff9e8224 */ /* 0x008fe400078e0021 */
[----:B------:R-:W-:-:S05]  /*28af0*/  @!P0 IMAD.MOV.U32 R159, RZ, RZ, R35 ;  /* 0x000000ffff9f8224 */ /* 0x000fca00078e0023 */
[----:B------:R0:W3:Y:S02]  /*28b00*/  @!P0 LDG.E.U16 R185, desc[UR60][R158.64] ;  /* 0x0000003c9eb98981 */ /* 0x0000e4000c1e1500 */
[----:B0-----:R-:W-:Y:S02]  /*28b10*/  @!P0 IMAD.MOV.U32 R159, RZ, RZ, R12 ;  /* 0x000000ffff9f8224 */ /* 0x001fe400078e000c */
[----:B------:R-:W3:Y:S01]  /*28b20*/  LDL R12, [R1+0xa58] ;  /* 0x000a5800010c7983 */ /* 0x000ee20000100800 */
[----:B------:R-:W-:Y:S01]  /*28b30*/  @!P0 IMAD.MOV.U32 R158, RZ, RZ, R11 ;  /* 0x000000ffff9e8224 */ /* 0x000fe200078e000b */
[----:B------:R-:W-:Y:S02]  /*28b40*/  PRMT R182, RZ, 0x7610, R182 ;  /* 0x00007610ffb67816 */ /* 0x000fe400000000b6 */
[----:B------:R-:W3:Y:S04]  /*28b50*/  LDL.LU R35, [R1+0x9d8] ;  /* 0x0009d80001237983 */ /* 0x000ee80000300800 */
[----:B------:R-:W3:Y:S04]  /*28b60*/  LDL.LU R33, [R1+0x9d4] ;  /* 0x0009d40001217983 */ /* 0x000ee80000300800 */
[----:B------:R0:W3:Y:S02]  /*28b70*/  @!P0 LDG.E.U16 R184, desc[UR60][R158.64] ;  /* 0x0000003c9eb88981 */ /* 0x0000e4000c1e1500 */
[----:B0-----:R-:W-:-:S02]  /*28b80*/  @!P0 MOV R158, R10 ;  /* 0x0000000a009e8202 */ /* 0x001fc40000000f00 */
[----:B------:R-:W3:Y:S01]  /*28b90*/  LDL.LU R10, [R1+0xa18] ;  /* 0x000a1800010a7983 */ /* 0x000ee20000300800 */
[----:B------:R-:W-:Y:S02]  /*28ba0*/  PRMT R181, RZ, 0x7610, R181 ;  /* 0x00007610ffb57816 */ /* 0x000fe400000000b5 */
[----:B------:R-:W-:Y:S01]  /*28bb0*/  PRMT R180, RZ, 0x7610, R180 ;  /* 0x00007610ffb47816 */ /* 0x000fe200000000b4 */
[----:B------:R-:W3:Y:S04]  /*28bc0*/  LDL.LU R11, [R1+0x954] ;  /* 0x00095400010b7983 */ /* 0x000ee80000300800 */
[----:B------:R-:W-:Y:S01]  /*28bd0*/  STL [R1+0x18f0], R19 ;  /* 0x0018f01301007387 */ /* 0x000fe20000100800 */
[----:B------:R-:W-:Y:S02]  /*28be0*/  PRMT R179, RZ, 0x7610, R179 ;  /* 0x00007610ffb37816 */ /* 0x000fe400000000b3 */
[----:B------:R-:W-:-:S02]  /*28bf0*/  PRMT R178, RZ, 0x7610, R178 ;  /* 0x00007610ffb27816 */ /* 0x000fc400000000b2 */
[----:B------:R-:W-:Y:S01]  /*28c00*/  PRMT R177, RZ, 0x7610, R177 ;  /* 0x00007610ffb17816 */ /* 0x000fe200000000b1 */
[----:B--2---:R-:W-:-:S05]  /*28c10*/  @!P0 IMAD.MOV.U32 R159, RZ, RZ, R41 ;  /* 0x000000ffff9f8224 */ /* 0x004fca00078e0029 */
[----:B------:R4:W2:Y:S02]  /*28c20*/  @!P0 LDG.E.U16 R183, desc[UR60][R158.64] ;  /* 0x0000003c9eb78981 */ /* 0x0008a4000c1e1500 */
[----:B----4-:R-:W-:Y:S02]  /*28c30*/  @!P0 IMAD.MOV.U32 R158, RZ, RZ, R15 ;  /* 0x000000ffff9e8224 */ /* 0x010fe400078e000f */
[----:B------:R-:W-:-:S05]  /*28c40*/  @!P0 IMAD.MOV.U32 R159, RZ, RZ, R9 ;  /* 0x000000ffff9f8224 */ /* 0x000fca00078e0009 */
[----:B------:R0:W4:Y:S02]  /*28c50*/  @!P0 LDG.E.U16 R182, desc[UR60][R158.64] ;  /* 0x0000003c9eb68981 */ /* 0x000124000c1e1500 */
[----:B0-----:R-:W-:Y:S02]  /*28c60*/  @!P0 IMAD.MOV.U32 R158, RZ, RZ, R19 ;  /* 0x000000ffff9e8224 */ /* 0x001fe400078e0013 */
[----:B------:R-:W-:Y:S02]  /*28c70*/  @!P0 IMAD.MOV.U32 R159, RZ, RZ, R8 ;  /* 0x000000ffff9f8224 */ /* 0x000fe400078e0008 */
[----:B------:R-:W2:Y:S04]  /*28c80*/  LDL.LU R8, [R1+0x8d8] ;  /* 0x0008d80001087983 */ /* 0x000ea80000300800 */
[----:B------:R0:W4:Y:S04]  /*28c90*/  @!P0 LDG.E.U16 R181, desc[UR60][R158.64] ;  /* 0x0000003c9eb58981 */ /* 0x000128000c1e1500 */
[----:B------:R-:W4:Y:S04]  /*28ca0*/  LDL.LU R9, [R1+0x8d0] ;  /* 0x0008d00001097983 */ /* 0x000f280000300800 */
[----:B------:R1:W-:Y:S01]  /*28cb0*/  STL [R1+0x18f8], R17 ;  /* 0x0018f81101007387 */ /* 0x0003e20000100800 */
[----:B0-----:R-:W-:-:S02]  /*28cc0*/  @!P0 IMAD.MOV.U32 R158, RZ, RZ, R17 ;  /* 0x000000ffff9e8224 */ /* 0x001fc400078e0011 */
[----:B------:R-:W-:Y:S01]  /*28cd0*/  @!P0 IMAD.MOV.U32 R159, RZ, RZ, R156 ;  /* 0x000000ffff9f8224 */ /* 0x000fe200078e009c */
[----:B-1----:R-:W2:Y:S04]  /*28ce0*/  LDL.LU R17, [R1+0x958] ;  /* 0x0009580001117983 */ /* 0x002ea80000300800 */
[----:B------:R-:W-:Y:S04]  /*28cf0*/  STL [R1+0x18f4], R156 ;  /* 0x0018f49c01007387 */ /* 0x000fe80000100800 */
[----:B------:R0:W4:Y:S02]  /*28d00*/  @!P0 LDG.E.U16 R180, desc[UR60][R158.64] ;  /* 0x0000003c9eb48981 */ /* 0x000124000c1e1500 */
[----:B0-----:R-:W-:-:S02]  /*28d10*/  @!P0 IMAD.MOV.U32 R158, RZ, RZ, R39 ;  /* 0x000000ffff9e8224 */ /* 0x001fc400078e0027 */
[----:B------:R-:W2:Y:S01]  /*28d20*/  LDL.LU R39, [R1+0x998] ;  /* 0x0009980001277983 */ /* 0x000ea20000300800 */
[----:B------:R-:W-:-:S03]  /*28d30*/  @!P0 IMAD.MOV.U32 R159, RZ, RZ, R66 ;  /* 0x000000ffff9f8224 */ /* 0x000fc600078e0042 */
[----:B------:R-:W4:Y:S04]  /*28d40*/  LDL R19, [R1+0x914] ;  /* 0x0009140001137983 */ /* 0x000f280000100800 */
[----:B------:R0:W4:Y:S02]  /*28d50*/  @!P0 LDG.E.U16 R179, desc[UR60][R158.64] ;  /* 0x0000003c9eb38981 */ /* 0x000124000c1e1500 */
[----:B0-----:R-:W-:Y:S02]  /*28d60*/  @!P0 IMAD.MOV.U32 R158, RZ, RZ, R64 ;  /* 0x000000ffff9e8224 */ /* 0x001fe400078e0040 */
[----:B------:R-:W-:-:S05]  /*28d70*/  @!P0 IMAD.MOV.U32 R159, RZ, RZ, R65 ;  /* 0x000000ffff9f8224 */ /* 0x000fca00078e0041 */
[----:B------:R0:W4:Y:S02]  /*28d80*/  @!P0 LDG.E.U16 R178, desc[UR60][R158.64] ;  /* 0x0000003c9eb28981 */ /* 0x000124000c1e1500 */
[----:B0-----:R-:W-:Y:S02]  /*28d90*/  @!P0 IMAD.MOV.U32 R158, RZ, RZ, R62 ;  /* 0x000000ffff9e8224 */ /* 0x001fe400078e003e */
[----:B------:R-:W-:Y:S01]  /*28da0*/  @!P0 IMAD.MOV.U32 R159, RZ, RZ, R63 ;  /* 0x000000ffff9f8224 */ /* 0x000fe200078e003f */
[----:B------:R-:W-:Y:S02]  /*28db0*/  PRMT R176, RZ, 0x7610, R176 ;  /* 0x00007610ffb07816 */ /* 0x000fe400000000b0 */
[----:B------:R-:W-:Y:S02]  /*28dc0*/  PRMT R175, RZ, 0x7610, R175 ;  /* 0x00007610ffaf7816 */ /* 0x000fe400000000af */
[----:B------:R-:W-:Y:S01]  /*28dd0*/  PRMT R174, RZ, 0x7610, R174 ;  /* 0x00007610ffae7816 */ /* 0x000fe200000000ae */
[----:B------:R-:W4:Y:S04]  /*28de0*/  LDL R62, [R1+0xb0c] ;  /* 0x000b0c00013e7983 */ /* 0x000f280000100800 */
[----:B------:R3:W4:Y:S02]  /*28df0*/  @!P0 LDG.E.U16 R177, desc[UR60][R158.64] ;  /* 0x0000003c9eb18981 */ /* 0x000724000c1e1500 */
[----:B---3--:R-:W-:-:S02]  /*28e00*/  @!P0 IMAD.MOV.U32 R158, RZ, RZ, R12 ;  /* 0x000000ffff9e8224 */ /* 0x008fc400078e000c */
        /* <DEDUP_REMOVED lines=9> */
[----:B------:R-:W-:-:S05]  /*28ea0*/  @!P0 IMAD.MOV.U32 R159, RZ, RZ, R33 ;  /* 0x000000ffff9f8224 */ /* 0x000fca00078e0021 */
[----:B------:R0:W3:Y:S02]  /*28eb0*/  @!P0 LDG.E.U16 R174, desc[UR60][R158.64] ;  /* 0x0000003c9eae8981 */ /* 0x0000e4000c1e1500 */
[----:B0-----:R-:W-:Y:S02]  /*28ec0*/  @!P0 IMAD.MOV.U32 R159, RZ, RZ, R59 ;  /* 0x000000ffff9f8224 */ /* 0x001fe400078e003b */
[----:B------:R-:W3:Y:S04]  /*28ed0*/  LDL R59, [R1+0xad0] ;  /* 0x000ad000013b7983 */ /* 0x000ee80000100800 */
[----:B------:R-:W-:Y:S04]  /*28ee0*/  STL.64 [R1+0x1bc8], R150 ;  /* 0x001bc89601007387 */ /* 0x000fe80000100a00 */
[----:B------:R-:W-:Y:S04]  /*28ef0*/  STL.64 [R1+0x1bc0], R148 ;  /* 0x001bc09401007387 */ /* 0x000fe80000100a00 */
[----:B------:R-:W-:Y:S04]  /*28f00*/  STL.64 [R1+0x1bb8], R146 ;  /* 0x001bb89201007387 */ /* 0x000fe80000100a00 */
[----:B------:R-:W-:Y:S01]  /*28f10*/  STL.64 [R1+0x1bb0], R40 ;  /* 0x001bb02801007387 */ /* 0x000fe20000100a00 */
[----:B------:R-:W-:-:S02]  /*28f20*/  PRMT R173, RZ, 0x7610, R173 ;  /* 0x00007610ffad7816 */ /* 0x000fc400000000ad */
[----:B------:R-:W-:Y:S02]  /*28f30*/  PRMT R172, RZ, 0x7610, R172 ;  /* 0x00007610ffac7816 */ /* 0x000fe400000000ac */
[----:B------:R-:W-:Y:S02]  /*28f40*/  PRMT R171, RZ, 0x7610, R171 ;  /* 0x00007610ffab7816 */ /* 0x000fe400000000ab */
[----:B------:R-:W-:Y:S02]  /*28f50*/  PRMT R170, RZ, 0x7610, R170 ;  /* 0x00007610ffaa7816 */ /* 0x000fe400000000aa */
[----:B------:R-:W-:Y:S01]  /*28f60*/  PRMT R169, RZ, 0x7610, R169 ;  /* 0x00007610ffa97816 */ /* 0x000fe200000000a9 */
[----:B--2---:R-:W-:Y:S04]  /*28f70*/  STL.64 [R1+0x1ba8], R38 ;  /* 0x001ba82601007387 */ /* 0x004fe80000100a00 */
[----:B------:R-:W-:Y:S04]  /*28f80*/  STL.64 [R1+0x1ba0], R36 ;  /* 0x001ba02401007387 */ /* 0x000fe80000100a00 */
[----:B------:R-:W-:Y:S04]  /*28f90*/  STL.64 [R1+0x1b98], R34 ;  /* 0x001b982201007387 */ /* 0x000fe80000100a00 */
[----:B------:R-:W-:Y:S04]  /*28fa0*/  STL.64 [R1+0x1b90], R32 ;  /* 0x001b902001007387 */ /* 0x000fe80000100a00 */
[----:B------:R0:W-:Y:S04]  /*28fb0*/  STL.64 [R1+0x1b88], R30 ;  /* 0x001b881e01007387 */ /* 0x0001e80000100a00 */
[----:B------:R1:W-:Y:S04]  /*28fc0*/  STL.64 [R1+0x1b80], R28 ;  /* 0x001b801c01007387 */ /* 0x0003e80000100a00 */
[----:B------:R2:W-:Y:S04]  /*28fd0*/  STL.64 [R1+0x1b78], R26 ;  /* 0x001b781a01007387 */ /* 0x0005e80000100a00 */
[----:B------:R4:W-:Y:S04]  /*28fe0*/  STL.64 [R1+0x1b70], R24 ;  /* 0x001b701801007387 */ /* 0x0009e80000100a00 */
[----:B------:R4:W-:Y:S01]  /*28ff0*/  STL [R1+0x1918], R17 ;  /* 0x0019181101007387 */ /* 0x0009e20000100800 */
[----:B------:R-:W-:-:S03]  /*29000*/  @!P0 IMAD.MOV.U32 R158, RZ, RZ, R39 ;  /* 0x000000ffff9e8224 */ /* 0x000fc600078e0027 */
[----:B------:R4:W-:Y:S04]  /*29010*/  STL [R1+0x190c], R11 ;  /* 0x00190c0b01007387 */ /* 0x0009e80000100800 */
[----:B------:R4:W3:Y:S04]  /*29020*/  @!P0 LDG.E.U16 R173, desc[UR60][R158.64] ;  /* 0x0000003c9ead8981 */ /* 0x0008e8000c1e1500 */
[----:B0-----:R-:W3:Y:S04]  /*29030*/  LDL R31, [R1+0xa8c] ;  /* 0x000a8c00011f7983 */ /* 0x001ee80000100800 */
[----:B------:R-:W3:Y:S04]  /*29040*/  LDL R30, [R1+0xa90] ;  /* 0x000a9000011e7983 */ /* 0x000ee80000100800 */
[----:B-1----:R-:W3:Y:S04]  /*29050*/  LDL R29, [R1+0xa4c] ;  /* 0x000a4c00011d7983 */ /* 0x002ee80000100800 */
[----:B------:R-:W3:Y:S04]  /*29060*/  LDL R28, [R1+0xa50] ;  /* 0x000a5000011c7983 */ /* 0x000ee80000100800 */
[----:B--2---:R-:W2:Y:S04]  /*29070*/  LDL R27, [R1+0xa0c] ;  /* 0x000a0c00011b7983 */ /* 0x004ea80000100800 */
[----:B------:R-:W2:Y:S04]  /*29080*/  LDL R26, [R1+0xa10] ;  /* 0x000a1000011a7983 */ /* 0x000ea80000100800 */
[----:B----4-:R-:W4:Y:S04]  /*29090*/  LDL R25, [R1+0x9cc] ;  /* 0x0009cc0001197983 */ /* 0x010f280000100800 */
[----:B------:R-:W4:Y:S01]  /*290a0*/  LDL R24, [R1+0x9d0] ;  /* 0x0009d00001187983 */ /* 0x000f220000100800 */
[----:B------:R-:W-:-:S02]  /*290b0*/  @!P0 IMAD.MOV.U32 R158, RZ, RZ, R17 ;  /* 0x000000ffff9e8224 */ /* 0x000fc400078e0011 */
[----:B------:R-:W-:Y:S01]  /*290c0*/  @!P0 IMAD.MOV.U32 R159, RZ, RZ, R11 ;  /* 0x000000ffff9f8224 */ /* 0x000fe200078e000b */
[----:B------:R-:W4:Y:S04]  /*290d0*/  LDL R17, [R1+0x98c] ;  /* 0x00098c0001117983 */ /* 0x000f280000100800 */
[----:B------:R-:W4:Y:S04]  /*290e0*/  LDL R11, [R1+0x90c] ;  /* 0x00090c00010b7983 */ /* 0x000f280000100800 */
[----:B------:R0:W4:Y:S02]  /*290f0*/  @!P0 LDG.E.U16 R172, desc[UR60][R158.64] ;  /* 0x0000003c9eac8981 */ /* 0x000124000c1e1500 */
[----:B0-----:R-:W-:-:S02]  /*29100*/  @!P0 IMAD.MOV.U32 R159, RZ, RZ, R19 ;  /* 0x000000ffff9f8224 */ /* 0x001fc400078e0013 */
[----:B------:R-:W4:Y:S01]  /*29110*/  LDL.LU R19, [R1+0x950] ;  /* 0x0009500001137983 */ /* 0x000f220000300800 */
[----:B---3--:R-:W-:-:S03]  /*29120*/  @!P0 IMAD.MOV.U32 R158, RZ, RZ, R12 ;  /* 0x000000ffff9e8224 */ /* 0x008fc600078e000c */
[----:B------:R-:W3:Y:S04]  /*29130*/  LDL.LU R12, [R1+0x94c] ;  /* 0x00094c00010c7983 */ /* 0x000ee80000300800 */
[----:B------:R0:W3:Y:S04]  /*29140*/  @!P0 LDG.E.U16 R171, desc[UR60][R158.64] ;  /* 0x0000003c9eab8981 */ /* 0x0000e8000c1e1500 */
[----:B------:R1:W-:Y:S01]  /*29150*/  STL [R1+0x1900], R8 ;  /* 0x0019000801007387 */ /* 0x0003e20000100800 */
[----:B0-----:R-:W-:Y:S02]  /*29160*/  @!P0 IMAD.MOV.U32 R158, RZ, RZ, R8 ;  /* 0x000000ffff9e8224 */ /* 0x001fe400078e0008 */
[----:B------:R-:W-:Y:S01]  /*29170*/  @!P0 IMAD.MOV.U32 R159, RZ, RZ, R13 ;  /* 0x000000ffff9f8224 */ /* 0x000fe200078e000d */
[----:B-1----:R-:W3:Y:S04]  /*29180*/  LDL.LU R8, [R1+0x910] ;  /* 0x0009100001087983 */ /* 0x002ee80000300800 */
[----:B------:R-:W-:Y:S04]  /*29190*/  STL [R1+0x18fc], R13 ;  /* 0x0018fc0d01007387 */ /* 0x000fe80000100800 */
[----:B------:R-:W-:Y:S04]  /*291a0*/  STL [R1+0x1908], R14 ;  /* 0x0019080e01007387 */ /* 0x000fe80000100800 */
[----:B------:R0:W-:Y:S04]  /*291b0*/  STL [R1+0x1904], R23 ;  /* 0x0019041701007387 */ /* 0x0001e80000100800 */
[----:B------:R1:W3:Y:S02]  /*291c0*/  @!P0 LDG.E.U16 R170, desc[UR60][R158.64] ;  /* 0x0000003c9eaa8981 */ /* 0x0002e4000c1e1500 */
[----:B-1----:R-:W-:-:S02]  /*291d0*/  @!P0 IMAD.MOV.U32 R159, RZ, RZ, R23 ;  /* 0x000000ffff9f8224 */ /* 0x002fc400078e0017 */
[----:B0-----:R-:W3:Y:S01]  /*291e0*/  LDL.LU R23, [R1+0x990] ;  /* 0x0009900001177983 */ /* 0x001ee20000300800 */
[----:B------:R-:W-:-:S05]  /*291f0*/  @!P0 IMAD.MOV.U32 R158, RZ, RZ, R14 ;  /* 0x000000ffff9e8224 */ /* 0x000fca00078e000e */
[----:B------:R0:W3:Y:S01]  /*29200*/  @!P0 LDG.E.U16 R169, desc[UR60][R158.64] ;  /* 0x0000003c9ea98981 */ /* 0x0000e2000c1e1500 */
[----:B------:R-:W-:Y:S02]  /*29210*/  PRMT R168, RZ, 0x7610, R168 ;  /* 0x00007610ffa87816 */ /* 0x000fe400000000a8 */
[----:B------:R-:W-:Y:S01]  /*29220*/  PRMT R167, RZ, 0x7610, R167 ;  /* 0x00007610ffa77816 */ /* 0x000fe200000000a7 */
[----:B0-----:R-:W-:Y:S02]  /*29230*/  @!P0 IMAD.MOV.U32 R158, RZ, RZ, R61 ;  /* 0x000000ffff9e8224 */ /* 0x001fe400078e003d */
[----:B------:R-:W-:-:S05]  /*29240*/  @!P0 IMAD.MOV.U32 R159, RZ, RZ, R62 ;  /* 0x000000ffff9f8224 */ /* 0x000fca00078e003e */
[----:B------:R0:W3:Y:S01]  /*29250*/  @!P0 LDG.E.U16 R168, desc[UR60][R158.64] ;  /* 0x0000003c9ea88981 */ /* 0x0000e2000c1e1500 */
[----:B------:R-:W-:Y:S01]  /*29260*/  PRMT R166, RZ, 0x7610, R166 ;  /* 0x00007610ffa67816 */ /* 0x000fe200000000a6 */
[----:B0-----:R-:W-:Y:S02]  /*29270*/  @!P0 IMAD.MOV.U32 R158, RZ, RZ, R59 ;  /* 0x000000ffff9e8224 */ /* 0x001fe400078e003b */
[----:B------:R-:W-:-:S05]  /*29280*/  @!P0 IMAD.MOV.U32 R159, RZ, RZ, R60 ;  /* 0x000000ffff9f8224 */ /* 0x000fca00078e003c */
[----:B------:R0:W3:Y:S01]  /*29290*/  @!P0 LDG.E.U16 R167, desc[UR60][R158.64] ;  /* 0x0000003c9ea78981 */ /* 0x0000e2000c1e1500 */
[----:B------:R-:W-:Y:S02]  /*292a0*/  PRMT R165, RZ, 0x7610, R165 ;  /* 0x00007610ffa57816 */ /* 0x000fe400000000a5 */
[----:B------:R-:W-:Y:S02]  /*292b0*/  PRMT R164, RZ, 0x7610, R164 ;  /* 0x00007610ffa47816 */ /* 0x000fe400000000a4 */
[----:B------:R-:W-:Y:S02]  /*292c0*/  PRMT R163, RZ, 0x7610, R163 ;  /* 0x00007610ffa37816 */ /* 0x000fe400000000a3 */
[----:B------:R-:W-:Y:S02]  /*292d0*/  PRMT R162, RZ, 0x7610, R162 ;  /* 0x00007610ffa27816 */ /* 0x000fe400000000a2 */
[----:B------:R-:W-:Y:S02]  /*292e0*/  PRMT R161, RZ, 0x7610, R161 ;  /* 0x00007610ffa17816 */ /* 0x000fe400000000a1 */
[----:B------:R-:W-:-:S02]  /*292f0*/  PRMT R160, RZ, 0x7610, R160 ;  /* 0x00007610ffa07816 */ /* 0x000fc400000000a0 */
[----:B------:R-:W-:Y:S02]  /*29300*/  PRMT R157, RZ, 0x7610, R157 ;  /* 0x00007610ff9d7816 */ /* 0x000fe4000000009d */
[----:B------:R-:W-:Y:S01]  /*29310*/  PRMT R20, RZ, 0x7610, R20 ;  /* 0x00007610ff147816 */ /* 0x000fe20000000014 */
[----:B0-----:R-:W-:Y:S02]  /*29320*/  @!P0 IMAD.MOV.U32 R159, RZ, RZ, R31 ;  /* 0x000000ffff9f8224 */ /* 0x001fe400078e001f */
[----:B------:R-:W-:-:S05]  /*29330*/  @!P0 IMAD.MOV.U32 R158, RZ, RZ, R30 ;  /* 0x000000ffff9e8224 */ /* 0x000fca00078e001e */
[----:B------:R0:W3:Y:S02]  /*29340*/  @!P0 LDG.E.U16 R166, desc[UR60][R158.64] ;  /* 0x0000003c9ea68981 */ /* 0x0000e4000c1e1500 */
[----:B0-----:R-:W-:Y:S02]  /*29350*/  @!P0 IMAD.MOV.U32 R158, RZ, RZ, R28 ;  /* 0x000000ffff9e8224 */ /* 0x001fe400078e001c */
[----:B------:R-:W-:-:S05]  /*29360*/  @!P0 IMAD.MOV.U32 R159, RZ, RZ, R29 ;  /* 0x000000ffff9f8224 */ /* 0x000fca00078e001d */
[----:B------:R2:W3:Y:S02]  /*29370*/  @!P0 LDG.E.U16 R165, desc[UR60][R158.64] ;  /* 0x0000003c9ea58981 */ /* 0x0004e4000c1e1500 */
[----:B--2---:R-:W-:Y:S02]  /*29380*/  @!P0 IMAD.MOV.U32 R158, RZ, RZ, R26 ;  /* 0x000000ffff9e8224 */ /* 0x004fe400078e001a */
[----:B------:R-:W-:-:S05]  /*29390*/  @!P0 IMAD.MOV.U32 R159, RZ, RZ, R27 ;  /* 0x000000ffff9f8224 */ /* 0x000fca00078e001b */
[----:B------:R4:W2:Y:S02]  /*293a0*/  @!P0 LDG.E.U16 R164, desc[UR60][R158.64] ;  /* 0x0000003c9ea48981 */ /* 0x0008a4000c1e1500 */
[----:B----4-:R-:W-:Y:S02]  /*293b0*/  @!P0 IMAD.MOV.U32 R158, RZ, RZ, R24 ;  /* 0x000000ffff9e8224 */ /* 0x010fe400078e0018 */
[----:B------:R-:W-:-:S05]  /*293c0*/  @!P0 IMAD.MOV.U32 R159, RZ, RZ, R25 ;  /* 0x000000ffff9f8224 */ /* 0x000fca00078e0019 */
[----:B------:R0:W4:Y:S02]  /*293d0*/  @!P0 LDG.E.U16 R163, desc[UR60][R158.64] ;  /* 0x0000003c9ea38981 */ /* 0x000124000c1e1500 */
[----:B0-----:R-:W-:Y:S02]  /*293e0*/  @!P0 IMAD.MOV.U32 R159, RZ, RZ, R17 ;  /* 0x000000ffff9f8224 */ /* 0x001fe400078e0011 */
[----:B---3--:R-:W-:-:S05]  /*293f0*/  @!P0 IMAD.MOV.U32 R158, RZ, RZ, R23 ;  /* 0x000000ffff9e8224 */ /* 0x008fca00078e0017 */
[----:B------:R0:W3:Y:S04]  /*29400*/  @!P0 LDG.E.U16 R162, desc[UR60][R158.64] ;  /* 0x0000003c9ea28981 */ /* 0x0000e8000c1e1500 */
[----:B------:R-:W-:Y:S01]  /*29410*/  STL [R1+0x191c], R19 ;  /* 0x00191c1301007387 */ /* 0x000fe20000100800 */
[----:B0-----:R-:W-:Y:S02]  /*29420*/  @!P0 IMAD.MOV.U32 R158, RZ, RZ, R19 ;  /* 0x000000ffff9e8224 */ /* 0x001fe400078e0013 */
[----:B------:R-:W-:-:S05]  /*29430*/  @!P0 IMAD.MOV.U32 R159, RZ, RZ, R12 ;  /* 0x000000ffff9f8224 */ /* 0x000fca00078e000c */
[----:B------:R0:W3:Y:S04]  /*29440*/  @!P0 LDG.E.U16 R161, desc[UR60][R158.64] ;  /* 0x0000003c9ea18981 */ /* 0x0000e8000c1e1500 */
[----:B------:R-:W-:Y:S04]  /*29450*/  STL [R1+0x1910], R12 ;  /* 0x0019100c01007387 */ /* 0x000fe80000100800 */
[----:B------:R-:W-:Y:S04]  /*29460*/  STL [R1+0x1914], R8 ;  /* 0x0019140801007387 */ /* 0x000fe80000100800 */
[----:B------:R-:W-:Y:S01]  /*29470*/  STL [R1+0x1924], R9 ;  /* 0x0019240901007387 */ /* 0x000fe20000100800 */
[----:B0-----:R-:W-:-:S02]  /*29480*/  @!P0 IMAD.MOV.U32 R158, RZ, RZ, R8 ;  /* 0x000000ffff9e8224 */ /* 0x001fc400078e0008 */
[----:B------:R-:W-:Y:S01]  /*29490*/  @!P0 IMAD.MOV.U32 R159, RZ, RZ, R11 ;  /* 0x000000ffff9f8224 */ /* 0x000fe200078e000b */
[----:B------:R-:W-:Y:S04]  /*294a0*/  STL [R1+0x1920], R18 ;  /* 0x0019201201007387 */ /* 0x000fe80000100800 */
[----:B------:R-:W-:Y:S04]  /*294b0*/  STL [R1+0x192c], R16 ;  /* 0x00192c1001007387 */ /* 0x000fe80000100800 */
[----:B------:R0:W3:Y:S04]  /*294c0*/  @!P0 LDG.E.U16 R160, desc[UR60][R158.64] ;  /* 0x0000003c9ea08981 */ /* 0x0000e8000c1e1500 */
[----:B------:R-:W-:Y:S04]  /*294d0*/  STL [R1+0x1928], R3 ;  /* 0x0019280301007387 */ /* 0x000fe80000100800 */
[----:B------:R-:W-:Y:S04]  /*294e0*/  STL [R1+0x1930], R7 ;  /* 0x0019300701007387 */ /* 0x000fe80000100800 */
[----:B------:R-:W-:Y:S04]  /*294f0*/  STL [R1+0x1934], R6 ;  /* 0x0019340601007387 */ /* 0x000fe80000100800 */
[----:B------:R-:W-:Y:S01]  /*29500*/  STL [R1+0x1938], R5 ;  /* 0x0019380501007387 */ /* 0x000fe20000100800 */
[----:B0-----:R-:W-:-:S02]  /*29510*/  @!P0 IMAD.MOV.U32 R158, RZ, RZ, R9 ;  /* 0x000000ffff9e8224 */ /* 0x001fc400078e0009 */
[----:B------:R-:W-:Y:S01]  /*29520*/  @!P0 IMAD.MOV.U32 R159, RZ, RZ, R18 ;  /* 0x000000ffff9f8224 */ /* 0x000fe200078e0012 */
[----:B------:R-:W-:Y:S04]  /*29530*/  STL [R1+0x193c], R4 ;  /* 0x00193c0401007387 */ /* 0x000fe80000100800 */
[----:B------:R-:W3:Y:S04]  /*29540*/  LDL.LU.64 R24, [R1+0x200] ;  /* 0x0002000001187983 */ /* 0x000ee80000300a00 */
[----:B------:R-:W3:Y:S04]  /*29550*/  LDL.LU.64 R26, [R1+0x208] ;  /* 0x00020800011a7983 */ /* 0x000ee80000300a00 */
[----:B------:R-:W3:Y:S04]  /*29560*/  LDL.LU.64 R28, [R1+0x210] ;  /* 0x00021000011c7983 */ /* 0x000ee80000300a00 */
[----:B------:R0:W3:Y:S04]  /*29570*/  @!P0 LDG.E.U16 R157, desc[UR60][R158.64] ;  /* 0x0000003c9e9d8981 */ /* 0x0000e8000c1e1500 */
[----:B------:R-:W3:Y:S04]  /*29580*/  LDL.LU.64 R30, [R1+0x218] ;  /* 0x00021800011e7983 */ /* 0x000ee80000300a00 */
[----:B------:R-:W3:Y:S04]  /*29590*/  LDL.LU.64 R32, [R1+0x220] ;  /* 0x0002200001207983 */ /* 0x000ee80000300a00 */
[----:B------:R-:W3:Y:S04]  /*295a0*/  LDL.LU.64 R34, [R1+0x228] ;  /* 0x0002280001227983 */ /* 0x000ee80000300a00 */
[----:B------:R-:W3:Y:S04]  /*295b0*/  LDL.LU.64 R36, [R1+0x230] ;  /* 0x0002300001247983 */ /* 0x000ee80000300a00 */
[----:B------:R-:W3:Y:S04]  /*295c0*/  LDL.LU.64 R38, [R1+0x238] ;  /* 0x0002380001267983 */ /* 0x000ee80000300a00 */
[----:B------:R-:W3:Y:S01]  /*295d0*/  LDL.LU.64 R40, [R1+0x240] ;  /* 0x0002400001287983 */ /* 0x000ee20000300a00 */
[----:B0-----:R-:W-:-:S02]  /*295e0*/  @!P0 IMAD.MOV.U32 R158, RZ, RZ, R16 ;  /* 0x000000ffff9e8224 */ /* 0x001fc400078e0010 */
[----:B------:R-:W-:-:S05]  /*295f0*/  @!P0 IMAD.MOV.U32 R159, RZ, RZ, R3 ;  /* 0x000000ffff9f8224 */ /* 0x000fca00078e0003 */
[----:B------:R-:W3:Y:S04]  /*29600*/  @!P0 LDG.E.U16 R20, desc[UR60][R158.64] ;  /* 0x0000003c9e148981 */ /* 0x000ee8000c1e1500 */
        /* <DEDUP_REMOVED lines=83> */
[----:B------:R1:W-:Y:S04]  /*29b40*/  STS.U16 [R4+0x10b80], R44 ;  /* 0x010b802c04007388 */ /* 0x0003e80000000400 */
[----:B------:R2:W-:Y:S04]  /*29b50*/  STS.U16 [R4+0x10380], R46 ;  /* 0x0103802e04007388 */ /* 0x0005e80000000400 */
[----:B0-----:R-:W3:Y:S04]  /*29b60*/  LDL.LU.64 R42, [R1+0x248] ;  /* 0x00024800012a7983 */ /* 0x001ee80000300a00 */
[----:B-1----:R-:W3:Y:S04]  /*29b70*/  LDL.LU.64 R44, [R1+0x250] ;  /* 0x00025000012c7983 */ /* 0x002ee80000300a00 */
[----:B--2---:R-:W2:Y:S04]  /*29b80*/  LDL.LU.64 R46, [R1+0x258] ;  /* 0x00025800012e7983 */ /* 0x004ea80000300a00 */
[----:B------:R-:W2:Y:S04]  /*29b90*/  LDL.LU.64 R48, [R1+0x260] ;  /* 0x0002600001307983 */ /* 0x000ea80000300a00 */
        /* <DEDUP_REMOVED lines=40> */
[----:B------:R-:W2:Y:S01]  /*29e20*/  LDL.LU.64 R130, [R1+0x3a8] ;  /* 0x0003a80001827983 */ /* 0x000ea20000300a00 */
[----:B------:R-:W0:Y:S01]  /*29e30*/  S2R R5, SR_CgaCtaId ;  /* 0x0000000000057919 */ /* 0x000e220000008800 */
[----:B------:R-:W-:Y:S01]  /*29e40*/  IMAD.SHL.U32 R21, R21, 0x80, RZ ;  /* 0x0000008015157824 */ /* 0x000fe200078e00ff */
[----:B------:R-:W-:-:S03]  /*29e50*/  MOV R3, 0x400 ;  /* 0x0000040000037802 */ /* 0x000fc60000000f00 */
[----:B------:R-:W-:Y:S01]  /*29e60*/  IMAD.SHL.U32 R21, R21, 0x2, RZ ;  /* 0x0000000215157824 */ /* 0x000fe200078e00ff */
        /* <DEDUP_REMOVED lines=18> */
[----:B0-----:R-:W-:-:S03]  /*29f90*/  LEA R3, R5, R3, 0x18 ;  /* 0x0000000305037211 */ /* 0x001fc600078ec0ff */
[----:B------:R-:W-:Y:S04]  /*29fa0*/  STS.U16 [R4+0x15f80], R166 ;  /* 0x015f80a604007388 */ /* 0x000fe80000000400 */
[----:B------:R-:W-:Y:S04]  /*29fb0*/  STS.U16 [R4+0x16380], R165 ;  /* 0x016380a504007388 */ /* 0x000fe80000000400 */
[----:B------:R-:W-:Y:S04]  /*29fc0*/  STS.U16 [R4+0x16780], R164 ;  /* 0x016780a404007388 */ /* 0x000fe80000000400 */
[----:B----4-:R-:W-:Y:S04]  /*29fd0*/  STS.U16 [R4+0x16b80], R163 ;  /* 0x016b80a304007388 */ /* 0x010fe80000000400 */
[----:B---3--:R-:W-:Y:S04]  /*29fe0*/  STS.U16 [R4+0x16f80], R162 ;  /* 0x016f80a204007388 */ /* 0x008fe80000000400 */
[----:B------:R-:W-:Y:S04]  /*29ff0*/  STS.U16 [R4+0x17380], R161 ;  /* 0x017380a104007388 */ /* 0x000fe80000000400 */
[----:B------:R-:W-:Y:S04]  /*2a000*/  STS.U16 [R4+0x17780], R160 ;  /* 0x017780a004007388 */ /* 0x000fe80000000400 */
[----:B------:R-:W-:Y:S04]  /*2a010*/  STS.U16 [R4+0x17b80], R157 ;  /* 0x017b809d04007388 */ /* 0x000fe80000000400 */
[----:B------:R0:W-:Y:S01]  /*2a020*/  STS.U16 [R4+0x17f80], R20 ;  /* 0x017f801404007388 */ /* 0x0001e20000000400 */
[----:B------:R1:W-:Y:S06]  /*2a030*/  MEMBAR.ALL.CTA ;  /* 0x0000000000007992 */ /* 0x0003ec0000008000 */
[----:B-1----:R-:W1:Y:S04]  /*2a040*/  FENCE.VIEW.ASYNC.S ;  /* 0x00000000000073c6 */ /* 0x002e680000000000 */
[----:B--2---:R-:W-:Y:S04]  /*2a050*/  STL.64 [R1+0x1d90], R130 ;  /* 0x001d908201007387 */ /* 0x004fe80000100a00 */
        /* <DEDUP_REMOVED lines=56> */
[----:B------:R2:W-:Y:S04]  /*2a3e0*/  STL [R1+0x1bd0], R10 ;  /* 0x001bd00a01007387 */ /* 0x0005e80000100800 */
[----:B0-----:R-:W3:Y:S04]  /*2a3f0*/  LDL.LU.64 R4, [R1+0x400] ;  /* 0x0004000001047983 */ /* 0x001ee80000300a00 */
[----:B------:R-:W3:Y:S04]  /*2a400*/  LDL.LU.64 R6, [R1+0x408] ;  /* 0x0004080001067983 */ /* 0x000ee80000300a00 */
[----:B------:R-:W3:Y:S01]  /*2a410*/  LDL.LU.64 R8, [R1+0x410] ;  /* 0x0004100001087983 */ /* 0x000ee20000300a00 */
[----:B-1----:R-:W-:Y:S06]  /*2a420*/  BAR.SYNC.DEFER_BLOCKING 0x0 ;  /* 0x0000000000007b1d */ /* 0x002fec0000010000 */
[----:B--2---:R-:W3:Y:S04]  /*2a430*/  LDL.LU.64 R10, [R1+0x418] ;  /* 0x00041800010a7983 */ /* 0x004ee80000300a00 */
[----:B------:R-:W3:Y:S04]  /*2a440*/  LDL.LU.64 R12, [R1+0x420] ;  /* 0x00042000010c7983 */ /* 0x000ee80000300a00 */
        /* <DEDUP_REMOVED lines=58> */
[----:B------:R-:W3:Y:S01]  /*2a7f0*/  LDL.LU.64 R130, [R1+0x5f8] ;  /* 0x0005f80001827983 */ /* 0x000ee20000300a00 */
[----:B------:R-:W-:Y:S01]  /*2a800*/  SHF.R.U32.HI R3, RZ, 0x4, R3 ;  /* 0x00000004ff037819 */ /* 0x000fe20000011603 */
[----:B------:R-:W-:-:S02]  /*2a810*/  UMOV UR33, 0x40000040 ;  /* 0x4000004000217882 */ /* 0x000fc40000000000 */
[----:B------:R-:W2:Y:S04]  /*2a820*/  LDL.LU.64 R132, [R1+0x3b0] ;  /* 0x0003b00001847983 */ /* 0x000ea80000300a00 */
[----:B------:R-:W2:Y:S01]  /*2a830*/  LDL.LU.64 R134, [R1+0x3b8] ;  /* 0x0003b80001867983 */ /* 0x000ea20000300a00 */
[----:B------:R-:W-:-:S03]  /*2a840*/  SGXT.U32 R3, R3, 0xe ;  /* 0x0000000e0303781a */ /* 0x000fc60000000000 */
[----:B------:R-:W2:Y:S04]  /*2a850*/  LDL.LU.64 R136, [R1+0x3c0] ;  /* 0x0003c00001887983 */ /* 0x000ea80000300a00 */
[----:B------:R-:W2:Y:S04]  /*2a860*/  LDL.LU.64 R138, [R1+0x3c8] ;  /* 0x0003c800018a7983 */ /* 0x000ea80000300a00 */
[----:B------:R-:W2:Y:S01]  /*2a870*/  LDL.LU.64 R140, [R1+0x3d0] ;  /* 0x0003d000018c7983 */ /* 0x000ea20000300a00 */
[----:B------:R-:W-:-:S03]  /*2a880*/  R2UR UR32, R3 ;  /* 0x00000000032072ca */ /* 0x000fc600000e0000 */
[----:B------:R-:W2:Y:S04]  /*2a890*/  LDL.LU.64 R142, [R1+0x3d8] ;  /* 0x0003d800018e7983 */ /* 0x000ea80000300a00 */
[----:B------:R-:W2:Y:S04]  /*2a8a0*/  LDL.LU.64 R144, [R1+0x3e0] ;  /* 0x0003e00001907983 */ /* 0x000ea80000300a00 */
[----:B------:R-:W2:Y:S04]  /*2a8b0*/  LDL.LU.64 R146, [R1+0x3e8] ;  /* 0x0003e80001927983 */ /* 0x000ea80000300a00 */
[----:B------:R-:W2:Y:S04]  /*2a8c0*/  LDL.LU.64 R148, [R1+0x3f0] ;  /* 0x0003f00001947983 */ /* 0x000ea80000300a00 */
[----:B------:R-:W2:Y:S01]  /*2a8d0*/  LDL.LU.64 R150, [R1+0x3f8] ;  /* 0x0003f80001967983 */ /* 0x000ea20000300a00 */
[----:B---3--:R-:W-:-:S06]  /*2a8e0*/  WARPGROUP.ARRIVE ;  /* 0x00000000000079c5 */ /* 0x008fcc0000000000 */
[----:B------:R-:W-:Y:S03]  /*2a8f0*/  HGMMA.64x256x16.F32 R4, gdesc[UR32].tnspA, R4, gsb0 ;  /* 0x23e00000200479f0 */ /* 0x000fe60008000804 */
[----:B------:R-:W-:Y:S02]  /*2a900*/  WARPGROUP.DEPBAR.LE gsb0, 0x0 ;  /* 0x00008000000079c5 */ /* 0x000fe40000010000 */
[----:B------:R-:W-:-:S15]  /*2a910*/  WARPGROUP.ARRIVE ;  /* 0x00000000000079c5 */ /* 0x000fde0000000000 */
[----:B------:R-:W-:-:S08]  /*2a920*/  NOP ;  /* 0x0000000000007918 */ /* 0x000fd00000000000 */
        /* <DEDUP_REMOVED lines=89> */
[----:B------:R0:W-:Y:S01]  /*2aec0*/  STL.64 [R1+0x5f8], R130 ;  /* 0x0005f88201007387 */ /* 0x0001e20000100a00 */
[----:B------:R-:W-:Y:S01]  /*2aed0*/  IMAD.MOV.U32 R241, RZ, RZ, R119 ;  /* 0x000000fffff17224 */ /* 0x000fe200078e0077 */
[----:B------:R-:W-:Y:S01]  /*2aee0*/  MOV R237, R118 ;  /* 0x0000007600ed7202 */ /* 0x000fe20000000f00 */
[----:B------:R-:W-:-:S02]  /*2aef0*/  IMAD.MOV.U32 R240, RZ, RZ, R117 ;  /* 0x000000fffff07224 */ /* 0x000fc400078e0075 */
[----:B------:R-:W-:Y:S02]  /*2af00*/  IMAD.MOV.U32 R236, RZ, RZ, R116 ;  /* 0x000000ffffec7224 */ /* 0x000fe400078e0074 */
[----:B------:R-:W-:Y:S01]  /*2af10*/  IMAD.MOV.U32 R233, RZ, RZ, R115 ;  /* 0x000000ffffe97224 */ /* 0x000fe200078e0073 */
[----:B0-----:R-:W2:Y:S04]  /*2af20*/  LDL.LU.64 R130, [R1+0x1d90] ;  /* 0x001d900001827983 */ /* 0x001ea80000300a00 */
[----:B------:R-:W2:Y:S04]  /*2af30*/  LDL.LU.64 R128, [R1+0x1d88] ;  /* 0x001d880001807983 */ /* 0x000ea80000300a00 */
[----:B------:R-:W2:Y:S04]  /*2af40*/  LDL.LU.64 R126, [R1+0x1d80] ;  /* 0x001d8000017e7983 */ /* 0x000ea80000300a00 */
[----:B------:R-:W2:Y:S04]  /*2af50*/  LDL.LU.64 R124, [R1+0x1d78] ;  /* 0x001d7800017c7983 */ /* 0x000ea80000300a00 */
[----:B------:R-:W2:Y:S04]  /*2af60*/  LDL.LU.64 R122, [R1+0x1d70] ;  /* 0x001d7000017a7983 */ /* 0x000ea80000300a00 */
[----:B------:R-:W2:Y:S04]  /*2af70*/  LDL.LU.64 R120, [R1+0x1d68] ;  /* 0x001d680001787983 */ /* 0x000ea80000300a00 */
[----:B------:R-:W2:Y:S01]  /*2af80*/  LDL.LU.64 R118, [R1+0x1d60] ;  /* 0x001d600001767983 */ /* 0x000ea20000300a00 */
[----:B------:R-:W-:-:S03]  /*2af90*/  IMAD.MOV.U32 R229, RZ, RZ, R114 ;  /* 0x000000ffffe57224 */ /* 0x000fc600078e0072 */
[----:B------:R-:W2:Y:S01]  /*2afa0*/  LDL.LU.64 R116, [R1+0x1d58] ;  /* 0x001d580001747983 */ /* 0x000ea20000300a00 */
[----:B------:R-:W-:Y:S02]  /*2afb0*/  IMAD.MOV.U32 R232, RZ, RZ, R113 ;  /* 0x000000ffffe87224 */ /* 0x000fe400078e0071 */
[----:B------:R-:W-:Y:S01]  /*2afc0*/  IMAD.MOV.U32 R228, RZ, RZ, R112 ;  /* 0x000000ffffe47224 */ /* 0x000fe200078e0070 */
[----:B------:R-:W2:Y:S01]  /*2afd0*/  LDL.LU.64 R114, [R1+0x1d50] ;  /* 0x001d500001727983 */ /* 0x000ea20000300a00 */
[----:B------:R-:W-:Y:S02]  /*2afe0*/  IMAD.MOV.U32 R225, RZ, RZ, R111 ;  /* 0x000000ffffe17224 */ /* 0x000fe400078e006f */
[----:B------:R-:W-:Y:S01]  /*2aff0*/  IMAD.MOV.U32 R221, RZ, RZ, R110 ;  /* 0x000000ffffdd7224 */ /* 0x000fe200078e006e */
[----:B------:R-:W2:Y:S01]  /*2b000*/  LDL.LU.64 R112, [R1+0x1d48] ;  /* 0x001d480001707983 */ /* 0x000ea20000300a00 */
[----:B------:R-:W-:Y:S02]  /*2b010*/  IMAD.MOV.U32 R224, RZ, RZ, R109 ;  /* 0x000000ffffe07224 */ /* 0x000fe400078e006d */
[----:B------:R-:W-:Y:S01]  /*2b020*/  IMAD.MOV.U32 R220, RZ, RZ, R108 ;  /* 0x000000ffffdc7224 */ /* 0x000fe200078e006c */
[----:B------:R-:W2:Y:S01]  /*2b030*/  LDL.LU.64 R110, [R1+0x1d40] ;  /* 0x001d4000016e7983 */ /* 0x000ea20000300a00 */
[----:B------:R-:W-:-:S02]  /*2b040*/  IMAD.MOV.U32 R217, RZ, RZ, R107 ;  /* 0x000000ffffd97224 */ /* 0x000fc400078e006b */
        /* <DEDUP_REMOVED lines=41> */
[----:B------:R-:W-:-:S03]  /*2b2e0*/  IMAD.MOV.U32 R161, RZ, RZ, R79 ;  /* 0x000000ffffa17224 */ /* 0x000fc600078e004f */
[----:B------:R-:W2:Y:S01]  /*2b2f0*/  LDL.LU.64 R80, [R1+0x1cc8] ;  /* 0x001cc80001507983 */ /* 0x000ea20000300a00 */
[----:B------:R-:W-:-:S03]  /*2b300*/  IMAD.MOV.U32 R160, RZ, RZ, R77 ;  /* 0x000000ffffa07224 */ /* 0x000fc600078e004d */
        /* <DEDUP_REMOVED lines=28> */
[----:B------:R-:W-:Y:S01]  /*2b4d0*/  UIADD3.64 UR52, UR4, 0x380, URZ ;  /* 0x0000038004347897 */ /* 0x000fe2000fffe03f */
[----:B------:R-:W-:Y:S01]  /*2b4e0*/  UMOV UR54, UR34 ;  /* 0x0000002200367c82 */ /* 0x000fe20008000000 */
[----:B------:R-:W-:Y:S01]  /*2b4f0*/  UMOV UR55, UR35 ;  /* 0x0000002300377c82 */ /* 0x000fe20008000000 */
[----:B------:R-:W-:Y:S01]  /*2b500*/  UIADD3.64 UR48, UR4, 0x400, URZ ;  /* 0x0000040004307897 */ /* 0x000fe2000fffe03f */
[----:B------:R-:W-:Y:S01]  /*2b510*/  UMOV UR50, UR6 ;  /* 0x0000000600327c82 */ /* 0x000fe20008000000 */
[----:B------:R-:W-:Y:S01]  /*2b520*/  UMOV UR51, UR7 ;  /* 0x0000000700337c82 */ /* 0x000fe20008000000 */
[----:B------:R-:W3:Y:S04]  /*2b530*/  LDL.LU.64 R22, [R1+0x1be0] ;  /* 0x001be00001167983 */ /* 0x000ee80000300a00 */
[----:B------:R-:W4:Y:S04]  /*2b540*/  LDL.LU R21, [R1+0x1bd8] ;  /* 0x001bd80001157983 */ /* 0x000f280000300800 */
[----:B------:R-:W4:Y:S04]  /*2b550*/  LDL.LU R15, [R1+0x1bd4] ;  /* 0x001bd400010f7983 */ /* 0x000f280000300800 */
[----:B------:R-:W4:Y:S01]  /*2b560*/  LDL.LU R10, [R1+0x1bd0] ;  /* 0x001bd000010a7983 */ /* 0x000f220000300800 */
[----:B--2---:R-:W-:-:S06]  /*2b570*/  WARPGROUP.ARRIVE ;  /* 0x00000000000079c5 */ /* 0x004fcc0000000000 */
[----:B------:R-:W-:Y:S01]  /*2b580*/  HGMMA.64x256x16.F32 R24, gdesc[UR52].tnspA, R24, gsb0 ;  /* 0x23e00000341879f0 */ /* 0x000fe20008000818 */
[----:B------:R-:W-:Y:S01]  /*2b590*/  UIADD3.64 UR52, UR4, 0x480, URZ ;  /* 0x0000048004347897 */ /* 0x000fe2000fffe03f */
[----:B------:R-:W-:Y:S01]  /*2b5a0*/  UMOV UR54, UR10 ;  /* 0x0000000a00367c82 */ /* 0x000fe20008000000 */
[----:B------:R-:W-:Y:S01]  /*2b5b0*/  UMOV UR55, UR11 ;  /* 0x0000000b00377c82 */ /* 0x000fe20008000000 */
[----:B------:R-:W-:Y:S02]  /*2b5c0*/  WARPGROUP.DEPBAR.LE gsb0, 0x0 ;  /* 0x00008000000079c5 */ /* 0x000fe40000010000 */
[----:B------:R-:W-:-:S15]  /*2b5d0*/  WARPGROUP.ARRIVE ;  /* 0x00000000000079c5 */ /* 0x000fde0000000000 */
[----:B------:R-:W-:-:S07]  /*2b5e0*/  NOP ;  /* 0x0000000000007918 */ /* 0x000fce0000000000 */
        /* <DEDUP_REMOVED lines=36> */
[----:B------:R-:W-:Y:S04]  /*2b830*/  STL [R1+0x1968], R232 ;  /* 0x001968e801007387 */ /* 0x000fe80000100800 */
[----:B------:R-:W-:Y:S04]  /*2b840*/  STL [R1+0x1964], R233 ;  /* 0x001964e901007387 */ /* 0x000fe80000100800 */
[----:B------:R-:W-:Y:S04]  /*2b850*/  STL [R1+0x194c], R236 ;  /* 0x00194cec01007387 */ /* 0x000fe80000100800 */
[----:B------:R-:W-:Y:S04]  /*2b860*/  STL [R1+0x1948], R237 ;  /* 0x001948ed01007387 */ /* 0x000fe80000100800 */
[----:B------:R-:W-:Y:S04]  /*2b870*/  STL [R1+0x1944], R240 ;  /* 0x001944f001007387 */ /* 0x000fe80000100800 */
[----:B------:R-:W-:Y:S01]  /*2b880*/  STL [R1+0x1940], R241 ;  /* 0x001940f101007387 */ /* 0x000fe20000100800 */
[----:B------:R-:W-:-:S02]  /*2b890*/  WARPGROUP.DEPBAR.LE gsb0, 0x0 ;  /* 0x00008000000079c5 */ /* 0x000fc40000010000 */
[----:B------:R-:W-:-:S06]  /*2b8a0*/  WARPGROUP.ARRIVE ;  /* 0x00000000000079c5 */ /* 0x000fcc0000000000 */
        /* <DEDUP_REMOVED lines=66> */
[----:B------:R-:W-:-:S02]  /*2bcd0*/  IMAD.MOV.U32 R247, RZ, RZ, R26 ;  /* 0x000000fffff77224 */ /* 0x000fc400078e001a */
[----:B------:R-:W-:Y:S01]  /*2bce0*/  IMAD.MOV.U32 R252, RZ, RZ, R25 ;  /* 0x000000fffffc7224 */ /* 0x000fe200078e0019 */
[----:B0-----:R-:W2:Y:S04]  /*2bcf0*/  LDL.LU.64 R150, [R1+0x1bc8] ;  /* 0x001bc80001967983 */ /* 0x001ea80000300a00 */
        /* <DEDUP_REMOVED lines=9> */
[----:B------:R-:W-:-:S03]  /*2bd90*/  IMAD.MOV.U32 R246, RZ, RZ, R24 ;  /* 0x000000fffff67224 */ /* 0x000fc600078e0018 */
[----:B------:R-:W2:Y:S04]  /*2bda0*/  LDL.LU.64 R26, [R1+0x1b78] ;  /* 0x001b7800011a7983 */ /* 0x000ea80000300a00 */
[----:B------:R-:W2:Y:S01]  /*2bdb0*/  LDL.LU.64 R24, [R1+0x1b70] ;  /* 0x001b700001187983 */ /* 0x000ea20000300a00 */
[----:B---3--:R-:W-:Y:S01]  /*2bdc0*/  IMAD.MOV.U32 R18, RZ, RZ, R23 ;  /* 0x000000ffff127224 */ /* 0x008fe200078e0017 */
[----:B----4-:R-:W-:Y:S01]  /*2bdd0*/  MOV R14, R15 ;  /* 0x0000000f000e7202 */ /* 0x010fe20000000f00 */
[----:B------:R-:W-:Y:S02]  /*2bde0*/  IMAD.MOV.U32 R20, RZ, RZ, R10 ;  /* 0x000000ffff147224 */ /* 0x000fe400078e000a */
[----:B------:R-:W-:Y:S02]  /*2bdf0*/  IMAD.MOV.U32 R158, RZ, RZ, R4 ;  /* 0x000000ffff9e7224 */ /* 0x000fe400078e0004 */
[----:B------:R-:W-:-:S02]  /*2be00*/  IMAD.MOV.U32 R248, RZ, RZ, R5 ;  /* 0x000000fffff87224 */ /* 0x000fc400078e0005 */
[----:B------:R-:W-:Y:S02]  /*2be10*/  IMAD.MOV.U32 R250, RZ, RZ, R7 ;  /* 0x000000fffffa7224 */ /* 0x000fe400078e0007 */
[----:B------:R-:W-:Y:S02]  /*2be20*/  IMAD.MOV.U32 R244, RZ, RZ, R6 ;  /* 0x000000fffff47224 */ /* 0x000fe400078e0006 */
[----:B------:R-:W-:Y:S02]  /*2be30*/  IMAD.MOV.U32 R3, RZ, RZ, R22 ;  /* 0x000000ffff037224 */ /* 0x000fe400078e0016 */
        /* <DEDUP_REMOVED lines=33> */
[----:B------:R-:W-:Y:S01]  /*2c050*/  IMAD.MOV.U32 R227, RZ, RZ, R131 ;  /* 0x000000ffffe37224 */ /* 0x000fe200078e0083 */
[----:B------:R-:W-:Y:S01]  /*2c060*/  MOV R223, R130 ;  /* 0x0000008200df7202 */ /* 0x000fe20000000f00 */
        /* <DEDUP_REMOVED lines=8> */
[----:B--2---:R-:W-:Y:S02]  /*2c0f0*/  IMAD.MOV.U32 R19, RZ, RZ, R41 ;  /* 0x000000ffff137224 */ /* 0x004fe400078e0029 */
        /* <DEDUP_REMOVED lines=10> */
[----:B------:R-:W-:Y:S01]  /*2c1a0*/  IMAD.MOV.U32 R12, RZ, RZ, R26 ;  /* 0x000000ffff0c7224 */ /* 0x000fe200078e001a */
[----:B------:R-:W2:Y:S04]  /*2c1b0*/  LDL.LU.64 R24, [R1] ;  /* 0x0000000001187983 */ /* 0x000ea80000300a00 */
[----:B------:R-:W2:Y:S01]  /*2c1c0*/  LDL.LU.64 R26, [R1+0x8] ;  /* 0x00000800011a7983 */ /* 0x000ea20000300a00 */
[----:B------:R-:W-:-:S03]  /*2c1d0*/  IMAD.MOV.U32 R157, RZ, RZ, R30 ;  /* 0x000000ffff9d7224 */ /* 0x000fc600078e001e */
        /* <DEDUP_REMOVED lines=122> */
[----:B------:R-:W-:Y:S03]  /*2c980*/  HGMMA.64x256x16.F32 R24, gdesc[UR52].tnspA, R24, gsb0 ;  /* 0x23e00000341879f0 */ /* 0x000fe60008000818 */
[----:B------:R-:W-:Y:S02]  /*2c990*/  WARPGROUP.DEPBAR.LE gsb0, 0x0 ;  /* 0x00008000000079c5 */ /* 0x000fe40000010000 */
[----:B------:R-:W-:-:S15]  /*2c9a0*/  WARPGROUP.ARRIVE ;  /* 0x00000000000079c5 */ /* 0x000fde0000000000 */
[----:B------:R-:W-:-:S08]  /*2c9b0*/  NOP ;  /* 0x0000000000007918 */ /* 0x000fd00000000000 */
[----:B------:R-:W-:Y:S01]  /*2c9c0*/  HGMMA.64x256x16.F32 R24, gdesc[UR48].tnspA, R24, gsb0 ;  /* 0x23e00000301879f0 */ /* 0x000fe20008000818 */
[----:B------:R-:W-:Y:S02]  /*2c9d0*/  IMAD.MOV.U32 R241, RZ, RZ, R245 ;  /* 0x000000fffff17224 */ /* 0x000fe400078e00f5 */
[----:B------:R-:W-:Y:S02]  /*2c9e0*/  IMAD.MOV.U32 R237, RZ, RZ, R251 ;  /* 0x000000ffffed7224 */ /* 0x000fe400078e00fb */
[----:B------:R-:W-:Y:S02]  /*2c9f0*/  IMAD.MOV.U32 R240, RZ, RZ, R249 ;  /* 0x000000fffff07224 */ /* 0x000fe400078e00f9 */
[----:B------:R-:W-:Y:S01]  /*2ca00*/  IMAD.MOV.U32 R236, RZ, RZ, R159 ;  /* 0x000000ffffec7224 */ /* 0x000fe200078e009f */
[----:B------:R-:W-:Y:S02]  /*2ca10*/  WARPGROUP.DEPBAR.LE gsb0, 0x0 ;  /* 0x00008000000079c5 */ /* 0x000fe40000010000 */
[----:B------:R-:W-:Y:S04]  /*2ca20*/  STL.64 [R1], R24 ;  /* 0x0000001801007387 */ /* 0x000fe80000100a00 */
        /* <DEDUP_REMOVED lines=62> */
[----:B------:R0:W-:Y:S04]  /*2ce10*/  STL.64 [R1+0x1f8], R150 ;  /* 0x0001f89601007387 */ /* 0x0001e80000100a00 */
        /* <DEDUP_REMOVED lines=74> */
[----:B------:R-:W-:-:S02]  /*2d2c0*/  R2UR UR49, R241 ;  /* 0x00000000f13172ca */ /* 0x000fc400000e0000 */
[----:B------:R-:W-:Y:S01]  /*2d2d0*/  R2UR UR48, R240 ;  /* 0x00000000f03072ca */ /* 0x000fe200000e0000 */
[----:B------:R-:W3:Y:S04]  /*2d2e0*/  LDL.LU R241, [R1+0x144c] ;  /* 0x00144c0001f17983 */ /* 0x000ee80000300800 */
[----:B------:R-:W4:Y:S01]  /*2d2f0*/  LDL.LU R240, [R1+0x1444] ;  /* 0x0014440001f07983 */ /* 0x000f220000300800 */
[----:B--2---:R-:W-:-:S06]  /*2d300*/  WARPGROUP.ARRIVE ;  /* 0x00000000000079c5 */ /* 0x004fcc0000000000 */
[----:B------:R-:W-:Y:S01]  /*2d310*/  HGMMA.64x256x16.F32 R24, gdesc[UR52].tnspA, R24, gsb0 ;  /* 0x23e00000341879f0 */ /* 0x000fe20008000818 */
[----:B------:R-:W-:Y:S02]  /*2d320*/  R2UR UR52, R236 ;  /* 0x00000000ec3472ca */ /* 0x000fe400000e0000 */
[----:B------:R-:W-:Y:S01]  /*2d330*/  R2UR UR53, R237 ;  /* 0x00000000ed3572ca */ /* 0x000fe200000e0000 */
[----:B------:R-:W-:Y:S01]  /*2d340*/  IMAD.MOV.U32 R236, RZ, RZ, R20 ;  /* 0x000000ffffec7224 */ /* 0x000fe200078e0014 */
[----:B------:R-:W2:Y:S01]  /*2d350*/  LDL.LU R237, [R1+0x143c] ;  /* 0x00143c0001ed7983 */ /* 0x000ea20000300800 */
[----:B------:R-:W-:-:S05]  /*2d360*/  IADD3 R20, P0, R154, R21, RZ ;  /* 0x000000159a147210 */ /* 0x000fca0007f1e0ff */
[----:B------:R-:W-:Y:S01]  /*2d370*/  IMAD.X R154, R155, 0x1, R0, P0 ;  /* 0x000000019b9a7824 */ /* 0x000fe200000e0600 */
[----:B------:R-:W-:Y:S02]  /*2d380*/  WARPGROUP.DEPBAR.LE gsb0, 0x0 ;  /* 0x00008000000079c5 */ /* 0x000fe40000010000 */
[----:B------:R-:W-:-:S14]  /*2d390*/  WARPGROUP.ARRIVE ;  /* 0x00000000000079c5 */ /* 0x000fdc0000000000 */
[----:B------:R-:W-:Y:S01]  /*2d3a0*/  HGMMA.64x256x16.F32 R24, gdesc[UR56].tnspA, R24, gsb0 ;  /* 0x23e00000381879f0 */ /* 0x000fe20008000818 */
[----:B------:R-:W-:Y:S01]  /*2d3b0*/  R2UR UR57, R233 ;  /* 0x00000000e93972ca */ /* 0x000fe200000e0000 */
[----:B------:R-:W-:Y:S01]  /*2d3c0*/  IMAD.MOV.U32 R233, RZ, RZ, R157 ;  /* 0x000000ffffe97224 */ /* 0x000fe200078e009d */
[----:B------:R-:W-:Y:S02]  /*2d3d0*/  IADD3 R157, P1, R152, R21, RZ ;  /* 0x00000015989d7210 */ /* 0x000fe40007f3e0ff */
[----:B------:R-:W3:Y:S04]  /*2d3e0*/  LDL.LU R21, [R1+0x838] ;  /* 0x0008380001157983 */ /* 0x000ee80000300800 */
[----:B------:R-:W2:Y:S01]  /*2d3f0*/  LDL.LU R155, [R1+0x1434] ;  /* 0x00143400019b7983 */ /* 0x000ea20000300800 */
[----:B------:R-:W-:-:S02]  /*2d400*/  R2UR UR56, R232 ;  /* 0x00000000e83872ca */ /* 0x000fc400000e0000 */
[----:B------:R-:W0:Y:S01]  /*2d410*/  LDC R232, c[0x0][0x230] ;  /* 0x00008c00ffe87b82 */ /* 0x000e220000000800 */
[----:B------:R-:W-:Y:S02]  /*2d420*/  IMAD.X R152, R153, 0x1, R0, P1 ;  /* 0x0000000199987824 */ /* 0x000fe400008e0600 */
[----:B0-----:R-:W-:-:S05]  /*2d430*/  VIADD R232, R232, 0x7f ;  /* 0x0000007fe8e87836 */ /* 0x001fca0000000000 */
[----:B------:R-:W-:-:S04]  /*2d440*/  SHF.R.S32.HI R153, RZ, 0x1f, R232 ;  /* 0x0000001fff997819 */ /* 0x000fc800000114e8 */
[----:B------:R-:W-:Y:S02]  /*2d450*/  LEA.HI R153, R153, R232, RZ, 0x7 ;  /* 0x000000e899997211 */ /* 0x000fe400078f38ff */
[----:B------:R0:W5:Y:S02]  /*2d460*/  LDL.LU R232, [R1+0x1968] ;  /* 0x0019680001e87983 */ /* 0x0001640000300800 */
[----:B------:R-:W-:Y:S01]  /*2d470*/  SHF.R.S32.HI R153, RZ, 0x7, R153 ;  /* 0x00000007ff997819 */ /* 0x000fe20000011499 */
[----:B---3--:R-:W-:-:S05]  /*2d480*/  VIADD R21, R21, 0x1 ;  /* 0x0000000115157836 */ /* 0x008fca0000000000 */
[----:B------:R1:W-:Y:S01]  /*2d490*/  STL [R1+0x838], R21 ;  /* 0x0008381501007387 */ /* 0x0003e20000100800 */
[----:B------:R-:W-:Y:S02]  /*2d4a0*/  ISETP.NE.U32.AND P0, PT, R21, R153, PT ;  /* 0x000000991500720c */ /* 0x000fe40003f05070 */
[----:B-1----:R-:W1:Y:S02]  /*2d4b0*/  LDC R21, c[0x0][0x238] ;  /* 0x00008e00ff157b82 */ /* 0x002e640000000800 */
[----:B-1----:R-:W-:-:S04]  /*2d4c0*/  IMAD.SHL.U32 R21, R21, 0x80, RZ ;  /* 0x0000008015157824 */ /* 0x002fc800078e00ff */
[----:B------:R-:W-:-:S05]  /*2d4d0*/  IMAD.SHL.U32 R21, R21, 0x2, RZ ;  /* 0x0000000215157824 */ /* 0x000fca00078e00ff */
[-C--:B------:R-:W-:Y:S02]  /*2d4e0*/  IADD3 R241, P1, R241, R21.reuse, RZ ;  /* 0x00000015f1f17210 */ /* 0x080fe40007f3e0ff */
[-C--:B----4-:R-:W-:Y:S02]  /*2d4f0*/  IADD3 R240, P2, R240, R21.reuse, RZ ;  /* 0x00000015f0f07210 */ /* 0x090fe40007f5e0ff */
[-C--:B--2---:R-:W-:Y:S01]  /*2d500*/  IADD3 R237, P3, R237, R21.reuse, RZ ;  /* 0x00000015eded7210 */ /* 0x084fe20007f7e0ff */
[----:B------:R1:W-:Y:S01]  /*2d510*/  STL [R1+0x144c], R241 ;  /* 0x00144cf101007387 */ /* 0x0003e20000100800 */
[----:B------:R-:W-:-:S03]  /*2d520*/  IADD3 R155, P4, R155, R21, RZ ;  /* 0x000000159b9b7210 */ /* 0x000fc60007f9e0ff */
[----:B-1----:R-:W2:Y:S04]  /*2d530*/  LDL.LU R241, [R1+0x142c] ;  /* 0x00142c0001f17983 */ /* 0x002ea80000300800 */
[----:B------:R1:W-:Y:S04]  /*2d540*/  STL [R1+0x1444], R240 ;  /* 0x001444f001007387 */ /* 0x0003e80000100800 */
[----:B-1----:R-:W3:Y:S04]  /*2d550*/  LDL.LU R240, [R1+0x1424] ;  /* 0x0014240001f07983 */ /* 0x002ee80000300800 */
[----:B------:R1:W-:Y:S04]  /*2d560*/  STL [R1+0x143c], R237 ;  /* 0x00143ced01007387 */ /* 0x0003e80000100800 */
[----:B-1----:R-:W4:Y:S04]  /*2d570*/  LDL.LU R237, [R1+0x1448] ;  /* 0x0014480001ed7983 */ /* 0x002f280000300800 */
[----:B------:R-:W4:Y:S04]  /*2d580*/  LDL.LU R153, [R1+0x141c] ;  /* 0x00141c0001997983 */ /* 0x000f280000300800 */
[----:B------:R1:W-:Y:S04]  /*2d590*/  STL [R1+0x1434], R155 ;  /* 0x0014349b01007387 */ /* 0x0003e80000100800 */
[----:B-1----:R-:W4:Y:S01]  /*2d5a0*/  LDL.LU R155, [R1+0x1440] ;  /* 0x00144000019b7983 */ /* 0x002f220000300800 */
[----:B--2---:R-:W-:-:S05]  /*2d5b0*/  IADD3 R241, P5, R241, R21, RZ ;  /* 0x00000015f1f17210 */ /* 0x004fca0007fbe0ff */
[----:B------:R1:W-:Y:S01]  /*2d5c0*/  STL [R1+0x142c], R241 ;  /* 0x00142cf101007387 */ /* 0x0003e20000100800 */
[----:B---3--:R-:W-:-:S03]  /*2d5d0*/  IADD3 R240, P6, R240, R21, RZ ;  /* 0x00000015f0f07210 */ /* 0x008fc60007fde0ff */
[----:B-1----:R-:W2:Y:S04]  /*2d5e0*/  LDL.LU R241, [R1+0x1414] ;  /* 0x0014140001f17983 */ /* 0x002ea80000300800 */
[----:B------:R1:W-:Y:S01]  /*2d5f0*/  STL [R1+0x1424], R240 ;  /* 0x001424f001007387 */ /* 0x0003e20000100800 */
[--C-:B----4-:R-:W-:Y:S01]  /*2d600*/  IMAD.X R237, R237, 0x1, R0.reuse, P1 ;  /* 0x00000001eded7824 */ /* 0x110fe200008e0600 */
[----:B------:R-:W-:Y:S02]  /*2d610*/  IADD3 R153, P1, R153, R21, RZ ;  /* 0x0000001599997210 */ /* 0x000fe40007f3e0ff */
[----:B-1----:R-:W3:Y:S04]  /*2d620*/  LDL.LU R240, [R1+0x1438] ;  /* 0x0014380001f07983 */ /* 0x002ee80000300800 */
[----:B------:R1:W-:Y:S01]  /*2d630*/  STL [R1+0x1448], R237 ;  /* 0x001448ed01007387 */ /* 0x0003e20000100800 */
[----:B------:R-:W-:-:S03]  /*2d640*/  IMAD.X R155, R155, 0x1, R0, P2 ;  /* 0x000000019b9b7824 */ /* 0x000fc600010e0600 */
[----:B-1----:R-:W4:Y:S04]  /*2d650*/  LDL.LU R237, [R1+0x140c] ;  /* 0x00140c0001ed7983 */ /* 0x002f280000300800 */
[----:B------:R-:W-:Y:S04]  /*2d660*/  STL [R1+0x141c], R153 ;  /* 0x00141c9901007387 */ /* 0x000fe80000100800 */
[----:B------:R1:W-:Y:S04]  /*2d670*/  STL [R1+0x1440], R155 ;  /* 0x0014409b01007387 */ /* 0x0003e80000100800 */
[----:B-1----:R-:W4:Y:S01]  /*2d680*/  LDL.LU R155, [R1+0x1430] ;  /* 0x00143000019b7983 */ /* 0x002f220000300800 */
[----:B--2---:R-:W-:-:S05]  /*2d690*/  IADD3 R241, P2, R241, R21, RZ ;  /* 0x00000015f1f17210 */ /* 0x004fca0007f5e0ff */
[----:B------:R1:W-:Y:S01]  /*2d6a0*/  STL [R1+0x1414], R241 ;  /* 0x001414f101007387 */ /* 0x0003e20000100800 */
[----:B---3--:R-:W-:-:S03]  /*2d6b0*/  IMAD.X R240, R240, 0x1, R0, P3 ;  /* 0x00000001f0f07824 */ /* 0x008fc600018e0600 */
[----:B-1----:R-:W2:Y:S04]  /*2d6c0*/  LDL.LU R241, [R1+0x1404] ;  /* 0x0014040001f17983 */ /* 0x002ea80000300800 */
[----:B------:R1:W-:Y:S01]  /*2d6d0*/  STL [R1+0x1438], R240 ;  /* 0x001438f001007387 */ /* 0x0003e20000100800 */
[----:B----4-:R-:W-:-:S03]  /*2d6e0*/  IADD3 R237, P3, R237, R21, RZ ;  /* 0x00000015eded7210 */ /* 0x010fc60007f7e0ff */
[----:B-1----:R-:W3:Y:S04]  /*2d6f0*/  LDL.LU R240, [R1+0x1428] ;  /* 0x0014280001f07983 */ /* 0x002ee80000300800 */
[----:B------:R-:W4:Y:S04]  /*2d700*/  LDL.LU R153, [R1+0x13fc] ;  /* 0x0013fc0001997983 */ /* 0x000f280000300800 */
[----:B------:R1:W-:Y:S01]  /*2d710*/  STL [R1+0x140c], R237 ;  /* 0x00140ced01007387 */ /* 0x0003e20000100800 */
[----:B------:R-:W-:-:S03]  /*2d720*/  IMAD.X R155, R155, 0x1, R0, P4 ;  /* 0x000000019b9b7824 */ /* 0x000fc600020e0600 */
[----:B-1----:R-:W4:Y:S04]  /*2d730*/  LDL.LU R237, [R1+0x1420] ;  /* 0x0014200001ed7983 */ /* 0x002f280000300800 */
[----:B------:R1:W-:Y:S04]  /*2d740*/  STL [R1+0x1430], R155 ;  /* 0x0014309b01007387 */ /* 0x0003e80000100800 */
[----:B-1----:R-:W4:Y:S01]  /*2d750*/  LDL.LU R155, [R1+0x13f4] ;  /* 0x0013f400019b7983 */ /* 0x002f220000300800 */
[----:B--2---:R-:W-:-:S05]  /*2d760*/  IADD3 R241, P4, R241, R21, RZ ;  /* 0x00000015f1f17210 */ /* 0x004fca0007f9e0ff */
[----:B------:R1:W-:Y:S01]  /*2d770*/  STL [R1+0x1404], R241 ;  /* 0x001404f101007387 */ /* 0x0003e20000100800 */
[--C-:B---3--:R-:W-:Y:S01]  /*2d780*/  IMAD.X R240, R240, 0x1, R0.reuse, P5 ;  /* 0x00000001f0f07824 */ /* 0x108fe200028e0600 */
[----:B----4-:R-:W-:Y:S02]  /*2d790*/  IADD3 R153, P5, R153, R21, RZ ;  /* 0x0000001599997210 */ /* 0x010fe40007fbe0ff */
[----:B-1----:R-:W2:Y:S04]  /*2d7a0*/  LDL.LU R241, [R1+0x1418] ;  /* 0x0014180001f17983 */ /* 0x002ea80000300800 */
[----:B------:R1:W-:Y:S01]  /*2d7b0*/  STL [R1+0x1428], R240 ;  /* 0x001428f001007387 */ /* 0x0003e20000100800 */
[----:B------:R-:W-:-:S03]  /*2d7c0*/  IMAD.X R237, R237, 0x1, R0, P6 ;  /* 0x00000001eded7824 */ /* 0x000fc600030e0600 */
[----:B-1----:R-:W3:Y:S04]  /*2d7d0*/  LDL.LU R240, [R1+0x13ec] ;  /* 0x0013ec0001f07983 */ /* 0x002ee80000300800 */
[----:B------:R-:W-:Y:S04]  /*2d7e0*/  STL [R1+0x13fc], R153 ;  /* 0x0013fc9901007387 */ /* 0x000fe80000100800 */
[----:B------:R1:W-:Y:S01]  /*2d7f0*/  STL [R1+0x1420], R237 ;  /* 0x001420ed01007387 */ /* 0x0003e20000100800 */
[----:B------:R-:W-:-:S03]  /*2d800*/  IADD3 R155, P6, R155, R21, RZ ;  /* 0x000000159b9b7210 */ /* 0x000fc60007fde0ff */
[----:B-1----:R-:W4:Y:S04]  /*2d810*/  LDL.LU R237, [R1+0x1410] ;  /* 0x0014100001ed7983 */ /* 0x002f280000300800 */
[----:B------:R1:W-:Y:S04]  /*2d820*/  STL [R1+0x13f4], R155 ;  /* 0x0013f49b01007387 */ /* 0x0003e80000100800 */
[----:B-1----:R-:W4:Y:S01]  /*2d830*/  LDL.LU R155, [R1+0x13e4] ;  /* 0x0013e400019b7983 */ /* 0x002f220000300800 */
[----:B--2---:R-:W-:-:S05]  /*2d840*/  IMAD.X R241, R241, 0x1, R0, P1 ;  /* 0x00000001f1f17824 */ /* 0x004fca00008e0600 */
[----:B------:R1:W-:Y:S01]  /*2d850*/  STL [R1+0x1418], R241 ;  /* 0x001418f101007387 */ /* 0x0003e20000100800 */
[----:B---3--:R-:W-:-:S03]  /*2d860*/  IADD3 R240, P1, R240, R21, RZ ;  /* 0x00000015f0f07210 */ /* 0x008fc60007f3e0ff */
[----:B-1----:R-:W2:Y:S04]  /*2d870*/  LDL.LU R241, [R1+0x1408] ;  /* 0x0014080001f17983 */ /* 0x002ea80000300800 */
[----:B------:R-:W3:Y:S04]  /*2d880*/  LDL.LU R153, [R1+0x13dc] ;  /* 0x0013dc0001997983 */ /* 0x000ee80000300800 */
[----:B------:R1:W-:Y:S01]  /*2d890*/  STL [R1+0x13ec], R240 ;  /* 0x0013ecf001007387 */ /* 0x0003e20000100800 */
[----:B----4-:R-:W-:-:S03]  /*2d8a0*/  IMAD.X R237, R237, 0x1, R0, P2 ;  /* 0x00000001eded7824 */ /* 0x010fc600010e0600 */
[----:B-1----:R-:W4:Y:S04]  /*2d8b0*/  LDL.LU R240, [R1+0x1400] ;  /* 0x0014000001f07983 */ /* 0x002f280000300800 */
[----:B------:R1:W-:Y:S01]  /*2d8c0*/  STL [R1+0x1410], R237 ;  /* 0x001410ed01007387 */ /* 0x0003e20000100800 */
[----:B------:R-:W-:-:S03]  /*2d8d0*/  IADD3 R155, P2, R155, R21, RZ ;  /* 0x000000159b9b7210 */ /* 0x000fc60007f5e0ff */
[----:B-1----:R-:W4:Y:S04]  /*2d8e0*/  LDL.LU R237, [R1+0x13d4] ;  /* 0x0013d40001ed7983 */ /* 0x002f280000300800 */
[----:B------:R1:W-:Y:S04]  /*2d8f0*/  STL [R1+0x13e4], R155 ;  /* 0x0013e49b01007387 */ /* 0x0003e80000100800 */
[----:B-1----:R-:W4:Y:S01]  /*2d900*/  LDL.LU R155, [R1+0x13f8] ;  /* 0x0013f800019b7983 */ /* 0x002f220000300800 */
[----:B--2---:R-:W-:Y:S01]  /*2d910*/  IMAD.X R241, R241, 0x1, R0, P3 ;  /* 0x00000001f1f17824 */ /* 0x004fe200018e0600 */
[----:B---3--:R-:W-:-:S04]  /*2d920*/  IADD3 R153, P3, R153, R21, RZ ;  /* 0x0000001599997210 */ /* 0x008fc80007f7e0ff */
[----:B------:R1:W-:Y:S01]  /*2d930*/  STL [R1+0x1408], R241 ;  /* 0x001408f101007387 */ /* 0x0003e20000100800 */
[----:B----4-:R-:W-:-:S03]  /*2d940*/  IMAD.X R240, R240, 0x1, R0, P4 ;  /* 0x00000001f0f07824 */ /* 0x010fc600020e0600 */
[----:B-1----:R-:W2:Y:S04]  /*2d950*/  LDL.LU R241, [R1+0x13cc] ;  /* 0x0013cc0001f17983 */ /* 0x002ea80000300800 */
[----:B------:R-:W-:Y:S04]  /*2d960*/  STL [R1+0x13dc], R153 ;  /* 0x0013dc9901007387 */ /* 0x000fe80000100800 */
[----:B------:R1:W-:Y:S01]  /*2d970*/  STL [R1+0x1400], R240 ;  /* 0x001400f001007387 */ /* 0x0003e20000100800 */
[----:B------:R-:W-:-:S03]  /*2d980*/  IADD3 R237, P4, R237, R21, RZ ;  /* 0x00000015eded7210 */ /* 0x000fc60007f9e0ff */
[----:B-1----:R-:W3:Y:S04]  /*2d990*/  LDL.LU R240, [R1+0x13f0] ;  /* 0x0013f00001f07983 */ /* 0x002ee80000300800 */
[----:B------:R1:W-:Y:S01]  /*2d9a0*/  STL [R1+0x13d4], R237 ;  /* 0x0013d4ed01007387 */ /* 0x0003e20000100800 */
[----:B------:R-:W-:-:S03]  /*2d9b0*/  IMAD.X R155, R155, 0x1, R0, P5 ;  /* 0x000000019b9b7824 */ /* 0x000fc600028e0600 */
[----:B-1----:R-:W4:Y:S04]  /*2d9c0*/  LDL.LU R237, [R1+0x13c4] ;  /* 0x0013c40001ed7983 */ /* 0x002f280000300800 */
[----:B------:R1:W-:Y:S04]  /*2d9d0*/  STL [R1+0x13f8], R155 ;  /* 0x0013f89b01007387 */ /* 0x0003e80000100800 */
[----:B-1----:R-:W4:Y:S04]  /*2d9e0*/  LDL.LU R155, [R1+0x13e8] ;  /* 0x0013e800019b7983 */ /* 0x002f280000300800 */
[----:B------:R-:W4:Y:S01]  /*2d9f0*/  LDL.LU R153, [R1+0x13bc] ;  /* 0x0013bc0001997983 */ /* 0x000f220000300800 */
[----:B--2---:R-:W-:-:S05]  /*2da00*/  IADD3 R241, P5, R241, R21, RZ ;  /* 0x00000015f1f17210 */ /* 0x004fca0007fbe0ff */
[----:B------:R1:W-:Y:S01]  /*2da10*/  STL [R1+0x13cc], R241 ;  /* 0x0013ccf101007387 */ /* 0x0003e20000100800 */
[----:B---3--:R-:W-:-:S03]  /*2da20*/  IMAD.X R240, R240, 0x1, R0, P6 ;  /* 0x00000001f0f07824 */ /* 0x008fc600030e0600 */
[----:B-1----:R-:W2:Y:S04]  /*2da30*/  LDL.LU R241, [R1+0x13e0] ;  /* 0x0013e00001f17983 */ /* 0x002ea80000300800 */
[----:B------:R1:W-:Y:S01]  /*2da40*/  STL [R1+0x13f0], R240 ;  /* 0x0013f0f001007387 */ /* 0x0003e20000100800 */
[----:B----4-:R-:W-:-:S03]  /*2da50*/  IADD3 R237, P6, R237, R21, RZ ;  /* 0x00000015eded7210 */ /* 0x010fc60007fde0ff */
[----:B-1----:R-:W3:Y:S04]  /*2da60*/  LDL.LU R240, [R1+0x13b4] ;  /* 0x0013b40001f07983 */ /* 0x002ee80000300800 */
[----:B------:R1:W-:Y:S01]  /*2da70*/  STL [R1+0x13c4], R237 ;  /* 0x0013c4ed01007387 */ /* 0x0003e20000100800 */
[----:B------:R-:W-:-:S03]  /*2da80*/  IMAD.X R155, R155, 0x1, R0, P1 ;  /* 0x000000019b9b7824 */ /* 0x000fc600008e0600 */
[----:B-1----:R-:W4:Y:S04]  /*2da90*/  LDL.LU R237, [R1+0x13d8] ;  /* 0x0013d80001ed7983 */ /* 0x002f280000300800 */
[----:B------:R1:W-:Y:S04]  /*2daa0*/  STL [R1+0x13e8], R155 ;  /* 0x0013e89b01007387 */ /* 0x0003e80000100800 */
[----:B-1----:R-:W4:Y:S01]  /*2dab0*/  LDL.LU R155, [R1+0x13ac] ;  /* 0x0013ac00019b7983 */ /* 0x002f220000300800 */
[----:B------:R-:W-:-:S05]  /*2dac0*/  IADD3 R153, P1, R153, R21, RZ ;  /* 0x0000001599997210 */ /* 0x000fca0007f3e0ff */
[----:B------:R-:W-:Y:S01]  /*2dad0*/  STL [R1+0x13bc], R153 ;  /* 0x0013bc9901007387 */ /* 0x000fe20000100800 */
[----:B--2---:R-:W-:-:S05]  /*2dae0*/  IMAD.X R241, R241, 0x1, R0, P2 ;  /* 0x00000001f1f17824 */ /* 0x004fca00010e0600 */
[----:B------:R1:W-:Y:S01]  /*2daf0*/  STL [R1+0x13e0], R241 ;  /* 0x0013e0f101007387 */ /* 0x0003e20000100800 */
[----:B---3--:R-:W-:-:S03]  /*2db00*/  IADD3 R240, P2, R240, R21, RZ ;  /* 0x00000015f0f07210 */ /* 0x008fc60007f5e0ff */
[----:B-1----:R-:W2:Y:S04]  /*2db10*/  LDL.LU R241, [R1+0x13d0] ;  /* 0x0013d00001f17983 */ /* 0x002ea80000300800 */
[----:B------:R1:W-:Y:S01]  /*2db20*/  STL [R1+0x13b4], R240 ;  /* 0x0013b4f001007387 */ /* 0x0003e20000100800 */
[----:B----4-:R-:W-:-:S03]  /*2db30*/  IMAD.X R237, R237, 0x1, R0, P3 ;  /* 0x00000001eded7824 */ /* 0x010fc600018e0600 */
[----:B-1----:R-:W3:Y:S04]  /*2db40*/  LDL.LU R240, [R1+0x13a4] ;  /* 0x0013a40001f07983 */ /* 0x002ee80000300800 */
[----:B------:R1:W-:Y:S01]  /*2db50*/  STL [R1+0x13d8], R237 ;  /* 0x0013d8ed01007387 */ /* 0x0003e20000100800 */
[----:B------:R-:W-:-:S03]  /*2db60*/  IADD3 R155, P3, R155, R21, RZ ;  /* 0x000000159b9b7210 */ /* 0x000fc60007f7e0ff */
[----:B-1----:R-:W4:Y:S04]  /*2db70*/  LDL.LU R237, [R1+0x13c8] ;  /* 0x0013c80001ed7983 */ /* 0x002f280000300800 */
[----:B------:R-:W4:Y:S04]  /*2db80*/  LDL.LU R153, [R1+0x139c] ;  /* 0x00139c0001997983 */ /* 0x000f280000300800 */
[----:B------:R1:W-:Y:S04]  /*2db90*/  STL [R1+0x13ac], R155 ;  /* 0x0013ac9b01007387 */ /* 0x0003e80000100800 */
[----:B-1----:R-:W4:Y:S01]  /*2dba0*/  LDL.LU R155, [R1+0x13c0] ;  /* 0x0013c000019b7983 */ /* 0x002f220000300800 */
[----:B--2---:R-:W-:-:S05]  /*2dbb0*/  IMAD.X R241, R241, 0x1, R0, P4 ;  /* 0x00000001f1f17824 */ /* 0x004fca00020e0600 */
        /* <DEDUP_REMOVED lines=76> */
[----:B------:R-:W-:-:S03]  /*2e080*/  IADD3.X R155, R155, R0, RZ, P5, !PT ;  /* 0x000000009b9b7210 */ /* 0x000fc60002ffe4ff */
        /* <DEDUP_REMOVED lines=322> */
[----:B---3--:R-:W-:-:S03]  /*2f4b0*/  IADD3.X R240, R240, R0, RZ, P5, !PT ;  /* 0x00000000f0f07210 */ /* 0x008fc60002ffe4ff */
        /* <DEDUP_REMOVED lines=325> */
[----:B--2---:R-:W-:Y:S02]  /*30910*/  IADD3.X R241, R241, R0, RZ, P5, !PT ;  /* 0x00000000f1f17210 */ /* 0x004fe40002ffe4ff */
[----:B---3--:R-:W-:-:S03]  /*30920*/  IADD3 R153, P5, R153, R21, RZ ;  /* 0x0000001599997210 */ /* 0x008fc60007fbe0ff */
        /* <DEDUP_REMOVED lines=320> */
[----:B----4-:R-:W-:-:S03]  /*31d30*/  IADD3.X R237, R237, R0, RZ, P5, !PT ;  /* 0x00000000eded7210 */ /* 0x010fc60002ffe4ff */
        /* <DEDUP_REMOVED lines=270> */
[--C-:B---3--:R-:W-:Y:S01]  /*32e20*/  IMAD.X R240, R240, 0x1, R0.reuse, P2 ;  /* 0x00000001f0f07824 */ /* 0x108fe200010e0600 */
[----:B------:R-:W-:Y:S02]  /*32e30*/  IADD3 R233, P2, R233, R21, RZ ;  /* 0x00000015e9e97210 */ /* 0x000fe40007f5e0ff */
[----:B-1----:R-:W2:Y:S04]  /*32e40*/  LDL.LU R241, [R1+0xcb4] ;  /* 0x000cb40001f17983 */ /* 0x002ea80000300800 */
[----:B------:R1:W-:Y:S01]  /*32e50*/  STL [R1+0xcf0], R240 ;  /* 0x000cf0f001007387 */ /* 0x0003e20000100800 */
[----:B----4-:R-:W-:-:S03]  /*32e60*/  IMAD.X R237, R237, 0x1, R0, P3 ;  /* 0x00000001eded7824 */ /* 0x010fc600018e0600 */
[----:B-1----:R-:W3:Y:S04]  /*32e70*/  LDL.LU R240, [R1+0xcd8] ;  /* 0x000cd80001f07983 */ /* 0x002ee80000300800 */
[----:B------:R1:W-:Y:S01]  /*32e80*/  STL [R1+0xcc4], R233 ;  /* 0x000cc4e901007387 */ /* 0x0003e20000100800 */
[----:B------:R-:W-:-:S03]  /*32e90*/  IADD3 R155, P3, R155, R21, RZ ;  /* 0x000000159b9b7210 */ /* 0x000fc60007f7e0ff */
[----:B-1----:R0:W5:Y:S04]  /*32ea0*/  LDL.LU R233, [R1+0x1964] ;  /* 0x0019640001e97983 */ /* 0x0021680000300800 */
[----:B------:R1:W-:Y:S04]  /*32eb0*/  STL [R1+0xce8], R237 ;  /* 0x000ce8ed01007387 */ /* 0x0003e80000100800 */
[----:B-1----:R-:W4:Y:S04]  /*32ec0*/  LDL.LU R237, [R1+0xcd0] ;  /* 0x000cd00001ed7983 */ /* 0x002f280000300800 */
[----:B------:R1:W-:Y:S04]  /*32ed0*/  STL [R1+0xcbc], R155 ;  /* 0x000cbc9b01007387 */ /* 0x0003e80000100800 */
[----:B-1----:R-:W4:Y:S01]  /*32ee0*/  LDL.LU R155, [R1+0xca4] ;  /* 0x000ca400019b7983 */ /* 0x002f220000300800 */
[----:B------:R-:W-:-:S05]  /*32ef0*/  IMAD.X R153, R153, 0x1, R0, P4 ;  /* 0x0000000199997824 */ /* 0x000fca00020e0600 */
[----:B------:R-:W-:Y:S01]  /*32f00*/  STL [R1+0xce0], R153 ;  /* 0x000ce09901007387 */ /* 0x000fe20000100800 */
[----:B--2---:R-:W-:-:S05]  /*32f10*/  IADD3 R241, P4, R241, R21, RZ ;  /* 0x00000015f1f17210 */ /* 0x004fca0007f9e0ff */
[----:B------:R1:W-:Y:S01]  /*32f20*/  STL [R1+0xcb4], R241 ;  /* 0x000cb4f101007387 */ /* 0x0003e20000100800 */
[--C-:B---3--:R-:W-:Y:S01]  /*32f30*/  IMAD.X R240, R240, 0x1, R0.reuse, P5 ;  /* 0x00000001f0f07824 */ /* 0x108fe200028e0600 */
[----:B------:R-:W-:Y:S02]  /*32f40*/  IADD3 R2, P5, R2, R21, RZ ;  /* 0x0000001502027210 */ /* 0x000fe40007fbe0ff */
[----:B-1----:R-:W2:Y:S04]  /*32f50*/  LDL.LU R241, [R1+0xc9c] ;  /* 0x000c9c0001f17983 */ /* 0x002ea80000300800 */
[----:B------:R-:W3:Y:S04]  /*32f60*/  LDL.LU R153, [R1+0xcc0] ;  /* 0x000cc00001997983 */ /* 0x000ee80000300800 */
[----:B------:R1:W-:Y:S04]  /*32f70*/  STL [R1+0xcd8], R240 ;  /* 0x000cd8f001007387 */ /* 0x0003e80000100800 */
[----:B-1----:R-:W2:Y:S04]  /*32f80*/  LDL.LU R240, [R1+0xc94] ;  /* 0x000c940001f07983 */ /* 0x002ea80000300800 */
[----:B------:R1:W-:Y:S01]  /*32f90*/  STL [R1+0xcac], R2 ;  /* 0x000cac0201007387 */ /* 0x0003e20000100800 */
[----:B----4-:R-:W-:-:S03]  /*32fa0*/  IMAD.X R237, R237, 0x1, R0, P6 ;  /* 0x00000001eded7824 */ /* 0x010fc600030e0600 */
[----:B-1----:R-:W4:Y:S04]  /*32fb0*/  LDL.LU R2, [R1+0x1960] ;  /* 0x0019600001027983 */ /* 0x002f280000300800 */
[----:B------:R1:W-:Y:S01]  /*32fc0*/  STL [R1+0xcd0], R237 ;  /* 0x000cd0ed01007387 */ /* 0x0003e20000100800 */
[----:B------:R-:W-:-:S03]  /*32fd0*/  IADD3 R155, P6, R155, R21, RZ ;  /* 0x000000159b9b7210 */ /* 0x000fc60007fde0ff */
[----:B-1----:R-:W2:Y:S04]  /*32fe0*/  LDL.LU R237, [R1+0xcb8] ;  /* 0x000cb80001ed7983 */ /* 0x002ea80000300800 */
[----:B------:R-:W3:Y:S04]  /*32ff0*/  LDL.LU R21, [R1+0xcc8] ;  /* 0x000cc80001157983 */ /* 0x000ee80000300800 */
[----:B------:R1:W-:Y:S04]  /*33000*/  STL [R1+0xca4], R155 ;  /* 0x000ca49b01007387 */ /* 0x0003e80000100800 */
[----:B-1----:R-:W4:Y:S01]  /*33010*/  LDL.LU R155, [R1+0xc8c] ;  /* 0x000c8c00019b7983 */ /* 0x002f220000300800 */
[----:B---3--:R-:W-:-:S05]  /*33020*/  IMAD.X R21, R21, 0x1, R0, P1 ;  /* 0x0000000115157824 */ /* 0x008fca00008e0600 */
[----:B------:R1:W-:Y:S02]  /*33030*/  STL [R1+0xcc8], R21 ;  /* 0x000cc81501007387 */ /* 0x0003e40000100800 */
[----:B-1----:R-:W1:Y:S01]  /*33040*/  LDC R21, c[0x0][0x238] ;  /* 0x00008e00ff157b82 */ /* 0x002e620000000800 */
[----:B------:R-:W-:Y:S01]  /*33050*/  IMAD.X R153, R153, 0x1, R0, P2 ;  /* 0x0000000199997824 */ /* 0x000fe200010e0600 */
[----:B--2---:R-:W-:Y:S01]  /*33060*/  IADD3.X R237, R237, R0, RZ, P3, !PT ;  /* 0x00000000eded7210 */ /* 0x004fe20001ffe4ff */
[----:B-1----:R-:W-:-:S04]  /*33070*/  IMAD.SHL.U32 R21, R21, 0x80, RZ ;  /* 0x0000008015157824 */ /* 0x002fc800078e00ff */
[----:B------:R-:W-:-:S05]  /*33080*/  IMAD.SHL.U32 R21, R21, 0x2, RZ ;  /* 0x0000000215157824 */ /* 0x000fca00078e00ff */
[-C--:B------:R-:W-:Y:S02]  /*33090*/  IADD3 R241, P1, R241, R21.reuse, RZ ;  /* 0x00000015f1f17210 */ /* 0x080fe40007f3e0ff */
[----:B------:R-:W-:-:S03]  /*330a0*/  IADD3 R240, P2, R240, R21, RZ ;  /* 0x00000015f0f07210 */ /* 0x000fc60007f5e0ff */
[----:B------:R1:W-:Y:S01]  /*330b0*/  STL [R1+0xc9c], R241 ;  /* 0x000c9cf101007387 */ /* 0x0003e20000100800 */
[----:B----4-:R-:W-:-:S03]  /*330c0*/  IADD3 R155, P3, R155, R21, RZ ;  /* 0x000000159b9b7210 */ /* 0x010fc60007f7e0ff */
[----:B-1----:R-:W2:Y:S04]  /*330d0*/  LDL.LU R241, [R1+0xc84] ;  /* 0x000c840001f17983 */ /* 0x002ea80000300800 */
[----:B------:R1:W-:Y:S04]  /*330e0*/  STL [R1+0xcc0], R153 ;  /* 0x000cc09901007387 */ /* 0x0003e80000100800 */
[----:B------:R3:W-:Y:S04]  /*330f0*/  STL [R1+0xc94], R240 ;  /* 0x000c94f001007387 */ /* 0x0007e80000100800 */
[----:B-1----:R-:W4:Y:S04]  /*33100*/  LDL.LU R153, [R1+0xca0] ;  /* 0x000ca00001997983 */ /* 0x002f280000300800 */
[----:B---3--:R-:W3:Y:S04]  /*33110*/  LDL.LU R240, [R1+0xc74] ;  /* 0x000c740001f07983 */ /* 0x008ee80000300800 */
[----:B------:R1:W-:Y:S04]  /*33120*/  STL [R1+0xcb8], R237 ;  /* 0x000cb8ed01007387 */ /* 0x0003e80000100800 */
[----:B-1----:R-:W3:Y:S04]  /*33130*/  LDL.LU R237, [R1+0xc98] ;  /* 0x000c980001ed7983 */ /* 0x002ee80000300800 */
[----:B------:R-:W2:Y:S04]  /*33140*/  LDL.LU R21, [R1+0xcb0] ;  /* 0x000cb00001157983 */ /* 0x000ea80000300800 */
[----:B------:R1:W-:Y:S04]  /*33150*/  STL [R1+0xc8c], R155 ;  /* 0x000c8c9b01007387 */ /* 0x0003e80000100800 */
[----:B-1----:R-:W3:Y:S01]  /*33160*/  LDL.LU R155, [R1+0xc6c] ;  /* 0x000c6c00019b7983 */ /* 0x002ee20000300800 */
[----:B--2---:R-:W-:-:S05]  /*33170*/  IMAD.X R21, R21, 0x1, R0, P4 ;  /* 0x0000000115157824 */ /* 0x004fca00020e0600 */
[----:B------:R1:W-:Y:S02]  /*33180*/  STL [R1+0xcb0], R21 ;  /* 0x000cb01501007387 */ /* 0x0003e40000100800 */
[----:B-1----:R-:W1:Y:S02]  /*33190*/  LDC R21, c[0x0][0x238] ;  /* 0x00008e00ff157b82 */ /* 0x002e640000000800 */
[----:B-1----:R-:W-:-:S04]  /*331a0*/  IMAD.SHL.U32 R21, R21, 0x80, RZ ;  /* 0x0000008015157824 */ /* 0x002fc800078e00ff */
[----:B------:R-:W-:-:S05]  /*331b0*/  IMAD.SHL.U32 R21, R21, 0x2, RZ ;  /* 0x0000000215157824 */ /* 0x000fca00078e00ff */
[----:B------:R-:W-:Y:S02]  /*331c0*/  IADD3 R241, P4, R241, R21, RZ ;  /* 0x00000015f1f17210 */ /* 0x000fe40007f9e0ff */
        /* <DEDUP_REMOVED lines=8> */
[----:B------:R-:W-:-:S05]  /*33250*/  IADD3 R22, P5, R22, R21, RZ ;  /* 0x0000001516167210 */ /* 0x000fca0007fbe0ff */
[----:B------:R1:W-:Y:S04]  /*33260*/  STL [R1+0xc7c], R22 ;  /* 0x000c7c1601007387 */ /* 0x0003e80000100800 */
[----:B-1----:R-:W2:Y:S01]  /*33270*/  LDL.LU R22, [R1+0x195c] ;  /* 0x00195c0001167983 */ /* 0x002ea20000300800 */
[--C-:B----4-:R-:W-:Y:S01]  /*33280*/  IMAD.X R153, R153, 0x1, R0.reuse, P6 ;  /* 0x0000000199997824 */ /* 0x110fe200030e0600 */
[-C--:B---3--:R-:W-:Y:S01]  /*33290*/  IADD3 R240, P6, R240, R21.reuse, RZ ;  /* 0x00000015f0f07210 */ /* 0x088fe20007fde0ff */
[--C-:B------:R-:W-:Y:S01]  /*332a0*/  IMAD.X R237, R237, 0x1, R0.reuse, P1 ;  /* 0x00000001eded7824 */ /* 0x100fe200008e0600 */
[----:B------:R-:W-:Y:S02]  /*332b0*/  IADD3 R155, P1, R155, R21, RZ ;  /* 0x000000159b9b7210 */ /* 0x000fe40007f3e0ff */
[----:B------:R-:W-:Y:S04]  /*332c0*/  STL [R1+0xca0], R153 ;  /* 0x000ca09901007387 */ /* 0x000fe80000100800 */
[----:B------:R1:W-:Y:S01]  /*332d0*/  STL [R1+0xc74], R240 ;  /* 0x000c74f001007387 */ /* 0x0003e20000100800 */
[----:B------:R-:W-:-:S03]  /*332e0*/  IMAD.X R241, R241, 0x1, R0, P2 ;  /* 0x00000001f1f17824 */ /* 0x000fc600010e0600 */
[----:B-1----:R-:W3:Y:S04]  /*332f0*/  LDL.LU R240, [R1+0x1878] ;  /* 0x0018780001f07983 */ /* 0x002ee80000300800 */
[----:B------:R1:W-:Y:S04]  /*33300*/  STL [R1+0xc98], R237 ;  /* 0x000c98ed01007387 */ /* 0x0003e80000100800 */
[----:B-1----:R-:W4:Y:S04]  /*33310*/  LDL.LU R237, [R1+0xc80] ;  /* 0x000c800001ed7983 */ /* 0x002f280000300800 */
[----:B------:R1:W-:Y:S04]  /*33320*/  STL [R1+0xc6c], R155 ;  /* 0x000c6c9b01007387 */ /* 0x0003e80000100800 */
[----:B------:R-:W3:Y:S04]  /*33330*/  LDL.LU R153, [R1+0xc78] ;  /* 0x000c780001997983 */ /* 0x000ee80000300800 */
[----:B-1----:R-:W3:Y:S04]  /*33340*/  LDL.LU R155, [R1+0x1874] ;  /* 0x00187400019b7983 */ /* 0x002ee80000300800 */
[----:B------:R1:W-:Y:S04]  /*33350*/  STL [R1+0xc90], R241 ;  /* 0x000c90f101007387 */ /* 0x0003e80000100800 */
[----:B-1----:R-:W3:Y:S01]  /*33360*/  LDL.LU R241, [R1+0xc70] ;  /* 0x000c700001f17983 */ /* 0x002ee20000300800 */
[----:B--2---:R-:W-:-:S05]  /*33370*/  IADD3 R22, P2, R22, R21, RZ ;  /* 0x0000001516167210 */ /* 0x004fca0007f5e0ff */
[----:B------:R1:W-:Y:S04]  /*33380*/  STL [R1+0xc64], R22 ;  /* 0x000c641601007387 */ /* 0x0003e80000100800 */
[----:B-1----:R-:W2:Y:S04]  /*33390*/  LDL.LU R22, [R1+0x1958] ;  /* 0x0019580001167983 */ /* 0x002ea80000300800 */
[----:B------:R-:W2:Y:S01]  /*333a0*/  LDL.LU R21, [R1+0x1460] ;  /* 0x0014600001157983 */ /* 0x000ea20000300800 */
[--C-:B----4-:R-:W-:Y:S02]  /*333b0*/  IMAD.X R237, R237, 0x1, R0.reuse, P4 ;  /* 0x00000001eded7824 */ /* 0x110fe400020e0600 */
[----:B---3--:R-:W-:-:S02]  /*333c0*/  IMAD.X R153, R153, 0x1, R0, P5 ;  /* 0x0000000199997824 */ /* 0x008fc400028e0600 */
[--C-:B------:R-:W-:Y:S02]  /*333d0*/  IMAD.X R241, R241, 0x1, R0.reuse, P6 ;  /* 0x00000001f1f17824 */ /* 0x100fe400030e0600 */
[----:B--2---:R-:W-:-:S05]  /*333e0*/  IMAD.X R22, R22, 0x1, R0, P3 ;  /* 0x0000000116167824 */ /* 0x004fca00018e0600 */
[----:B------:R1:W-:Y:S02]  /*333f0*/  STL [R1+0xc88], R22 ;  /* 0x000c881601007387 */ /* 0x0003e40000100800 */
[----:B-1----:R-:W1:Y:S02]  /*33400*/  LDC R22, c[0x0][0x23c] ;  /* 0x00008f00ff167b82 */ /* 0x002e640000000800 */
[----:B-1----:R-:W-:-:S04]  /*33410*/  IMAD.SHL.U32 R22, R22, 0x80, RZ ;  /* 0x0000008016167824 */ /* 0x002fc800078e00ff */
[----:B------:R-:W-:-:S05]  /*33420*/  IMAD.SHL.U32 R22, R22, 0x2, RZ ;  /* 0x0000000216167824 */ /* 0x000fca00078e00ff */
[-C--:B------:R-:W-:Y:S02]  /*33430*/  IADD3 R240, P3, R240, R22.reuse, RZ ;  /* 0x00000016f0f07210 */ /* 0x080fe40007f7e0ff */
[-C--:B------:R-:W-:Y:S02]  /*33440*/  IADD3 R21, P4, R21, R22.reuse, RZ ;  /* 0x0000001615157210 */ /* 0x080fe40007f9e0ff */
[-C--:B------:R-:W-:Y:S01]  /*33450*/  IADD3 R155, P5, R155, R22.reuse, RZ ;  /* 0x000000169b9b7210 */ /* 0x080fe20007fbe0ff */
[----:B------:R1:W-:Y:S01]  /*33460*/  STL [R1+0x1878], R240 ;  /* 0x001878f001007387 */ /* 0x0003e20000100800 */
[----:B------:R-:W-:-:S03]  /*33470*/  IADD3 R2, P6, R2, R22, RZ ;  /* 0x0000001602027210 */ /* 0x000fc60007fde0ff */
[----:B-1----:R-:W2:Y:S04]  /*33480*/  LDL.LU R240, [R1+0xc68] ;  /* 0x000c680001f07983 */ /* 0x002ea80000300800 */
[----:B------:R1:W-:Y:S04]  /*33490*/  STL [R1+0xc80], R237 ;  /* 0x000c80ed01007387 */ /* 0x0003e80000100800 */
[----:B-1----:R-:W3:Y:S04]  /*334a0*/  LDL.LU R237, [R1+0x186c] ;  /* 0x00186c0001ed7983 */ /* 0x002ee80000300800 */
[----:B------:R-:W-:Y:S04]  /*334b0*/  STL [R1+0x1460], R21 ;  /* 0x0014601501007387 */ /* 0x000fe80000100800 */
[----:B------:R1:W-:Y:S04]  /*334c0*/  STL [R1+0x1874], R155 ;  /* 0x0018749b01007387 */ /* 0x0003e80000100800 */
[----:B------:R-:W-:Y:S04]  /*334d0*/  STL [R1+0xc78], R153 ;  /* 0x000c789901007387 */ /* 0x000fe80000100800 */
[----:B-1----:R-:W4:Y:S04]  /*334e0*/  LDL.LU R155, [R1+0x1868] ;  /* 0x00186800019b7983 */ /* 0x002f280000300800 */
[----:B------:R1:W-:Y:S04]  /*334f0*/  STL [R1+0xc70], R241 ;  /* 0x000c70f101007387 */ /* 0x0003e80000100800 */
[----:B-1----:R-:W4:Y:S04]  /*33500*/  LDL.LU R241, [R1+0x1464] ;  /* 0x0014640001f17983 */ /* 0x002f280000300800 */
[----:B------:R1:W-:Y:S04]  /*33510*/  STL [R1+0x1870], R2 ;  /* 0x0018700201007387 */ /* 0x0003e80000100800 */
[----:B-1----:R-:W4:Y:S04]  /*33520*/  LDL.LU R2, [R1+0x1954] ;  /* 0x0019540001027983 */ /* 0x002f280000300800 */
[----:B------:R-:W4:Y:S04]  /*33530*/  LDL.LU R21, [R1+0x1864] ;  /* 0x0018640001157983 */ /* 0x000f280000300800 */
[----:B------:R-:W4:Y:S01]  /*33540*/  LDL.LU R153, [R1+0xc5c] ;  /* 0x000c5c0001997983 */ /* 0x000f220000300800 */
[----:B--2---:R-:W-:-:S05]  /*33550*/  IMAD.X R240, R240, 0x1, R0, P1 ;  /* 0x00000001f0f07824 */ /* 0x004fca00008e0600 */
[----:B------:R1:W-:Y:S01]  /*33560*/  STL [R1+0xc68], R240 ;  /* 0x000c68f001007387 */ /* 0x0003e20000100800 */
[----:B---3--:R-:W-:-:S05]  /*33570*/  IADD3 R237, P1, R237, R22, RZ ;  /* 0x00000016eded7210 */ /* 0x008fca0007f3e0ff */
[----:B------:R-:W-:Y:S04]  /*33580*/  STL [R1+0x186c], R237 ;  /* 0x00186ced01007387 */ /* 0x000fe80000100800 */
[----:B-1----:R-:W2:Y:S01]  /*33590*/  LDL.LU R240, [R1+0x1860] ;  /* 0x0018600001f07983 */ /* 0x002ea20000300800 */
[----:B----4-:R-:W-:-:S05]  /*335a0*/  IMAD.X R2, R2, 0x1, R0, P2 ;  /* 0x0000000102027824 */ /* 0x010fca00010e0600 */
[----:B------:R1:W-:Y:S04]  /*335b0*/  STL [R1+0xc60], R2 ;  /* 0x000c600201007387 */ /* 0x0003e80000100800 */
[----:B-1----:R-:W3:Y:S04]  /*335c0*/  LDL.LU R2, [R1+0x1950] ;  /* 0x0019500001027983 */ /* 0x002ee80000300800 */
[----:B------:R-:W4:Y:S01]  /*335d0*/  LDL.LU R237, [R1+0x145c] ;  /* 0x00145c0001ed7983 */ /* 0x000f220000300800 */
[----:B------:R-:W-:-:S05]  /*335e0*/  IADD3 R155, P2, R155, R22, RZ ;  /* 0x000000169b9b7210 */ /* 0x000fca0007f5e0ff */
[----:B------:R1:W-:Y:S04]  /*335f0*/  STL [R1+0x1868], R155 ;  /* 0x0018689b01007387 */ /* 0x0003e80000100800 */
[----:B-1----:R-:W4:Y:S01]  /*33600*/  LDL.LU R155, [R1+0x1858] ;  /* 0x00185800019b7983 */ /* 0x002f220000300800 */
[--C-:B---3--:R-:W-:Y:S01]  /*33610*/  IMAD.X R241, R241, 0x1, R2.reuse, P3 ;  /* 0x00000001f1f17824 */ /* 0x108fe200018e0602 */
[-C--:B------:R-:W-:Y:S01]  /*33620*/  IADD3 R21, P3, R21, R22.reuse, RZ ;  /* 0x0000001615157210 */ /* 0x080fe20007f7e0ff */
[--C-:B------:R-:W-:Y:S01]  /*33630*/  IMAD.X R153, R153, 0x1, R2.reuse, P4 ;  /* 0x0000000199997824 */ /* 0x100fe200020e0602 */
[----:B--2---:R-:W-:Y:S02]  /*33640*/  IADD3 R240, P4, R240, R22, RZ ;  /* 0x00000016f0f07210 */ /* 0x004fe40007f9e0ff */
[----:B------:R1:W-:Y:S01]  /*33650*/  STL [R1+0x1464], R241 ;  /* 0x001464f101007387 */ /* 0x0003e20000100800 */
[----:B----4-:R-:W-:-:S03]  /*33660*/  IMAD.X R237, R237, 0x1, R2, P5 ;  /* 0x00000001eded7824 */ /* 0x010fc600028e0602 */
[----:B-1----:R-:W2:Y:S04]  /*33670*/  LDL.LU R241, [R1+0x1458] ;  /* 0x0014580001f17983 */ /* 0x002ea80000300800 */
[----:B------:R1:W-:Y:S04]  /*33680*/  STL [R1+0x1864], R21 ;  /* 0x0018641501007387 */ /* 0x0003e80000100800 */
[----:B-1----:R-:W3:Y:S04]  /*33690*/  LDL.LU R21, [R1+0x1850] ;  /* 0x0018500001157983 */ /* 0x002ee80000300800 */
[----:B------:R1:W-:Y:S04]  /*336a0*/  STL [R1+0xc5c], R153 ;  /* 0x000c5c9901007387 */ /* 0x0003e80000100800 */
[----:B-1----:R-:W4:Y:S04]  /*336b0*/  LDL.LU R153, [R1+0x1454] ;  /* 0x0014540001997983 */ /* 0x002f280000300800 */
[----:B------:R1:W-:Y:S04]  /*336c0*/  STL [R1+0x1860], R240 ;  /* 0x001860f001007387 */ /* 0x0003e80000100800 */
[----:B-1----:R-:W4:Y:S04]  /*336d0*/  LDL.LU R240, [R1+0x1848] ;  /* 0x0018480001f07983 */ /* 0x002f280000300800 */
[----:B------:R1:W-:Y:S04]  /*336e0*/  STL [R1+0x145c], R237 ;  /* 0x00145ced01007387 */ /* 0x0003e80000100800 */
[----:B-1----:R-:W4:Y:S01]  /*336f0*/  LDL.LU R237, [R1+0x1450] ;  /* 0x0014500001ed7983 */ /* 0x002f220000300800 */
[----:B------:R-:W-:-:S05]  /*33700*/  IADD3 R155, P5, R155, R22, RZ ;  /* 0x000000169b9b7210 */ /* 0x000fca0007fbe0ff */
[----:B------:R1:W-:Y:S04]  /*33710*/  STL [R1+0x1858], R155 ;  /* 0x0018589b01007387 */ /* 0x0003e80000100800 */
[----:B-1----:R-:W4:Y:S01]  /*33720*/  LDL.LU R155, [R1+0x1840] ;  /* 0x00184000019b7983 */ /* 0x002f220000300800 */
        /* <DEDUP_REMOVED lines=10> */
[----:B------:R1:W-:Y:S01]  /*337d0*/  STL [R1+0x1848], R240 ;  /* 0x001848f001007387 */ /* 0x0003e20000100800 */
[----:B------:R-:W-:-:S03]  /*337e0*/  IMAD.X R237, R237, 0x1, R2, P2 ;  /* 0x00000001eded7824 */ /* 0x000fc600010e0602 */
        /* <DEDUP_REMOVED lines=186> */
[----:B--2---:R-:W-:-:S05]  /*34390*/  IADD3.X R241, R241, R2, RZ, P3, !PT ;  /* 0x00000002f1f17210 */ /* 0x004fca0001ffe4ff */
        /* <DEDUP_REMOVED lines=822> */
[----:B------:R1:W-:Y:S02]  /*37700*/  STL [R1+0xb1c], R237 ;  /* 0x000b1ced01007387 */ /* 0x0003e40000100800 */
[----:B-1----:R-:W-:Y:S02]  /*37710*/  IMAD.MOV.U32 R237, RZ, RZ, R4 ;  /* 0x000000ffffed7224 */ /* 0x002fe400078e0004 */
[----:B------:R-:W-:Y:S02]  /*37720*/  IMAD.MOV.U32 R4, RZ, RZ, R5 ;  /* 0x000000ffff047224 */ /* 0x000fe400078e0005 */
[----:B------:R-:W-:-:S02]  /*37730*/  IMAD.MOV.U32 R5, RZ, RZ, R6 ;  /* 0x000000ffff057224 */ /* 0x000fc400078e0006 */
[----:B------:R-:W4:Y:S01]  /*37740*/  LDL.LU R6, [R1+0xb04] ;  /* 0x000b040001067983 */ /* 0x000f220000300800 */
        /* <DEDUP_REMOVED lines=13> */
[----:B------:R1:W-:Y:S04]  /*37820*/  STL [R1+0xae0], R240 ;  /* 0x000ae0f001007387 */ /* 0x0003e80000100800 */
[----:B-1----:R-:W4:Y:S01]  /*37830*/  LDL.LU R240, [R1+0xac8] ;  /* 0x000ac80001f07983 */ /* 0x002f220000300800 */
[----:B------:R-:W-:-:S05]  /*37840*/  IMAD.X R6, R6, 0x1, R2, P5 ;  /* 0x0000000106067824 */ /* 0x000fca00028e0602 */
[----:B------:R1:W-:Y:S02]  /*37850*/  STL [R1+0xb04], R6 ;  /* 0x000b040601007387 */ /* 0x0003e40000100800 */
[----:B-1----:R-:W-:Y:S02]  /*37860*/  IMAD.MOV.U32 R6, RZ, RZ, R7 ;  /* 0x000000ffff067224 */ /* 0x002fe400078e0007 */
        /* <DEDUP_REMOVED lines=14> */
[----:B------:R1:W-:Y:S02]  /*37950*/  STL [R1+0xac8], R240 ;  /* 0x000ac8f001007387 */ /* 0x0003e40000100800 */
[----:B-1----:R-:W-:Y:S02]  /*37960*/  IMAD.MOV.U32 R240, RZ, RZ, R237 ;  /* 0x000000fffff07224 */ /* 0x002fe400078e00ed */
[----:B------:R-:W-:Y:S02]  /*37970*/  IMAD.MOV.U32 R237, RZ, RZ, R4 ;  /* 0x000000ffffed7224 */ /* 0x000fe400078e0004 */
[----:B------:R-:W-:-:S02]  /*37980*/  IMAD.MOV.U32 R4, RZ, RZ, R5 ;  /* 0x000000ffff047224 */ /* 0x000fc400078e0005 */
[----:B------:R-:W-:Y:S01]  /*37990*/  IMAD.X R7, R7, 0x1, R2, P2 ;  /* 0x0000000107077824 */ /* 0x000fe200010e0602 */
[----:B------:R-:W4:Y:S04]  /*379a0*/  LDL.LU R5, [R1+0xab0] ;  /* 0x000ab00001057983 */ /* 0x000f280000300800 */
        /* <DEDUP_REMOVED lines=18> */
[----:B------:R-:W-:Y:S01]  /*37ad0*/  IMAD.X R3, R3, 0x1, R2, P5 ;  /* 0x0000000103037824 */ /* 0x000fe200028e0602 */
[----:B------:R-:W4:Y:S04]  /*37ae0*/  LDL.LU R6, [R1+0xa98] ;  /* 0x000a980001067983 */ /* 0x000f280000300800 */
[----:B------:R1:W-:Y:S02]  /*37af0*/  STL [R1+0xad4], R3 ;  /* 0x000ad40301007387 */ /* 0x0003e40000100800 */
[----:B-1----:R-:W-:-:S02]  /*37b00*/  IMAD.MOV.U32 R3, RZ, RZ, R16 ;  /* 0x000000ffff037224 */ /* 0x002fc400078e0010 */
        /* <DEDUP_REMOVED lines=11> */
[----:B------:R1:W-:Y:S04]  /*37bc0*/  STL [R1+0xac4], R153 ;  /* 0x000ac49901007387 */ /* 0x0003e80000100800 */
[----:B-1----:R-:W4:Y:S01]  /*37bd0*/  LDL.LU R153, [R1+0xaac] ;  /* 0x000aac0001997983 */ /* 0x002f220000300800 */
[----:B------:R-:W-:-:S05]  /*37be0*/  IADD3 R6, P1, R6, R22, RZ ;  /* 0x0000001606067210 */ /* 0x000fca0007f3e0ff */
[----:B------:R1:W-:Y:S02]  /*37bf0*/  STL [R1+0xa98], R6 ;  /* 0x000a980601007387 */ /* 0x0003e40000100800 */
[----:B-1----:R-:W-:Y:S02]  /*37c00*/  IMAD.MOV.U32 R6, RZ, RZ, R7 ;  /* 0x000000ffff067224 */ /* 0x002fe400078e0007 */
[----:B------:R-:W-:Y:S01]  /*37c10*/  IMAD.X R16, R16, 0x1, R2, P2 ;  /* 0x0000000110107824 */ /* 0x000fe200010e0602 */
[----:B------:R-:W4:Y:S04]  /*37c20*/  LDL.LU R7, [R1+0xa80] ;  /* 0x000a800001077983 */ /* 0x000f280000300800 */
        /* <DEDUP_REMOVED lines=10> */
[----:B----4-:R-:W-:-:S03]  /*37cd0*/  IADD3.X R153, R153, R2, RZ, P4, !PT ;  /* 0x0000000299997210 */ /* 0x010fc600027fe4ff */
[----:B-1----:R-:W3:Y:S04]  /*37ce0*/  LDL.LU R21, [R1+0xa70] ;  /* 0x000a700001157983 */ /* 0x002ee80000300800 */
[----:B------:R1:W-:Y:S04]  /*37cf0*/  STL [R1+0xaac], R153 ;  /* 0x000aac9901007387 */ /* 0x0003e80000100800 */
[----:B-1----:R-:W4:Y:S01]  /*37d00*/  LDL.LU R153, [R1+0xa94] ;  /* 0x000a940001997983 */ /* 0x002f220000300800 */
[----:B------:R-:W-:-:S05]  /*37d10*/  IADD3 R7, P4, R7, R22, RZ ;  /* 0x0000001607077210 */ /* 0x000fca0007f9e0ff */
[----:B------:R1:W-:Y:S01]  /*37d20*/  STL [R1+0xa80], R7 ;  /* 0x000a800701007387 */ /* 0x0003e20000100800 */
[----:B------:R-:W-:Y:S02]  /*37d30*/  IMAD.X R16, R16, 0x1, R2, P5 ;  /* 0x0000000110107824 */ /* 0x000fe400028e0602 */
[----:B-1----:R-:W-:Y:S02]  /*37d40*/  IMAD.MOV.U32 R7, RZ, RZ, R3 ;  /* 0x000000ffff077224 */ /* 0x002fe400078e0003 */
[----:B------:R-:W4:Y:S04]  /*37d50*/  LDL.LU R3, [R1+0xa68] ;  /* 0x000a680001037983 */ /* 0x000f280000300800 */
[----:B------:R1:W-:Y:S02]  /*37d60*/  STL [R1+0xaa4], R16 ;  /* 0x000aa41001007387 */ /* 0x0003e40000100800 */
[----:B-1----:R-:W-:-:S02]  /*37d70*/  IMAD.MOV.U32 R16, RZ, RZ, R18 ;  /* 0x000000ffff107224 */ /* 0x002fc400078e0012 */
[----:B------:R-:W-:Y:S02]  /*37d80*/  IMAD.MOV.U32 R18, RZ, RZ, R9 ;  /* 0x000000ffff127224 */ /* 0x000fe400078e0009 */
        /* <DEDUP_REMOVED lines=14> */
[----:B------:R1:W-:Y:S01]  /*37e70*/  STL [R1+0xa68], R3 ;  /* 0x000a680301007387 */ /* 0x0003e20000100800 */
[----:B------:R-:W-:-:S03]  /*37e80*/  IMAD.X R9, R9, 0x1, R2, P2 ;  /* 0x0000000109097824 */ /* 0x000fc600010e0602 */
[----:B-1----:R-:W4:Y:S04]  /*37e90*/  LDL.LU R3, [R1+0xa50] ;  /* 0x000a500001037983 */ /* 0x002f280000300800 */
        /* <DEDUP_REMOVED lines=27> */
[----:B---3--:R-:W-:Y:S01]  /*38050*/  IADD3 R21, P6, R21, R22, RZ ;  /* 0x0000001615157210 */ /* 0x008fe20007fde0ff */
[----:B-1----:R-:W-:Y:S02]  /*38060*/  IMAD.MOV.U32 R241, RZ, RZ, R240 ;  /* 0x000000fffff17224 */ /* 0x002fe400078e00f0 */
[----:B------:R-:W-:Y:S02]  /*38070*/  IMAD.MOV.U32 R240, RZ, RZ, R4 ;  /* 0x000000fffff07224 */ /* 0x000fe400078e0004 */
[----:B------:R-:W2:Y:S04]  /*38080*/  LDL.LU R4, [R1+0xa54] ;  /* 0x000a540001047983 */ /* 0x000ea80000300800 */
        /* <DEDUP_REMOVED lines=25> */
[----:B------:R1:W-:Y:S04]  /*38220*/  STL [R1+0xa20], R18 ;  /* 0x000a201201007387 */ /* 0x0003e80000100800 */
[----:B-1----:R-:W4:Y:S01]  /*38230*/  LDL.LU R18, [R1+0xa2c] ;  /* 0x000a2c0001127983 */ /* 0x002f220000300800 */
[----:B------:R-:W-:-:S05]  /*38240*/  IMAD.X R23, R23, 0x1, R2, P5 ;  /* 0x0000000117177824 */ /* 0x000fca00028e0602 */
[----:B------:R1:W-:Y:S04]  /*38250*/  STL [R1+0xa44], R23 ;  /* 0x000a441701007387 */ /* 0x0003e80000100800 */
[----:B-1----:R-:W4:Y:S01]  /*38260*/  LDL.LU R23, [R1+0xa00] ;  /* 0x000a000001177983 */ /* 0x002f220000300800 */
[----:B------:R-:W-:Y:S01]  /*38270*/  IADD3 R236, P5, R236, R22, RZ ;  /* 0x00000016ecec7210 */ /* 0x000fe20007fbe0ff */
[----:B------:R-:W-:-:S04]  /*38280*/  IMAD.X R155, R155, 0x1, R2, P6 ;  /* 0x000000019b9b7824 */ /* 0x000fc800030e0602 */
[----:B------:R1:W-:Y:S04]  /*38290*/  STL [R1+0xa18], R236 ;  /* 0x000a18ec01007387 */ /* 0x0003e80000100800 */
[----:B-1----:R0:W5:Y:S04]  /*382a0*/  LDL.LU R236, [R1+0x194c] ;  /* 0x00194c0001ec7983 */ /* 0x0021680000300800 */
[----:B------:R1:W-:Y:S02]  /*382b0*/  STL [R1+0xa3c], R155 ;  /* 0x000a3c9b01007387 */ /* 0x0003e40000100800 */
[----:B-1----:R-:W-:-:S02]  /*382c0*/  IMAD.MOV.U32 R155, RZ, RZ, R241 ;  /* 0x000000ffff9b7224 */ /* 0x002fc400078e00f1 */
        /* <DEDUP_REMOVED lines=8> */
[----:B------:R1:W-:Y:S04]  /*38350*/  STL [R1+0xa08], R153 ;  /* 0x000a089901007387 */ /* 0x0003e80000100800 */
[----:B-1----:R-:W4:Y:S01]  /*38360*/  LDL.LU R153, [R1+0x9e8] ;  /* 0x0009e80001997983 */ /* 0x002f220000300800 */
[----:B------:R-:W-:-:S05]  /*38370*/  IMAD.X R18, R18, 0x1, R2, P2 ;  /* 0x0000000112127824 */ /* 0x000fca00010e0602 */
[----:B------:R1:W-:Y:S02]  /*38380*/  STL [R1+0xa2c], R18 ;  /* 0x000a2c1201007387 */ /* 0x0003e40000100800 */
[----:B-1----:R-:W-:Y:S01]  /*38390*/  IMAD.MOV.U32 R18, RZ, RZ, R19 ;  /* 0x000000ffff127224 */ /* 0x002fe200078e0013 */
[----:B------:R-:W-:Y:S01]  /*383a0*/  IADD3 R23, P2, R23, R22, RZ ;  /* 0x0000001617177210 */ /* 0x000fe20007f5e0ff */
[----:B------:R-:W2:Y:S04]  /*383b0*/  LDL.LU R19, [R1+0xa0c] ;  /* 0x000a0c0001137983 */ /* 0x000ea80000300800 */
[----:B------:R-:W3:Y:S04]  /*383c0*/  LDL.LU R22, [R1+0xa24] ;  /* 0x000a240001167983 */ /* 0x000ee80000300800 */
[----:B------:R1:W-:Y:S04]  /*383d0*/  STL [R1+0xa00], R23 ;  /* 0x000a001701007387 */ /* 0x0003e80000100800 */
[----:B-1----:R-:W4:Y:S01]  /*383e0*/  LDL.LU R23, [R1+0x9e0] ;  /* 0x0009e00001177983 */ /* 0x002f220000300800 */
[----:B------:R-:W-:-:S02]  /*383f0*/  IMAD.X R155, R155, 0x1, R2, P1 ;  /* 0x000000019b9b7824 */ /* 0x000fc400008e0602 */
[--C-:B------:R-:W-:Y:S02]  /*38400*/  IMAD.X R241, R241, 0x1, R2.reuse, P4 ;  /* 0x00000001f1f17824 */ /* 0x100fe400020e0602 */
[----:B---3--:R-:W-:-:S05]  /*38410*/  IMAD.X R22, R22, 0x1, R2, P3 ;  /* 0x0000000116167824 */ /* 0x008fca00018e0602 */
[----:B------:R1:W-:Y:S02]  /*38420*/  STL [R1+0xa24], R22 ;  /* 0x000a241601007387 */ /* 0x0003e40000100800 */
[----:B-1----:R-:W1:Y:S01]  /*38430*/  LDC R22, c[0x0][0x23c] ;  /* 0x00008f00ff167b82 */ /* 0x002e620000000800 */
[--C-:B------:R-:W-:Y:S02]  /*38440*/  IMAD.X R21, R21, 0x1, R2.reuse, P5 ;  /* 0x0000000115157824 */ /* 0x100fe400028e0602 */
[----:B--2---:R-:W-:Y:S02]  /*38450*/  IMAD.X R19, R19, 0x1, R2, P6 ;  /* 0x0000000113137824 */ /* 0x004fe400030e0602 */
[----:B-1----:R-:W-:-:S04]  /*38460*/  IMAD.SHL.U32 R22, R22, 0x80, RZ ;  /* 0x0000008016167824 */ /* 0x002fc800078e00ff */
[----:B------:R-:W-:-:S05]  /*38470*/  IMAD.SHL.U32 R22, R22, 0x2, RZ ;  /* 0x0000000216167824 */ /* 0x000fca00078e00ff */
[-C--:B------:R-:W-:Y:S02]  /*38480*/  IADD3 R237, P3, R237, R22.reuse, RZ ;  /* 0x00000016eded7210 */ /* 0x080fe40007f7e0ff */
[-C--:B------:R-:W-:Y:S02]  /*38490*/  IADD3 R4, P4, R4, R22.reuse, RZ ;  /* 0x0000001604047210 */ /* 0x080fe40007f9e0ff */
[-C--:B----4-:R-:W-:Y:S01]  /*384a0*/  IADD3 R153, P5, R153, R22.reuse, RZ ;  /* 0x0000001699997210 */ /* 0x090fe20007fbe0ff */
[----:B------:R1:W-:Y:S01]  /*384b0*/  STL [R1+0x9f8], R237 ;  /* 0x0009f8ed01007387 */ /* 0x0003e20000100800 */
[----:B------:R-:W-:-:S03]  /*384c0*/  IADD3 R23, P6, R23, R22, RZ ;  /* 0x0000001617177210 */ /* 0x000fc60007fde0ff */
[----:B-1----:R0:W5:Y:S04]  /*384d0*/  LDL.LU R237, [R1+0x1948] ;  /* 0x0019480001ed7983 */ /* 0x0021680000300800 */
[----:B------:R1:W-:Y:S01]  /*384e0*/  STL [R1+0xa1c], R241 ;  /* 0x000a1cf101007387 */ /* 0x0003e20000100800 */
[----:B------:R-:W-:-:S03]  /*384f0*/  IADD3 R240, P1, R240, R22, RZ ;  /* 0x00000016f0f07210 */ /* 0x000fc60007f3e0ff */
        /* <DEDUP_REMOVED lines=14> */
[----:B-1----:R0:W5:Y:S04]  /*385e0*/  LDL.LU R240, [R1+0x1944] ;  /* 0x0019440001f07983 */ /* 0x0021680000300800 */
[----:B------:R-:W2:Y:S02]  /*385f0*/  LDL.LU R22, [R1+0x9fc] ;  /* 0x0009fc0001167983 */ /* 0x000ea40000300800 */
[----:B--2---:R-:W-:-:S05]  /*38600*/  IMAD.X R22, R22, 0x1, R2, P2 ;  /* 0x0000000116167824 */ /* 0x004fca00010e0602 */
[----:B------:R1:W-:Y:S02]  /*38610*/  STL [R1+0x9fc], R22 ;  /* 0x0009fc1601007387 */ /* 0x0003e40000100800 */
[----:B-1----:R-:W1:Y:S02]  /*38620*/  LDC R22, c[0x0][0x23c] ;  /* 0x00008f00ff167b82 */ /* 0x002e640000000800 */
[----:B-1----:R-:W-:-:S04]  /*38630*/  IMAD.SHL.U32 R22, R22, 0x80, RZ ;  /* 0x0000008016167824 */ /* 0x002fc800078e00ff */
[----:B------:R-:W-:-:S05]  /*38640*/  IMAD.SHL.U32 R22, R22, 0x2, RZ ;  /* 0x0000000216167824 */ /* 0x000fca00078e00ff */
[----:B------:R-:W-:Y:S01]  /*38650*/  IADD3 R241, P2, R241, R22, RZ ;  /* 0x00000016f1f17210 */ /* 0x000fe20007f5e0ff */
[----:B------:R-:W-:-:S04]  /*38660*/  IMAD.MOV.U32 R22, RZ, RZ, R6 ;  /* 0x000000ffff167224 */ /* 0x000fc800078e0006 */
[----:B------:R-:W-:Y:S01]  /*38670*/  IMAD.X R22, R22, 0x1, R2, P3 ;  /* 0x0000000116167824 */ /* 0x000fe200018e0602 */
[----:B------:R1:W-:Y:S04]  /*38680*/  STL [R1+0x9d0], R241 ;  /* 0x0009d0f101007387 */ /* 0x0003e80000100800 */
[----:B-1----:R0:W5:Y:S04]  /*38690*/  LDL.LU R241, [R1+0x1940] ;  /* 0x0019400001f17983 */ /* 0x0021680000300800 */
[----:B------:R-:W2:Y:S04]  /*386a0*/  LDL.LU R6, [R1+0x9a0] ;  /* 0x0009a00001067983 */ /* 0x000ea80000300800 */
[----:B------:R1:W-:Y:S02]  /*386b0*/  STL [R1+0x9f4], R22 ;  /* 0x0009f41601007387 */ /* 0x0003e40000100800 */
[----:B-1----:R-:W1:Y:S02]  /*386c0*/  LDC R22, c[0x0][0x23c] ;  /* 0x00008f00ff167b82 */ /* 0x002e640000000800 */
[----:B-1----:R-:W-:-:S04]  /*386d0*/  IMAD.SHL.U32 R22, R22, 0x80, RZ ;  /* 0x0000008016167824 */ /* 0x002fc800078e00ff */
[----:B------:R-:W-:-:S05]  /*386e0*/  IMAD.SHL.U32 R22, R22, 0x2, RZ ;  /* 0x0000000216167824 */ /* 0x000fca00078e00ff */
[----:B---3--:R-:W-:-:S05]  /*386f0*/  IADD3 R4, P3, R4, R22, RZ ;  /* 0x0000001604047210 */ /* 0x008fca0007f7e0ff */
[----:B------:R1:W-:Y:S04]  /*38700*/  STL [R1+0x9c8], R4 ;  /* 0x0009c80401007387 */ /* 0x0003e80000100800 */
[----:B-1----:R0:W5:Y:S04]  /*38710*/  LDL.LU R4, [R1+0x193c] ;  /* 0x00193c0001047983 */ /* 0x0021680000300800 */
[----:B------:R-:W3:Y:S01]  /*38720*/  LDL.LU R22, [R1+0x9ec] ;  /* 0x0009ec0001167983 */ /* 0x000ee20000300800 */
[--C-:B----4-:R-:W-:Y:S02]  /*38730*/  IMAD.X R153, R153, 0x1, R2.reuse, P5 ;  /* 0x0000000199997824 */ /* 0x110fe400028e0602 */
[----:B------:R-:W-:-:S02]  /*38740*/  IMAD.X R23, R23, 0x1, R2, P6 ;  /* 0x0000000117177824 */ /* 0x000fc400030e0602 */
[--C-:B------:R-:W-:Y:S02]  /*38750*/  IMAD.X R13, R13, 0x1, R2.reuse, P1 ;  /* 0x000000010d0d7824 */ /* 0x100fe400008e0602 */
[----:B---3--:R-:W-:-:S05]  /*38760*/  IMAD.X R22, R22, 0x1, R2, P4 ;  /* 0x0000000116167824 */ /* 0x008fca00020e0602 */
[----:B------:R1:W-:Y:S02]  /*38770*/  STL [R1+0x9ec], R22 ;  /* 0x0009ec1601007387 */ /* 0x0003e40000100800 */
[----:B-1----:R-:W1:Y:S02]  /*38780*/  LDC R22, c[0x0][0x23c] ;  /* 0x00008f00ff167b82 */ /* 0x002e640000000800 */
[----:B-1----:R-:W-:-:S04]  /*38790*/  IMAD.SHL.U32 R22, R22, 0x80, RZ ;  /* 0x0000008016167824 */ /* 0x002fc800078e00ff */
[----:B------:R-:W-:-:S05]  /*387a0*/  IMAD.SHL.U32 R22, R22, 0x2, RZ ;  /* 0x0000000216167824 */ /* 0x000fca00078e00ff */
[-C--:B------:R-:W-:Y:S02]  /*387b0*/  IADD3 R21, P4, R21, R22.reuse, RZ ;  /* 0x0000001615157210 */ /* 0x080fe40007f9e0ff */
[----:B------:R-:W-:-:S03]  /*387c0*/  IADD3 R19, P5, R19, R22, RZ ;  /* 0x0000001613137210 */ /* 0x000fc60007fbe0ff */
[----:B------:R1:W-:Y:S01]  /*387d0*/  STL [R1+0x9c0], R21 ;  /* 0x0009c01501007387 */ /* 0x0003e20000100800 */
[-C--:B------:R-:W-:Y:S01]  /*387e0*/  IADD3 R155, P6, R155, R22.reuse, RZ ;  /* 0x000000169b9b7210 */ /* 0x080fe20007fde0ff */
[----:B-1----:R-:W-:Y:S02]  /*387f0*/  IMAD.MOV.U32 R21, RZ, RZ, R9 ;  /* 0x000000ffff157224 */ /* 0x002fe400078e0009 */
[----:B------:R-:W3:Y:S04]  /*38800*/  LDL.LU R9, [R1+0x980] ;  /* 0x0009800001097983 */ /* 0x000ee80000300800 */
[----:B------:R1:W-:Y:S01]  /*38810*/  STL [R1+0x9e4], R153 ;  /* 0x0009e49901007387 */ /* 0x0003e20000100800 */
[----:B------:R-:W-:Y:S01]  /*38820*/  IADD3 R5, P1, R5, R22, RZ ;  /* 0x0000001605057210 */ /* 0x000fe20007f3e0ff */
[----:B-1----:R-:W-:-:S02]  /*38830*/  IMAD.MOV.U32 R153, RZ, RZ, R18 ;  /* 0x000000ffff997224 */ /* 0x002fc400078e0012 */
[----:B------:R-:W4:Y:S04]  /*38840*/  LDL.LU R18, [R1+0x978] ;  /* 0x0009780001127983 */ /* 0x000f280000300800 */
[----:B------:R1:W-:Y:S04]  /*38850*/  STL [R1+0x9b8], R19 ;  /* 0x0009b81301007387 */ /* 0x0003e80000100800 */
[----:B-1----:R-:W4:Y:S04]  /*38860*/  LDL.LU R19, [R1+0x970] ;  /* 0x0009700001137983 */ /* 0x002f280000300800 */
[----:B------:R1:W-:Y:S04]  /*38870*/  STL [R1+0x9dc], R23 ;  /* 0x0009dc1701007387 */ /* 0x0003e80000100800 */
[----:B-1----:R-:W4:Y:S04]  /*38880*/  LDL.LU R23, [R1+0x968] ;  /* 0x0009680001177983 */ /* 0x002f280000300800 */
[----:B------:R1:W-:Y:S02]  /*38890*/  STL [R1+0x9b0], R155 ;  /* 0x0009b09b01007387 */ /* 0x0003e40000100800 */
[----:B-1----:R-:W-:-:S02]  /*388a0*/  IMAD.MOV.U32 R155, RZ, RZ, R17 ;  /* 0x000000ffff9b7224 */ /* 0x002fc400078e0011 */
[----:B------:R-:W4:Y:S04]  /*388b0*/  LDL.LU R17, [R1+0x960] ;  /* 0x0009600001117983 */ /* 0x000f280000300800 */
        /* <DEDUP_REMOVED lines=11> */
[----:B------:R-:W-:-:S05]  /*38970*/  IMAD.MOV.U32 R22, RZ, RZ, R156 ;  /* 0x000000ffff167224 */ /* 0x000fca00078e009c */
[----:B------:R-:W-:Y:S01]  /*38980*/  IADD3.X R22, R22, R2, RZ, P3, !PT ;  /* 0x0000000216167210 */ /* 0x000fe20001ffe4ff */
[----:B------:R1:W-:Y:S04]  /*38990*/  STL [R1+0x9a0], R6 ;  /* 0x0009a00601007387 */ /* 0x0003e80000100800 */
[----:B-1----:R0:W5:Y:S04]  /*389a0*/  LDL.LU R6, [R1+0x1934] ;  /* 0x0019340001067983 */ /* 0x0021680000300800 */
[----:B------:R-:W2:Y:S04]  /*389b0*/  LDL.LU R156, [R1+0x97c] ;  /* 0x00097c00019c7983 */ /* 0x000ea80000300800 */
[----:B------:R1:W-:Y:S02]  /*389c0*/  STL [R1+0x9c4], R22 ;  /* 0x0009c41601007387 */ /* 0x0003e40000100800 */
[----:B-1----:R-:W1:Y:S02]  /*389d0*/  LDC R22, c[0x0][0x23c] ;  /* 0x00008f00ff167b82 */ /* 0x002e640000000800 */
[----:B-1----:R-:W-:-:S04]  /*389e0*/  IMAD.SHL.U32 R22, R22, 0x80, RZ ;  /* 0x0000008016167824 */ /* 0x002fc800078e00ff */
[----:B------:R-:W-:-:S05]  /*389f0*/  IMAD.SHL.U32 R22, R22, 0x2, RZ ;  /* 0x0000000216167824 */ /* 0x000fca00078e00ff */
[----:B------:R-:W-:-:S05]  /*38a00*/  IADD3 R7, P3, R7, R22, RZ ;  /* 0x0000001607077210 */ /* 0x000fca0007f7e0ff */
[----:B------:R1:W-:Y:S04]  /*38a10*/  STL [R1+0x998], R7 ;  /* 0x0009980701007387 */ /* 0x0003e80000100800 */
[----:B-1----:R0:W5:Y:S04]  /*38a20*/  LDL.LU R7, [R1+0x1930] ;  /* 0x0019300001077983 */ /* 0x0021680000300800 */
[----:B------:R-:W3:Y:S01]  /*38a30*/  LDL.LU R22, [R1+0x9bc] ;  /* 0x0009bc0001167983 */ /* 0x000ee20000300800 */
        /* <DEDUP_REMOVED lines=8> */
[----:B------:R1:W-:Y:S04]  /*38ac0*/  STL [R1+0x990], R16 ;  /* 0x0009901001007387 */ /* 0x0003e80000100800 */
[----:B-1----:R-:W3:Y:S04]  /*38ad0*/  LDL.LU R16, [R1+0x192c] ;  /* 0x00192c0001107983 */ /* 0x002ee80000300800 */
[----:B------:R1:W-:Y:S04]  /*38ae0*/  STL [R1+0x9b4], R12 ;  /* 0x0009b40c01007387 */ /* 0x0003e80000100800 */
[----:B-1----:R-:W3:Y:S04]  /*38af0*/  LDL.LU R12, [R1+0x940] ;  /* 0x00094000010c7983 */ /* 0x002ee80000300800 */
[----:B------:R1:W-:Y:S04]  /*38b00*/  STL [R1+0x988], R3 ;  /* 0x0009880301007387 */ /* 0x0003e80000100800 */
[----:B-1----:R-:W3:Y:S04]  /*38b10*/  LDL.LU R3, [R1+0x1928] ;  /* 0x0019280001037983 */ /* 0x002ee80000300800 */
[----:B------:R-:W4:Y:S02]  /*38b20*/  LDL.LU R22, [R1+0x9ac] ;  /* 0x0009ac0001167983 */ /* 0x000f240000300800 */
[----:B----4-:R-:W-:-:S05]  /*38b30*/  IMAD.X R22, R22, 0x1, R2, P6 ;  /* 0x0000000116167824 */ /* 0x010fca00030e0602 */
[----:B------:R1:W-:Y:S02]  /*38b40*/  STL [R1+0x9ac], R22 ;  /* 0x0009ac1601007387 */ /* 0x0003e40000100800 */
[----:B-1----:R-:W1:Y:S02]  /*38b50*/  LDC R22, c[0x0][0x23c] ;  /* 0x00008f00ff167b82 */ /* 0x002e640000000800 */
[----:B-1----:R-:W-:-:S04]  /*38b60*/  IMAD.SHL.U32 R22, R22, 0x80, RZ ;  /* 0x0000008016167824 */ /* 0x002fc800078e00ff */
[----:B------:R-:W-:-:S05]  /*38b70*/  IMAD.SHL.U32 R22, R22, 0x2, RZ ;  /* 0x0000000216167824 */ /* 0x000fca00078e00ff */
[----:B------:R-:W-:-:S05]  /*38b80*/  IADD3 R9, P6, R9, R22, RZ ;  /* 0x0000001609097210 */ /* 0x000fca0007fde0ff */
[----:B------:R1:W-:Y:S04]  /*38b90*/  STL [R1+0x980], R9 ;  /* 0x0009800901007387 */ /* 0x0003e80000100800 */
[----:B-1----:R-:W4:Y:S04]  /*38ba0*/  LDL.LU R9, [R1+0x1924] ;  /* 0x0019240001097983 */ /* 0x002f280000300800 */
[----:B------:R-:W2:Y:S02]  /*38bb0*/  LDL.LU R22, [R1+0x9a4] ;  /* 0x0009a40001167983 */ /* 0x000ea40000300800 */
[----:B--2---:R-:W-:-:S05]  /*38bc0*/  IMAD.X R22, R22, 0x1, R2, P1 ;  /* 0x0000000116167824 */ /* 0x004fca00008e0602 */
[----:B------:R1:W-:Y:S02]  /*38bd0*/  STL [R1+0x9a4], R22 ;  /* 0x0009a41601007387 */ /* 0x0003e40000100800 */
[----:B-1----:R-:W1:Y:S02]  /*38be0*/  LDC R22, c[0x0][0x23c] ;  /* 0x00008f00ff167b82 */ /* 0x002e640000000800 */
[----:B-1----:R-:W-:-:S04]  /*38bf0*/  IMAD.SHL.U32 R22, R22, 0x80, RZ ;  /* 0x0000008016167824 */ /* 0x002fc800078e00ff */
[----:B------:R-:W-:-:S05]  /*38c00*/  IMAD.SHL.U32 R22, R22, 0x2, RZ ;  /* 0x0000000216167824 */ /* 0x000fca00078e00ff */
[----:B------:R-:W-:-:S05]  /*38c10*/  IADD3 R18, P1, R18, R22, RZ ;  /* 0x0000001612127210 */ /* 0x000fca0007f3e0ff */
[----:B------:R1:W-:Y:S04]  /*38c20*/  STL [R1+0x978], R18 ;  /* 0x0009781201007387 */ /* 0x0003e80000100800 */
[----:B-1----:R-:W2:Y:S04]  /*38c30*/  LDL.LU R18, [R1+0x1920] ;  /* 0x0019200001127983 */ /* 0x002ea80000300800 */
[----:B------:R-:W3:Y:S02]  /*38c40*/  LDL.LU R22, [R1+0x99c] ;  /* 0x00099c0001167983 */ /* 0x000ee40000300800 */
[----:B---3--:R-:W-:-:S05]  /*38c50*/  IMAD.X R22, R22, 0x1, R2, P2 ;  /* 0x0000000116167824 */ /* 0x008fca00010e0602 */
[----:B------:R1:W-:Y:S02]  /*38c60*/  STL [R1+0x99c], R22 ;  /* 0x00099c1601007387 */ /* 0x0003e40000100800 */
[----:B-1----:R-:W1:Y:S02]  /*38c70*/  LDC R22, c[0x0][0x23c] ;  /* 0x00008f00ff167b82 */ /* 0x002e640000000800 */
[----:B-1----:R-:W-:-:S04]  /*38c80*/  IMAD.SHL.U32 R22, R22, 0x80, RZ ;  /* 0x0000008016167824 */ /* 0x002fc800078e00ff */
[----:B------:R-:W-:-:S05]  /*38c90*/  IMAD.SHL.U32 R22, R22, 0x2, RZ ;  /* 0x0000000216167824 */ /* 0x000fca00078e00ff */
[----:B------:R-:W-:-:S05]  /*38ca0*/  IADD3 R19, P2, R19, R22, RZ ;  /* 0x0000001613137210 */ /* 0x000fca0007f5e0ff */
        /* <DEDUP_REMOVED lines=8> */
[----:B------:R-:W-:Y:S02]  /*38d30*/  IADD3 R23, P3, R23, R22, RZ ;  /* 0x0000001617177210 */ /* 0x000fe40007f7e0ff */
[----:B------:R-:W4:Y:S04]  /*38d40*/  LDL.LU R22, [R1+0x98c] ;  /* 0x00098c0001167983 */ /* 0x000f280000300800 */
[----:B------:R1:W-:Y:S04]  /*38d50*/  STL [R1+0x968], R23 ;  /* 0x0009681701007387 */ /* 0x0003e80000100800 */
[----:B-1----:R-:W2:Y:S01]  /*38d60*/  LDL.LU R23, [R1+0x918] ;  /* 0x0009180001177983 */ /* 0x002ea20000300800 */
[----:B----4-:R-:W-:-:S05]  /*38d70*/  IMAD.X R22, R22, 0x1, R2, P4 ;  /* 0x0000000116167824 */ /* 0x010fca00020e0602 */
[----:B------:R1:W-:Y:S02]  /*38d80*/  STL [R1+0x98c], R22 ;  /* 0x00098c1601007387 */ /* 0x0003e40000100800 */
[----:B-1----:R-:W1:Y:S02]  /*38d90*/  LDC R22, c[0x0][0x23c] ;  /* 0x00008f00ff167b82 */ /* 0x002e640000000800 */
[----:B-1----:R-:W-:-:S04]  /*38da0*/  IMAD.SHL.U32 R22, R22, 0x80, RZ ;  /* 0x0000008016167824 */ /* 0x002fc800078e00ff */
[----:B------:R-:W-:-:S05]  /*38db0*/  IMAD.SHL.U32 R22, R22, 0x2, RZ ;  /* 0x0000000216167824 */ /* 0x000fca00078e00ff */
[----:B------:R-:W-:-:S05]  /*38dc0*/  IADD3 R17, P4, R17, R22, RZ ;  /* 0x0000001611117210 */ /* 0x000fca0007f9e0ff */
[----:B------:R1:W-:Y:S04]  /*38dd0*/  STL [R1+0x960], R17 ;  /* 0x0009601101007387 */ /* 0x0003e80000100800 */
[----:B-1----:R-:W4:Y:S01]  /*38de0*/  LDL.LU R17, [R1+0x1918] ;  /* 0x0019180001117983 */ /* 0x002f220000300800 */
[--C-:B------:R-:W-:Y:S02]  /*38df0*/  IMAD.X R13, R13, 0x1, R2.reuse, P5 ;  /* 0x000000010d0d7824 */ /* 0x100fe400028e0602 */
[--C-:B------:R-:W-:Y:S01]  /*38e00*/  IMAD.X R156, R156, 0x1, R2.reuse, P6 ;  /* 0x000000019c9c7824 */ /* 0x100fe200030e0602 */
[-C--:B---3--:R-:W-:Y:S02]  /*38e10*/  IADD3 R19, P6, R19, R22.reuse, RZ ;  /* 0x0000001613137210 */ /* 0x088fe40007fde0ff */
[----:B------:R1:W-:Y:S01]  /*38e20*/  STL [R1+0x984], R13 ;  /* 0x0009840d01007387 */ /* 0x0003e20000100800 */
[----:B------:R-:W-:Y:S01]  /*38e30*/  IMAD.X R15, R15, 0x1, R2, P1 ;  /* 0x000000010f0f7824 */ /* 0x000fe200008e0602 */
[----:B------:R-:W-:-:S02]  /*38e40*/  IADD3 R8, P1, R8, R22, RZ ;  /* 0x0000001608087210 */ /* 0x000fc40007f3e0ff */
[----:B-1----:R-:W3:Y:S01]  /*38e50*/  LDL.LU R13, [R1+0x908] ;  /* 0x00090800010d7983 */ /* 0x002ee20000300800 */
[----:B----4-:R-:W-:-:S05]  /*38e60*/  IADD3 R17, P5, R17, R22, RZ ;  /* 0x0000001611117210 */ /* 0x010fca0007fbe0ff */
        /* <DEDUP_REMOVED lines=9> */
[----:B-1----:R-:W3:Y:S04]  /*38f00*/  LDL.LU R8, [R1+0x1914] ;  /* 0x0019140001087983 */ /* 0x002ee80000300800 */
        /* <DEDUP_REMOVED lines=18> */
[----:B------:R-:W-:Y:S01]  /*39030*/  IMAD.X R21, R21, 0x1, R2, P4 ;  /* 0x0000000115157824 */ /* 0x000fe200020e0602 */
[----:B------:R-:W-:-:S05]  /*39040*/  IADD3 R10, P4, R10, R22, RZ ;  /* 0x000000160a0a7210 */ /* 0x000fca0007f9e0ff */
[----:B------:R1:W-:Y:S04]  /*39050*/  STL [R1+0x930], R10 ;  /* 0x0009300a01007387 */ /* 0x0003e80000100800 */
[----:B-1----:R-:W3:Y:S04]  /*39060*/  LDL.LU R10, [R1+0x8c8] ;  /* 0x0008c800010a7983 */ /* 0x002ee80000300800 */
[----:B------:R-:W-:Y:S01]  /*39070*/  STL [R1+0x95c], R21 ;  /* 0x00095c1501007387 */ /* 0x000fe20000100800 */
[----:B----4-:R-:W-:Y:S01]  /*39080*/  IMAD.X R11, R11, 0x1, R2, P5 ;  /* 0x000000010b0b7824 */ /* 0x010fe200028e0602 */
[----:B------:R-:W-:Y:S01]  /*39090*/  IADD3 R153, P5, R153, R22, RZ ;  /* 0x0000001699997210 */ /* 0x000fe20007fbe0ff */
[----:B--2---:R-:W-:-:S03]  /*390a0*/  IMAD.MOV.U32 R22, RZ, RZ, R12 ;  /* 0x000000ffff167224 */ /* 0x004fc600078e000c */
[----:B------:R1:W-:Y:S01]  /*390b0*/  STL [R1+0x954], R11 ;  /* 0x0009540b01007387 */ /* 0x0003e20000100800 */
[----:B------:R-:W-:-:S03]  /*390c0*/  IMAD.X R22, R22, 0x1, R2, P6 ;  /* 0x0000000116167824 */ /* 0x000fc600030e0602 */
[----:B-1----:R-:W2:Y:S04]  /*390d0*/  LDL.LU R11, [R1+0x8c0] ;  /* 0x0008c000010b7983 */ /* 0x002ea80000300800 */
[----:B------:R-:W4:Y:S04]  /*390e0*/  LDL.LU R12, [R1+0x8b8] ;  /* 0x0008b800010c7983 */ /* 0x000f280000300800 */
[----:B------:R-:W4:Y:S04]  /*390f0*/  LDL.LU R21, [R1+0x8dc] ;  /* 0x0008dc0001157983 */ /* 0x000f280000300800 */
[----:B------:R1:W-:Y:S04]  /*39100*/  STL [R1+0x928], R153 ;  /* 0x0009289901007387 */ /* 0x0003e80000100800 */
[----:B-1----:R-:W4:Y:S04]  /*39110*/  LDL.LU R153, [R1+0x8b0] ;  /* 0x0008b00001997983 */ /* 0x002f280000300800 */
[----:B------:R1:W-:Y:S02]  /*39120*/  STL [R1+0x94c], R22 ;  /* 0x00094c1601007387 */ /* 0x0003e40000100800 */
[----:B-1----:R-:W1:Y:S02]  /*39130*/  LDC R22, c[0x0][0x23c] ;  /* 0x00008f00ff167b82 */ /* 0x002e640000000800 */
[----:B-1----:R-:W-:-:S04]  /*39140*/  IMAD.SHL.U32 R22, R22, 0x80, RZ ;  /* 0x0000008016167824 */ /* 0x002fc800078e00ff */
[----:B------:R-:W-:-:S05]  /*39150*/  IMAD.SHL.U32 R22, R22, 0x2, RZ ;  /* 0x0000000216167824 */ /* 0x000fca00078e00ff */
[----:B------:R-:W-:-:S05]  /*39160*/  IADD3 R14, P6, R14, R22, RZ ;  /* 0x000000160e0e7210 */ /* 0x000fca0007fde0ff */
[----:B------:R1:W-:Y:S04]  /*39170*/  STL [R1+0x920], R14 ;  /* 0x0009200e01007387 */ /* 0x0003e80000100800 */
[----:B-1----:R-:W4:Y:S04]  /*39180*/  LDL.LU R14, [R1+0x1908] ;  /* 0x00190800010e7983 */ /* 0x002f280000300800 */
[----:B------:R-:W3:Y:S02]  /*39190*/  LDL.LU R22, [R1+0x944] ;  /* 0x0009440001167983 */ /* 0x000ee40000300800 */
[----:B---3--:R-:W-:-:S05]  /*391a0*/  IMAD.X R22, R22, 0x1, R2, P1 ;  /* 0x0000000116167824 */ /* 0x008fca00008e0602 */
        /* <DEDUP_REMOVED lines=8> */
[----:B-1----:R-:W3:Y:S04]  /*39230*/  LDL.LU R23, [R1+0x1904] ;  /* 0x0019040001177983 */ /* 0x002ee80000300800 */
[----:B------:R-:W3:Y:S04]  /*39240*/  LDL.LU R155, [R1+0x8c4] ;  /* 0x0008c400019b7983 */ /* 0x000ee80000300800 */
        /* <DEDUP_REMOVED lines=35> */
[----:B----4-:R-:W-:-:S05]  /*39480*/  IADD3.X R22, R22, R2, RZ, P6, !PT ;  /* 0x0000000216167210 */ /* 0x010fca00037fe4ff */
        /* <DEDUP_REMOVED lines=22> */
[----:B----4-:R-:W-:-:S05]  /*395f0*/  IADD3 R19, P2, R19, R22, RZ ;  /* 0x0000001613137210 */ /* 0x010fca0007f5e0ff */
        /* <DEDUP_REMOVED lines=10> */
[----:B-1----:R0:W5:Y:S04]  /*396a0*/  LDL.LU R8, [R1+0x18e4] ;  /* 0x0018e40001087983 */ /* 0x0021680000300800 */
        /* <DEDUP_REMOVED lines=9> */
[----:B------:R-:W4:Y:S01]  /*39740*/  LDL.LU R22, [R1+0x8f4] ;  /* 0x0008f40001167983 */ /* 0x000f220000300800 */
[----:B------:R-:W-:Y:S02]  /*39750*/  WARPGROUP.DEPBAR.LE gsb0, 0x0 ;  /* 0x00008000000079c5 */ /* 0x000fe40000010000 */
[----:B------:R-:W-:Y:S01]  /*39760*/  WARPGROUP.ARRIVE ;  /* 0x00000000000079c5 */ /* 0x000fe20000000000 */
[----:B------:R-:W-:Y:S01]  /*39770*/  UMOV UR38, UR10 ;  /* 0x0000000a00267c82 */ /* 0x000fe20008000000 */
[----:B------:R-:W-:-:S04]  /*39780*/  UMOV UR39, UR11 ;  /* 0x0000000b00277c82 */ /* 0x000fc80008000000 */
[----:B------:R-:W-:Y:S01]  /*39790*/  HGMMA.64x256x16.F32 R24, gdesc[UR36].tnspA, R24, gsb0 ;  /* 0x23e00000241879f0 */ /* 0x000fe20008000818 */
        /* <DEDUP_REMOVED lines=28> */
[--C-:B------:R-:W-:Y:S02]  /*39960*/  IMAD.X R21, R21, 0x1, R2.reuse, P2 ;  /* 0x0000000115157824 */ /* 0x100fe400010e0602 */
[--C-:B------:R-:W-:Y:S02]  /*39970*/  IMAD.X R13, R13, 0x1, R2.reuse, P3 ;  /* 0x000000010d0d7824 */ /* 0x100fe400018e0602 */
[--C-:B------:R-:W-:Y:S01]  /*39980*/  IMAD.X R18, R18, 0x1, R2.reuse, P4 ;  /* 0x0000000112127824 */ /* 0x100fe200020e0602 */
[----:B------:R-:W-:Y:S01]  /*39990*/  UMOV UR50, UR22 ;  /* 0x0000001600327c82 */ /* 0x000fe20008000000 */
[----:B------:R-:W-:Y:S01]  /*399a0*/  UMOV UR51, UR23 ;  /* 0x0000001700337c82 */ /* 0x000fe20008000000 */
[----:B----4-:R-:W-:-:S05]  /*399b0*/  IMAD.X R22, R22, 0x1, R2, P1 ;  /* 0x0000000116167824 */ /* 0x010fca00008e0602 */
[----:B------:R1:W-:Y:S02]  /*399c0*/  STL [R1+0x8e4], R22 ;  /* 0x0008e41601007387 */ /* 0x0003e40000100800 */
[----:B-1----:R-:W1:Y:S02]  /*399d0*/  LDC R22, c[0x0][0x23c] ;  /* 0x00008f00ff167b82 */ /* 0x002e640000000800 */
[----:B-1----:R-:W-:-:S04]  /*399e0*/  IMAD.SHL.U32 R22, R22, 0x80, RZ ;  /* 0x0000008016167824 */ /* 0x002fc800078e00ff */
[----:B------:R-:W-:-:S05]  /*399f0*/  IMAD.SHL.U32 R22, R22, 0x2, RZ ;  /* 0x0000000216167824 */ /* 0x000fca00078e00ff */
[-C--:B------:R-:W-:Y:S02]  /*39a00*/  IADD3 R12, P1, R12, R22.reuse, RZ ;  /* 0x000000160c0c7210 */ /* 0x080fe40007f3e0ff */
[-C--:B------:R-:W-:Y:S02]  /*39a10*/  IADD3 R153, P2, R153, R22.reuse, RZ ;  /* 0x0000001699997210 */ /* 0x080fe40007f5e0ff */
[-C--:B---3--:R-:W-:Y:S01]  /*39a20*/  IADD3 R15, P3, R15, R22.reuse, RZ ;  /* 0x000000160f0f7210 */ /* 0x088fe20007f7e0ff */
[----:B------:R1:W-:Y:S01]  /*39a30*/  STL [R1+0x8b8], R12 ;  /* 0x0008b80c01007387 */ /* 0x0003e20000100800 */
[----:B------:R-:W-:-:S03]  /*39a40*/  IADD3 R17, P4, R17, R22, RZ ;  /* 0x0000001611117210 */ /* 0x000fc60007f9e0ff */
[----:B-1----:R0:W5:Y:S04]  /*39a50*/  LDL.LU R12, [R1+0x18d4] ;  /* 0x0018d400010c7983 */ /* 0x0021680000300800 */
[----:B------:R-:W-:Y:S04]  /*39a60*/  STL [R1+0x8dc], R21 ;  /* 0x0008dc1501007387 */ /* 0x000fe80000100800 */
[----:B------:R1:W-:Y:S01]  /*39a70*/  STL [R1+0x8d4], R13 ;  /* 0x0008d40d01007387 */ /* 0x0003e20000100800 */
[----:B------:R-:W-:Y:S02]  /*39a80*/  WARPGROUP.DEPBAR.LE gsb0, 0x0 ;  /* 0x00008000000079c5 */ /* 0x000fe40000010000 */
[----:B------:R-:W-:Y:S01]  /*39a90*/  UMOV UR54, UR26 ;  /* 0x0000001a00367c82 */ /* 0x000fe20008000000 */
[----:B------:R-:W-:Y:S01]  /*39aa0*/  UMOV UR55, UR27 ;  /* 0x0000001b00377c82 */ /* 0x000fe20008000000 */
[----:B------:R-:W-:-:S02]  /*39ab0*/  IMAD.X R155, R155, 0x1, R2, P5 ;  /* 0x000000019b9b7824 */ /* 0x000fc400028e0602 */
[--C-:B--2---:R-:W-:Y:S02]  /*39ac0*/  IMAD.X R19, R19, 0x1, R2.reuse, P3 ;  /* 0x0000000113137824 */ /* 0x104fe400018e0602 */
[----:B------:R-:W-:Y:S01]  /*39ad0*/  IMAD.X R156, R156, 0x1, R2, P4 ;  /* 0x000000019c9c7824 */ /* 0x000fe200020e0602 */
[----:B------:R-:W-:Y:S01]  /*39ae0*/  UMOV UR58, UR30 ;  /* 0x0000001e003a7c82 */ /* 0x000fe20008000000 */
[----:B------:R-:W-:Y:S01]  /*39af0*/  UMOV UR59, UR31 ;  /* 0x0000001f003b7c82 */ /* 0x000fe20008000000 */
[----:B-1----:R0:W5:Y:S04]  /*39b00*/  LDL.LU R13, [R1+0x18d0] ;  /* 0x0018d000010d7983 */ /* 0x0021680000300800 */
[----:B------:R-:W-:Y:S04]  /*39b10*/  STL [R1+0x8b0], R153 ;  /* 0x0008b09901007387 */ /* 0x000fe80000100800 */
[----:B------:R1:W-:Y:S01]  /*39b20*/  STL [R1+0x8a8], R15 ;  /* 0x0008a80f01007387 */ /* 0x0003e20000100800 */
[----:B------:R-:W2:Y:S03]  /*39b30*/  LDC R21, c[0x0][0x238] ;  /* 0x00008e00ff157b82 */ /* 0x000ea60000000800 */
[----:B-1----:R-:W3:Y:S04]  /*39b40*/  LDL.LU R15, [R1+0x18cc] ;  /* 0x0018cc00010f7983 */ /* 0x002ee80000300800 */
[----:B------:R1:W-:Y:S04]  /*39b50*/  STL [R1+0x8cc], R18 ;  /* 0x0008cc1201007387 */ /* 0x0003e80000100800 */
[----:B-1----:R-:W4:Y:S04]  /*39b60*/  LDL.LU R18, [R1+0x18c8] ;  /* 0x0018c80001127983 */ /* 0x002f280000300800 */
[----:B------:R1:W-:Y:S04]  /*39b70*/  STL [R1+0x8a0], R17 ;  /* 0x0008a01101007387 */ /* 0x0003e80000100800 */
[----:B-1----:R-:W2:Y:S01]  /*39b80*/  LDL.LU R17, [R1+0x18c4] ;  /* 0x0018c40001117983 */ /* 0x002ea20000300800 */
[----:B------:R-:W-:-:S06]  /*39b90*/  WARPGROUP.ARRIVE ;  /* 0x00000000000079c5 */ /* 0x000fcc0000000000 */
[----:B------:R-:W-:Y:S01]  /*39ba0*/  HGMMA.64x256x16.F32 R24, gdesc[UR48].tnspA, R24, gsb0 ;  /* 0x23e00000301879f0 */ /* 0x000fe20008000818 */
[----:B------:R-:W-:-:S05]  /*39bb0*/  IADD3 R14, P5, R14, R22, RZ ;  /* 0x000000160e0e7210 */ /* 0x000fca0007fbe0ff */
[----:B------:R1:W-:Y:S01]  /*39bc0*/  STL [R1+0x898], R14 ;  /* 0x0008980e01007387 */ /* 0x0003e20000100800 */
[----:B------:R-:W-:-:S03]  /*39bd0*/  IMAD.X R23, R23, 0x1, R2, P5 ;  /* 0x0000000117177824 */ /* 0x000fc600028e0602 */
[----:B-1----:R0:W5:Y:S04]  /*39be0*/  LDL.LU R14, [R1+0x18c0] ;  /* 0x0018c000010e7983 */ /* 0x0021680000300800 */
[----:B------:R-:W-:Y:S01]  /*39bf0*/  STL [R1+0x8c4], R155 ;  /* 0x0008c49b01007387 */ /* 0x000fe20000100800 */
[----:B------:R-:W-:Y:S02]  /*39c00*/  WARPGROUP.DEPBAR.LE gsb0, 0x0 ;  /* 0x00008000000079c5 */ /* 0x000fe40000010000 */
[----:B------:R-:W-:-:S11]  /*39c10*/  WARPGROUP.ARRIVE ;  /* 0x00000000000079c5 */ /* 0x000fd60000000000 */
[----:B------:R-:W-:Y:S01]  /*39c20*/  HGMMA.64x256x16.F32 R24, gdesc[UR52].tnspA, R24, gsb0 ;  /* 0x23e00000341879f0 */ /* 0x000fe20008000818 */
[----:B---3--:R-:W-:Y:S01]  /*39c30*/  IMAD.X R15, R15, 0x1, R2, P6 ;  /* 0x000000010f0f7824 */ /* 0x008fe200030e0602 */
[----:B------:R-:W-:-:S04]  /*39c40*/  IADD3 R16, P6, R16, R22, RZ ;  /* 0x0000001610107210 */ /* 0x000fc80007fde0ff */
[----:B------:R1:W-:Y:S01]  /*39c50*/  STL [R1+0x8bc], R15 ;  /* 0x0008bc0f01007387 */ /* 0x0003e20000100800 */
[----:B----4-:R-:W-:-:S03]  /*39c60*/  IMAD.X R18, R18, 0x1, R2, P2 ;  /* 0x0000000112127824 */ /* 0x010fc600010e0602 */
[----:B-1----:R0:W5:Y:S04]  /*39c70*/  LDL.LU R15, [R1+0x18bc] ;  /* 0x0018bc00010f7983 */ /* 0x0021680000300800 */
[----:B------:R1:W-:Y:S01]  /*39c80*/  STL [R1+0x890], R16 ;  /* 0x0008901001007387 */ /* 0x0003e20000100800 */
[----:B--2---:R-:W-:-:S03]  /*39c90*/  IMAD.X R17, R17, 0x1, R2, P1 ;  /* 0x0000000111117824 */ /* 0x004fc600008e0602 */
[----:B-1----:R0:W5:Y:S04]  /*39ca0*/  LDL.LU R16, [R1+0x18b8] ;  /* 0x0018b80001107983 */ /* 0x0021680000300800 */
[----:B------:R1:W-:Y:S01]  /*39cb0*/  STL [R1+0x8b4], R17 ;  /* 0x0008b41101007387 */ /* 0x0003e20000100800 */
[----:B------:R-:W-:-:S03]  /*39cc0*/  IMAD.X R3, R3, 0x1, R2, P6 ;  /* 0x0000000103037824 */ /* 0x000fc600030e0602 */
[----:B-1----:R0:W5:Y:S04]  /*39cd0*/  LDL.LU R17, [R1+0x18b4] ;  /* 0x0018b40001117983 */ /* 0x0021680000300800 */
[----:B------:R1:W-:Y:S04]  /*39ce0*/  STL [R1+0x8ac], R18 ;  /* 0x0008ac1201007387 */ /* 0x0003e80000100800 */
        /* <DEDUP_REMOVED lines=8> */
[----:B-1----:R0:W5:Y:S01]  /*39d70*/  LDL.LU R3, [R1+0x18a0] ;  /* 0x0018a00001037983 */ /* 0x0021620000300800 */
[----:B------:R-:W-:-:S02]  /*39d80*/  WARPGROUP.DEPBAR.LE gsb0, 0x0 ;  /* 0x00008000000079c5 */ /* 0x000fc40000010000 */
[----:B------:R-:W-:-:S06]  /*39d90*/  WARPGROUP.ARRIVE ;  /* 0x00000000000079c5 */ /* 0x000fcc0000000000 */
[----:B------:R-:W-:Y:S01]  /*39da0*/  HGMMA.64x256x16.F32 R24, gdesc[UR56].tnspA, R24, gsb0 ;  /* 0x23e00000381879f0 */ /* 0x000fe20008000818 */
[----:B------:R-:W-:Y:S02]  /*39db0*/  IMAD.SHL.U32 R21, R21, 0x80, RZ ;  /* 0x0000008015157824 */ /* 0x000fe400078e00ff */
[----:B------:R-:W-:Y:S02]  /*39dc0*/  IMAD.MOV.U32 R155, RZ, RZ, R154 ;  /* 0x000000ffff9b7224 */ /* 0x000fe400078e009a */
[----:B------:R-:W-:Y:S02]  /*39dd0*/  IMAD.MOV.U32 R153, RZ, RZ, R152 ;  /* 0x000000ffff997224 */ /* 0x000fe400078e0098 */
[----:B------:R-:W-:Y:S02]  /*39de0*/  IMAD.MOV.U32 R154, RZ, RZ, R20 ;  /* 0x000000ffff9a7224 */ /* 0x000fe400078e0014 */
[----:B------:R-:W-:Y:S02]  /*39df0*/  IMAD.SHL.U32 R21, R21, 0x2, RZ ;  /* 0x0000000215157824 */ /* 0x000fe400078e00ff */
[----:B------:R-:W-:Y:S01]  /*39e00*/  IMAD.MOV.U32 R152, RZ, RZ, R157 ;  /* 0x000000ffff987224 */ /* 0x000fe200078e009d */
[----:B------:R-:W-:-:S02]  /*39e10*/  WARPGROUP.DEPBAR.LE gsb0, 0x0 ;  /* 0x00008000000079c5 */ /* 0x000fc40000010000 */
[----:B0-----:R-:W-:Y:S05]  /*39e20*/  @P0 BRA `(.L_x_1) ;  /* 0xfffffdfc00340947 */ /* 0x001fea000383ffff */
[----:B------:R-:W2:Y:S04]  /*39e30*/  LDL.LU R20, [R1+0x1cc] ;  /* 0x0001cc0001147983 */ /* 0x000ea80000300800 */
[----:B------:R-:W3:Y:S04]  /*39e40*/  LDL.LU R154, [R1+0x5f0] ;  /* 0x0005f000019a7983 */ /* 0x000ee80000300800 */
[----:B------:R-:W4:Y:S04]  /*39e50*/  LDL.LU R155, [R1+0x3ec] ;  /* 0x0003ec00019b7983 */ /* 0x000f280000300800 */
[----:B------:R-:W4:Y:S04]  /*39e60*/  LDL.LU R152, [R1+0x3e4] ;  /* 0x0003e40001987983 */ /* 0x000f280000300800 */
[----:B------:R-:W2:Y:S04]  /*39e70*/  LDL.LU R153, [R1+0x1ec] ;  /* 0x0001ec0001997983 */ /* 0x000ea80000300800 */
[----:B------:R-:W2:Y:S04]  /*39e80*/  LDL.LU R2, [R1+0x5ec] ;  /* 0x0005ec0001027983 */ /* 0x000ea80000300800 */
[----:B------:R-:W3:Y:S04]  /*39e90*/  LDL.LU R22, [R1+0x1e4] ;  /* 0x0001e40001167983 */ /* 0x000ee80000300800 */
[----:B------:R-:W3:Y:S04]  /*39ea0*/  LDL.LU R0, [R1+0x5e4] ;  /* 0x0005e40001007983 */ /* 0x000ee80000300800 */
[----:B------:R-:W4:Y:S04]  /*39eb0*/  LDL.LU R21, [R1+0x3e8] ;  /* 0x0003e80001157983 */ /* 0x000f280000300800 */
[----:B-----5:R-:W4:Y:S04]  /*39ec0*/  LDL.LU R19, [R1+0x3e0] ;  /* 0x0003e00001137983 */ /* 0x020f280000300800 */
        /* <DEDUP_REMOVED lines=16> */
[----:B------:R0:W-:Y:S04]  /*39fd0*/  STL [R1+0x1a48], R172 ;  /* 0x001a48ac01007387 */ /* 0x0001e80000100800 */
[----:B0-----:R-:W4:Y:S04]  /*39fe0*/  LDL.LU R172, [R1+0x1f0] ;  /* 0x0001f00001ac7983 */ /* 0x001f280000300800 */
        /* <DEDUP_REMOVED lines=35> */
[----:B------:R-:W-:Y:S01]  /*3a220*/  STL [R1+0x19e0], R89 ;  /* 0x0019e05901007387 */ /* 0x000fe20000100800 */
[----:B--2---:R-:W-:-:S03]  /*3a230*/  F2FP.F16.F32.PACK_AB R2, R153, R2 ;  /* 0x000000029902723e */ /* 0x004fc600000000ff */
[----:B------:R-:W-:Y:S04]  /*3a240*/  STL [R1+0x19dc], R90 ;  /* 0x0019dc5a01007387 */ /* 0x000fe80000100800 */
[----:B------:R-:W-:Y:S01]  /*3a250*/  STL [R1+0x19d8], R88 ;  /* 0x0019d85801007387 */ /* 0x000fe20000100800 */
[----:B---3--:R-:W-:-:S03]  /*3a260*/  F2FP.F16.F32.PACK_AB R0, R22, R0 ;  /* 0x000000001600723e */ /* 0x008fc600000000ff */
        /* <DEDUP_REMOVED lines=70> */
[----:B------:R4:W-:Y:S04]  /*3a6d0*/  STL [R1+0x18bc], R24 ;  /* 0x0018bc1801007387 */ /* 0x0009e80000100800 */
[----:B------:R-:W-:Y:S04]  /*3a6e0*/  STL [R1+0x18b8], R244 ;  /* 0x0018b8f401007387 */ /* 0x000fe80000100800 */
[----:B------:R-:W-:Y:S01]  /*3a6f0*/  STL [R1+0x18b4], R245 ;  /* 0x0018b4f501007387 */ /* 0x000fe20000100800 */
[----:B----4-:R-:W-:-:S03]  /*3a700*/  F2FP.F16.F32.PACK_AB R24, R149, R166 ;  /* 0x000000a69518723e */ /* 0x010fc600000000ff */
[----:B------:R-:W-:Y:S04]  /*3a710*/  STL [R1+0x18b0], R158 ;  /* 0x0018b09e01007387 */ /* 0x000fe80000100800 */
[----:B------:R-:W-:Y:S04]  /*3a720*/  STL [R1+0x18ac], R159 ;  /* 0x0018ac9f01007387 */ /* 0x000fe80000100800 */
[----:B------:R-:W-:Y:S04]  /*3a730*/  STL [R1+0x18a8], R156 ;  /* 0x0018a89c01007387 */ /* 0x000fe80000100800 */
[----:B------:R0:W-:Y:S04]  /*3a740*/  STL [R1+0x18a4], R23 ;  /* 0x0018a41701007387 */ /* 0x0001e80000100800 */
[----:B------:R1:W-:Y:S01]  /*3a750*/  STL [R1+0x18a0], R3 ;  /* 0x0018a00301007387 */ /* 0x0003e20000100800 */
[----:B0-----:R-:W-:-:S02]  /*3a760*/  F2FP.F16.F32.PACK_AB R23, R102, R167 ;  /* 0x000000a76617723e */ /* 0x001fc400000000ff */
[----:B-1----:R-:W-:-:S05]  /*3a770*/  F2FP.F16.F32.PACK_AB R3, R151, R100 ;  /* 0x000000649703723e */ /* 0x002fca00000000ff */
[----:B------:R0:W-:Y:S04]  /*3a780*/  STL [R1+0x61c], R3 ;  /* 0x00061c0301007387 */ /* 0x0001e80000100800 */
[----:B------:R1:W-:Y:S04]  /*3a790*/  STL [R1+0x618], R24 ;  /* 0x0006181801007387 */ /* 0x0003e80000100800 */
[----:B------:R2:W-:Y:S01]  /*3a7a0*/  STL [R1+0x614], R23 ;  /* 0x0006141701007387 */ /* 0x0005e20000100800 */
[----:B0-----:R-:W-:Y:S02]  /*3a7b0*/  F2FP.F16.F32.PACK_AB R3, R168, R169 ;  /* 0x000000a9a803723e */ /* 0x001fe400000000ff */
[----:B-1----:R-:W-:-:S03]  /*3a7c0*/  F2FP.F16.F32.PACK_AB R24, R150, R101 ;  /* 0x000000659618723e */ /* 0x002fc600000000ff */
[----:B------:R0:W-:Y:S01]  /*3a7d0*/  STL [R1+0x610], R3 ;  /* 0x0006100301007387 */ /* 0x0001e20000100800 */
[----:B--2---:R-:W-:-:S03]  /*3a7e0*/  F2FP.F16.F32.PACK_AB R23, R148, R170 ;  /* 0x000000aa9417723e */ /* 0x004fc600000000ff */
[----:B------:R1:W-:Y:S04]  /*3a7f0*/  STL [R1+0x60c], R24 ;  /* 0x00060c1801007387 */ /* 0x0003e80000100800 */
[----:B------:R2:W-:Y:S01]  /*3a800*/  STL [R1+0x608], R23 ;  /* 0x0006081701007387 */ /* 0x0005e20000100800 */
[----:B0-----:R-:W-:Y:S02]  /*3a810*/  F2FP.F16.F32.PACK_AB R3, R103, R171 ;  /* 0x000000ab6703723e */ /* 0x001fe400000000ff */
[----:B-1----:R-:W-:-:S03]  /*3a820*/  F2FP.F16.F32.PACK_AB R24, R172, R154 ;  /* 0x0000009aac18723e */ /* 0x002fc600000000ff */
[----:B------:R0:W-:Y:S01]  /*3a830*/  STL [R1+0x604], R3 ;  /* 0x0006040301007387 */ /* 0x0001e20000100800 */
[----:B------:R-:W-:Y:S01]  /*3a840*/  IMAD.MOV.U32 R172, RZ, RZ, R20 ;  /* 0x000000ffffac7224 */ /* 0x000fe200078e0014 */
[----:B--2---:R-:W-:Y:S02]  /*3a850*/  F2FP.F16.F32.PACK_AB R23, R147, R155 ;  /* 0x0000009b9317723e */ /* 0x004fe400000000ff */
[----:B------:R-:W-:Y:S04]  /*3a860*/  STL [R1+0x600], R24 ;  /* 0x0006001801007387 */ /* 0x000fe80000100800 */
[----:B------:R-:W-:Y:S01]  /*3a870*/  STL [R1+0x3fc], R23 ;  /* 0x0003fc1701007387 */ /* 0x000fe20000100800 */
[----:B0-----:R-:W-:-:S05]  /*3a880*/  F2FP.F16.F32.PACK_AB R3, R145, R152 ;  /* 0x000000989103723e */ /* 0x001fca00000000ff */
        /* <DEDUP_REMOVED lines=26> */
[----:B------:R-:W2:Y:S04]  /*3aa30*/  LDL.LU R171, [R1+0x1c4] ;  /* 0x0001c40001ab7983 */ /* 0x000ea80000300800 */
[----:B------:R3:W-:Y:S04]  /*3aa40*/  STL [R1+0x1e0], R0 ;  /* 0x0001e00001007387 */ /* 0x0007e80000100800 */
        /* <DEDUP_REMOVED lines=136> */
[----:B0-----:R-:W4:Y:S04]  /*3b2d0*/  LDL.LU R3, [R1+0x28] ;  /* 0x0000280001037983 */ /* 0x001f280000300800 */
[----:B-1----:R-:W4:Y:S04]  /*3b2e0*/  LDL.LU R2, [R1+0x210] ;  /* 0x0002100001027983 */ /* 0x002f280000300800 */
[----:B------:R-:W4:Y:S01]  /*3b2f0*/  LDL.LU R22, [R1+0x18] ;  /* 0x0000180001167983 */ /* 0x000f220000300800 */
[----:B------:R-:W-:-:S03]  /*3b300*/  F2FP.F16.F32.PACK_AB R243, R139, R243 ;  /* 0x000000f38bf3723e */ /* 0x000fc600000000ff */
[----:B---3--:R-:W3:Y:S01]  /*3b310*/  LDL.LU R0, [R1+0x418] ;  /* 0x0004180001007983 */ /* 0x008ee20000300800 */
[----:B------:R-:W-:-:S03]  /*3b320*/  F2FP.F16.F32.PACK_AB R242, R137, R242 ;  /* 0x000000f289f2723e */ /* 0x000fc600000000ff */
[----:B------:R-:W3:Y:S01]  /*3b330*/  LDL.LU R21, [R1+0x10] ;  /* 0x0000100001157983 */ /* 0x000ee20000300800 */
[----:B------:R-:W-:-:S03]  /*3b340*/  F2FP.F16.F32.PACK_AB R241, R172, R241 ;  /* 0x000000f1acf1723e */ /* 0x000fc600000000ff */
[----:B------:R-:W3:Y:S01]  /*3b350*/  LDL.LU R157, [R1+0x410] ;  /* 0x00041000019d7983 */ /* 0x000ee20000300800 */
[----:B--2---:R-:W-:-:S03]  /*3b360*/  F2FP.F16.F32.PACK_AB R240, R171, R240 ;  /* 0x000000f0abf0723e */ /* 0x004fc600000000ff */
[----:B------:R-:W2:Y:S01]  /*3b370*/  LDL.LU R20, [R1+0x20c] ;  /* 0x00020c0001147983 */ /* 0x000ea20000300800 */
[----:B------:R-:W-:-:S03]  /*3b380*/  F2FP.F16.F32.PACK_AB R239, R138, R239 ;  /* 0x000000ef8aef723e */ /* 0x000fc600000000ff */
[----:B------:R-:W3:Y:S01]  /*3b390*/  LDL.LU R139, [R1+0x30c] ;  /* 0x00030c00018b7983 */ /* 0x000ee20000300800 */
[----:B------:R-:W-:-:S03]  /*3b3a0*/  F2FP.F16.F32.PACK_AB R238, R136, R238 ;  /* 0x000000ee88ee723e */ /* 0x000fc600000000ff */
[----:B------:R-:W2:Y:S01]  /*3b3b0*/  LDL.LU R137, [R1+0x50c] ;  /* 0x00050c0001897983 */ /* 0x000ea20000300800 */
[----:B----4-:R-:W-:-:S03]  /*3b3c0*/  F2FP.F16.F32.PACK_AB R237, R103, R237 ;  /* 0x000000ed67ed723e */ /* 0x010fc600000000ff */
[----:B------:R-:W4:Y:S01]  /*3b3d0*/  LDL.LU R172, [R1+0x1a48] ;  /* 0x001a480001ac7983 */ /* 0x000f220000300800 */
[----:B------:R-:W-:-:S03]  /*3b3e0*/  F2FP.F16.F32.PACK_AB R236, R170, R236 ;  /* 0x000000ecaaec723e */ /* 0x000fc600000000ff */
[----:B------:R-:W3:Y:S01]  /*3b3f0*/  LDL.LU R171, [R1+0x1a44] ;  /* 0x001a440001ab7983 */ /* 0x000ee20000300800 */
[----:B------:R-:W-:-:S03]  /*3b400*/  F2FP.F16.F32.PACK_AB R235, R135, R235 ;  /* 0x000000eb87eb723e */ /* 0x000fc600000000ff */
[----:B------:R-:W2:Y:S01]  /*3b410*/  LDL.LU R138, [R1+0x304] ;  /* 0x00030400018a7983 */ /* 0x000ea20000300800 */
[----:B------:R-:W-:-:S03]  /*3b420*/  F2FP.F16.F32.PACK_AB R234, R133, R234 ;  /* 0x000000ea85ea723e */ /* 0x000fc600000000ff */
[----:B------:R-:W2:Y:S01]  /*3b430*/  LDL.LU R136, [R1+0x504] ;  /* 0x0005040001887983 */ /* 0x000ea20000300800 */
[----:B------:R-:W-:-:S03]  /*3b440*/  F2FP.F16.F32.PACK_AB R233, R101, R233 ;  /* 0x000000e965e9723e */ /* 0x000fc600000000ff */
[----:B------:R-:W3:Y:S01]  /*3b450*/  LDL.LU R103, [R1+0x1a40] ;  /* 0x001a400001677983 */ /* 0x000ee20000300800 */
[----:B------:R-:W-:-:S03]  /*3b460*/  F2FP.F16.F32.PACK_AB R232, R169, R232 ;  /* 0x000000e8a9e8723e */ /* 0x000fc600000000ff */
[----:B------:R-:W2:Y:S01]  /*3b470*/  LDL.LU R170, [R1+0x1a3c] ;  /* 0x001a3c0001aa7983 */ /* 0x000ea20000300800 */
        /* <DEDUP_REMOVED lines=53> */
[----:B------:R-:W2:Y:S04]  /*3b7d0*/  LDL.LU R97, [R1+0x1a08] ;  /* 0x001a080001617983 */ /* 0x000ea80000300800 */
[----:B------:R-:W2:Y:S04]  /*3b7e0*/  LDL.LU R161, [R1+0x1a04] ;  /* 0x001a040001a17983 */ /* 0x000ea80000300800 */
[----:B------:R-:W2:Y:S04]  /*3b7f0*/  LDL.LU R122, [R1+0x264] ;  /* 0x00026400017a7983 */ /* 0x000ea80000300800 */
[----:B------:R-:W2:Y:S04]  /*3b800*/  LDL.LU R120, [R1+0x464] ;  /* 0x0004640001787983 */ /* 0x000ea80000300800 */
[----:B------:R-:W2:Y:S01]  /*3b810*/  LDL.LU R160, [R1+0x1a00] ;  /* 0x001a000001a07983 */ /* 0x000ea20000300800 */
[----:B------:R-:W-:-:S02]  /*3b820*/  F2FP.F16.F32.PACK_AB R204, R98, R204 ;  /* 0x000000cc62cc723e */ /* 0x000fc400000000ff */
[----:B------:R-:W-:Y:S01]  /*3b830*/  F2FP.F16.F32.PACK_AB R203, R119, R203 ;  /* 0x000000cb77cb723e */ /* 0x000fe200000000ff */
[----:B------:R-:W2:Y:S01]  /*3b840*/  LDL.LU R98, [R1+0x19fc] ;  /* 0x0019fc0001627983 */ /* 0x000ea20000300800 */
[----:B------:R-:W-:Y:S02]  /*3b850*/  F2FP.F16.F32.PACK_AB R202, R117, R202 ;  /* 0x000000ca75ca723e */ /* 0x000fe400000000ff */
[----:B------:R-:W-:Y:S01]  /*3b860*/  F2FP.F16.F32.PACK_AB R201, R96, R201 ;  /* 0x000000c960c9723e */ /* 0x000fe200000000ff */
        /* <DEDUP_REMOVED lines=58> */
[----:B------:R-:W2:Y:S01]  /*3bc10*/  LDL.LU R81, [R1+0x19c0] ;  /* 0x0019c00001517983 */ /* 0x000ea20000300800 */
[----:B----4-:R-:W-:-:S03]  /*3bc20*/  F2FP.F16.F32.PACK_AB R172, R82, R172 ;  /* 0x000000ac52ac723e */ /* 0x010fc600000000ff */
[----:B------:R-:W4:Y:S01]  /*3bc30*/  LDL.LU R82, [R1+0x19bc] ;  /* 0x0019bc0001527983 */ /* 0x000f220000300800 */
[----:B---3--:R-:W-:-:S03]  /*3bc40*/  F2FP.F16.F32.PACK_AB R171, R103, R171 ;  /* 0x000000ab67ab723e */ /* 0x008fc600000000ff */
[----:B------:R-:W3:Y:S01]  /*3bc50*/  LDL.LU R103, [R1+0x218] ;  /* 0x0002180001677983 */ /* 0x000ee20000300800 */
[----:B--2---:R-:W-:-:S03]  /*3bc60*/  F2FP.F16.F32.PACK_AB R170, R101, R170 ;  /* 0x000000aa65aa723e */ /* 0x004fc600000000ff */
        /* <DEDUP_REMOVED lines=23> */
[----:B------:R-:W-:Y:S02]  /*3bde0*/  F2FP.F16.F32.PACK_AB R153, R73, R153 ;  /* 0x000000994999723e */ /* 0x000fe400000000ff */
[----:B------:R-:W-:Y:S02]  /*3bdf0*/  F2FP.F16.F32.PACK_AB R152, R74, R152 ;  /* 0x000000984a98723e */ /* 0x000fe400000000ff */
[----:B------:R-:W-:Y:S02]  /*3be00*/  F2FP.F16.F32.PACK_AB R149, R72, R149 ;  /* 0x000000954895723e */ /* 0x000fe400000000ff */
[----:B------:R-:W-:Y:S02]  /*3be10*/  F2FP.F16.F32.PACK_AB R154, R96, R154 ;  /* 0x0000009a609a723e */ /* 0x000fe400000000ff */
[----:B------:R-:W2:Y:S01]  /*3be20*/  LDL.LU R96, [R1+0x420] ;  /* 0x0004200001607983 */ /* 0x000ea20000300800 */
[----:B------:R-:W-:-:S03]  /*3be30*/  F2FP.F16.F32.PACK_AB R151, R95, R151 ;  /* 0x000000975f97723e */ /* 0x000fc600000000ff */
[----:B------:R-:W2:Y:S01]  /*3be40*/  LDL.LU R73, [R1+0x19a0] ;  /* 0x0019a00001497983 */ /* 0x000ea20000300800 */
[----:B------:R-:W-:-:S03]  /*3be50*/  F2FP.F16.F32.PACK_AB R148, R71, R148 ;  /* 0x000000944794723e */ /* 0x000fc600000000ff */
[----:B------:R-:W2:Y:S04]  /*3be60*/  LDL.LU R74, [R1+0x199c] ;  /* 0x00199c00014a7983 */ /* 0x000ea80000300800 */
        /* <DEDUP_REMOVED lines=59> */
[----:B----4-:R-:W-:Y:S02]  /*3c220*/  F2FP.F16.F32.PACK_AB R7, R82, R7 ;  /* 0x000000075207723e */ /* 0x010fe400000000ff */
[----:B------:R-:W4:Y:S01]  /*3c230*/  LDL.LU R82, [R1+0x2a4] ;  /* 0x0002a40001527983 */ /* 0x000f220000300800 */
[----:B---3--:R-:W-:-:S03]  /*3c240*/  F2FP.F16.F32.PACK_AB R6, R80, R6 ;  /* 0x000000065006723e */ /* 0x008fc600000000ff */
[----:B------:R-:W3:Y:S04]  /*3c250*/  LDL.LU R80, [R1+0x4a4] ;  /* 0x0004a40001507983 */ /* 0x000ee80000300800 */
[----:B------:R-:W3:Y:S04]  /*3c260*/  LDL.LU R57, [R1+0x1960] ;  /* 0x0019600001397983 */ /* 0x000ee80000300800 */
[----:B------:R-:W3:Y:S01]  /*3c270*/  LDL.LU R58, [R1+0x195c] ;  /* 0x00195c00013a7983 */ /* 0x000ee20000300800 */
[----:B--2---:R-:W-:-:S03]  /*3c280*/  F2FP.F16.F32.PACK_AB R11, R79, R11 ;  /* 0x0000000b4f0b723e */ /* 0x004fc600000000ff */
[----:B------:R-:W2:Y:S01]  /*3c290*/  LDL.LU R79, [R1+0x2bc] ;  /* 0x0002bc00014f7983 */ /* 0x000ea20000300800 */
[----:B------:R-:W-:-:S03]  /*3c2a0*/  F2FP.F16.F32.PACK_AB R10, R77, R10 ;  /* 0x0000000a4d0a723e */ /* 0x000fc600000000ff */
[----:B------:R-:W4:Y:S04]  /*3c2b0*/  LDL.LU R77, [R1+0x4bc] ;  /* 0x0004bc00014d7983 */ /* 0x000f280000300800 */
[----:B------:R-:W3:Y:S04]  /*3c2c0*/  LDL.LU R56, [R1+0x1958] ;  /* 0x0019580001387983 */ /* 0x000ee80000300800 */
[----:B------:R-:W3:Y:S01]  /*3c2d0*/  LDL.LU R55, [R1+0x1954] ;  /* 0x0019540001377983 */ /* 0x000ee20000300800 */
[----:B------:R-:W-:-:S03]  /*3c2e0*/  F2FP.F16.F32.PACK_AB R15, R78, R15 ;  /* 0x0000000f4e0f723e */ /* 0x000fc600000000ff */
[----:B------:R-:W4:Y:S01]  /*3c2f0*/  LDL.LU R78, [R1+0x2b4] ;  /* 0x0002b400014e7983 */ /* 0x000f220000300800 */
[----:B------:R-:W-:-:S03]  /*3c300*/  F2FP.F16.F32.PACK_AB R14, R76, R14 ;  /* 0x0000000e4c0e723e */ /* 0x000fc600000000ff */
[----:B------:R-:W3:Y:S04]  /*3c310*/  LDL.LU R76, [R1+0x4b4] ;  /* 0x0004b400014c7983 */ /* 0x000ee80000300800 */
[----:B------:R-:W3:Y:S04]  /*3c320*/  LDL.LU R53, [R1+0x1950] ;  /* 0x0019500001357983 */ /* 0x000ee80000300800 */
[----:B------:R-:W3:Y:S01]  /*3c330*/  LDL.LU R54, [R1+0x194c] ;  /* 0x00194c0001367983 */ /* 0x000ee20000300800 */
[----:B------:R-:W-:-:S03]  /*3c340*/  F2FP.F16.F32.PACK_AB R19, R75, R19 ;  /* 0x000000134b13723e */ /* 0x000fc600000000ff */
[----:B------:R-:W2:Y:S01]  /*3c350*/  LDL.LU R75, [R1+0x2c8] ;  /* 0x0002c800014b7983 */ /* 0x000ea20000300800 */
[----:B------:R-:W-:Y:S02]  /*3c360*/  F2FP.F16.F32.PACK_AB R17, R52, R17 ;  /* 0x000000113411723e */ /* 0x000fe400000000ff */
[----:B------:R-:W-:Y:S02]  /*3c370*/  F2FP.F16.F32.PACK_AB R16, R51, R16 ;  /* 0x000000103310723e */ /* 0x000fe400000000ff */
[----:B------:R-:W-:Y:S02]  /*3c380*/  F2FP.F16.F32.PACK_AB R18, R73, R18 ;  /* 0x000000124912723e */ /* 0x000fe400000000ff */
[----:B------:R-:W4:Y:S04]  /*3c390*/  LDL.LU R73, [R1+0x4c8] ;  /* 0x0004c80001497983 */ /* 0x000f280000300800 */
[----:B------:R-:W3:Y:S04]  /*3c3a0*/  LDL.LU R52, [R1+0x1948] ;  /* 0x0019480001347983 */ /* 0x000ee80000300800 */
[----:B------:R-:W3:Y:S01]  /*3c3b0*/  LDL.LU R51, [R1+0x1944] ;  /* 0x0019440001337983 */ /* 0x000ee20000300800 */
[----:B--2---:R-:W-:-:S03]  /*3c3c0*/  F2FP.F16.F32.PACK_AB R75, R74, R75 ;  /* 0x0000004b4a4b723e */ /* 0x004fc600000000ff */
[----:B------:R-:W2:Y:S02]  /*3c3d0*/  LDL.LU R74, [R1+0x2c0] ;  /* 0x0002c000014a7983 */ /* 0x000ea40000300800 */
[----:B--2---:R-:W-:Y:S02]  /*3c3e0*/  F2FP.F16.F32.PACK_AB R74, R72, R74 ;  /* 0x0000004a484a723e */ /* 0x004fe400000000ff */
[----:B------:R-:W2:Y:S01]  /*3c3f0*/  LDL.LU R72, [R1+0x4c0] ;  /* 0x0004c00001487983 */ /* 0x000ea20000300800 */
[----:B----4-:R-:W-:Y:S02]  /*3c400*/  F2FP.F16.F32.PACK_AB R73, R49, R73 ;  /* 0x000000493149723e */ /* 0x010fe400000000ff */
[----:B------:R-:W-:Y:S01]  /*3c410*/  F2FP.F16.F32.PACK_AB R79, R71, R79 ;  /* 0x0000004f474f723e */ /* 0x000fe200000000ff */
[----:B------:R-:W4:Y:S01]  /*3c420*/  LDL.LU R49, [R1+0x1940] ;  /* 0x0019400001317983 */ /* 0x000f220000300800 */
[----:B--2---:R-:W-:-:S03]  /*3c430*/  F2FP.F16.F32.PACK_AB R72, R50, R72 ;  /* 0x000000483248723e */ /* 0x004fc600000000ff */
[----:B------:R-:W2:Y:S04]  /*3c440*/  LDL.LU R50, [R1+0x193c] ;  /* 0x00193c0001327983 */ /* 0x000ea80000300800 */
[----:B------:R-:W4:Y:S01]  /*3c450*/  LDL.LU R71, [R1+0x2b8] ;  /* 0x0002b80001477983 */ /* 0x000f220000300800 */
[----:B------:R-:W-:Y:S02]  /*3c460*/  F2FP.F16.F32.PACK_AB R78, R69, R78 ;  /* 0x0000004e454e723e */ /* 0x000fe400000000ff */
[----:B------:R-:W-:Y:S01]  /*3c470*/  F2FP.F16.F32.PACK_AB R77, R48, R77 ;  /* 0x0000004d304d723e */ /* 0x000fe200000000ff */
[----:B------:R-:W2:Y:S01]  /*3c480*/  LDL.LU R69, [R1+0x4b8] ;  /* 0x0004b80001457983 */ /* 0x000ea20000300800 */
[----:B---3--:R-:W-:-:S03]  /*3c490*/  F2FP.F16.F32.PACK_AB R76, R47, R76 ;  /* 0x0000004c2f4c723e */ /* 0x008fc600000000ff */
[----:B------:R-:W3:Y:S04]  /*3c4a0*/  LDL.LU R48, [R1+0x1938] ;  /* 0x0019380001307983 */ /* 0x000ee80000300800 */
[----:B------:R-:W3:Y:S01]  /*3c4b0*/  LDL.LU R47, [R1+0x1934] ;  /* 0x00193400012f7983 */ /* 0x000ee20000300800 */
[----:B----4-:R-:W-:-:S03]  /*3c4c0*/  F2FP.F16.F32.PACK_AB R71, R70, R71 ;  /* 0x000000474647723e */ /* 0x010fc600000000ff */
[----:B------:R-:W4:Y:S02]  /*3c4d0*/  LDL.LU R70, [R1+0x2b0] ;  /* 0x0002b00001467983 */ /* 0x000f240000300800 */
[----:B----4-:R-:W-:Y:S02]  /*3c4e0*/  F2FP.F16.F32.PACK_AB R70, R68, R70 ;  /* 0x000000464446723e */ /* 0x010fe400000000ff */
[----:B------:R-:W4:Y:S01]  /*3c4f0*/  LDL.LU R68, [R1+0x4b0] ;  /* 0x0004b00001447983 */ /* 0x000f220000300800 */
[----:B--2---:R-:W-:Y:S02]  /*3c500*/  F2FP.F16.F32.PACK_AB R69, R45, R69 ;  /* 0x000000452d45723e */ /* 0x004fe400000000ff */
[----:B------:R-:W-:Y:S01]  /*3c510*/  F2FP.F16.F32.PACK_AB R83, R67, R83 ;  /* 0x000000534353723e */ /* 0x000fe200000000ff */
[----:B------:R-:W2:Y:S01]  /*3c520*/  LDL.LU R45, [R1+0x1930] ;  /* 0x00193000012d7983 */ /* 0x000ea20000300800 */
[----:B----4-:R-:W-:-:S03]  /*3c530*/  F2FP.F16.F32.PACK_AB R68, R46, R68 ;  /* 0x000000442e44723e */ /* 0x010fc600000000ff */
[----:B------:R-:W4:Y:S04]  /*3c540*/  LDL.LU R46, [R1+0x192c] ;  /* 0x00192c00012e7983 */ /* 0x000f280000300800 */
[----:B------:R-:W3:Y:S01]  /*3c550*/  LDL.LU R67, [R1+0x2a8] ;  /* 0x0002a80001437983 */ /* 0x000ee20000300800 */
[----:B------:R-:W-:Y:S02]  /*3c560*/  F2FP.F16.F32.PACK_AB R82, R65, R82 ;  /* 0x000000524152723e */ /* 0x000fe400000000ff */
[----:B------:R-:W-:Y:S01]  /*3c570*/  F2FP.F16.F32.PACK_AB R81, R44, R81 ;  /* 0x000000512c51723e */ /* 0x000fe200000000ff */
[----:B------:R-:W2:Y:S01]  /*3c580*/  LDL.LU R65, [R1+0x4a8] ;  /* 0x0004a80001417983 */ /* 0x000ea20000300800 */
[----:B------:R-:W-:-:S03]  /*3c590*/  F2FP.F16.F32.PACK_AB R80, R43, R80 ;  /* 0x000000502b50723e */ /* 0x000fc600000000ff */
[----:B------:R-:W4:Y:S04]  /*3c5a0*/  LDL.LU R44, [R1+0x1928] ;  /* 0x00192800012c7983 */ /* 0x000f280000300800 */
[----:B------:R-:W4:Y:S01]  /*3c5b0*/  LDL.LU R43, [R1+0x1924] ;  /* 0x00192400012b7983 */ /* 0x000f220000300800 */
[----:B---3--:R-:W-:-:S03]  /*3c5c0*/  F2FP.F16.F32.PACK_AB R67, R66, R67 ;  /* 0x000000434243723e */ /* 0x008fc600000000ff */
[----:B------:R-:W3:Y:S02]  /*3c5d0*/  LDL.LU R66, [R1+0x2a0] ;  /* 0x0002a00001427983 */ /* 0x000ee40000300800 */
[----:B---3--:R-:W-:Y:S02]  /*3c5e0*/  F2FP.F16.F32.PACK_AB R66, R64, R66 ;  /* 0x000000424042723e */ /* 0x008fe400000000ff */
[----:B------:R-:W3:Y:S01]  /*3c5f0*/  LDL.LU R64, [R1+0x4a0] ;  /* 0x0004a00001407983 */ /* 0x000ee20000300800 */
[----:B--2---:R-:W-:Y:S02]  /*3c600*/  F2FP.F16.F32.PACK_AB R65, R41, R65 ;  /* 0x000000412941723e */ /* 0x004fe400000000ff */
[----:B------:R-:W-:Y:S01]  /*3c610*/  F2FP.F16.F32.PACK_AB R87, R63, R87 ;  /* 0x000000573f57723e */ /* 0x000fe200000000ff */
[----:B------:R-:W2:Y:S01]  /*3c620*/  LDL.LU R41, [R1+0x1920] ;  /* 0x0019200001297983 */ /* 0x000ea20000300800 */
[----:B---3--:R-:W-:-:S03]  /*3c630*/  F2FP.F16.F32.PACK_AB R64, R42, R64 ;  /* 0x000000402a40723e */ /* 0x008fc600000000ff */
[----:B------:R-:W3:Y:S04]  /*3c640*/  LDL.LU R42, [R1+0x191c] ;  /* 0x00191c00012a7983 */ /* 0x000ee80000300800 */
[----:B------:R-:W4:Y:S01]  /*3c650*/  LDL.LU R63, [R1+0x298] ;  /* 0x00029800013f7983 */ /* 0x000f220000300800 */
[----:B------:R-:W-:Y:S02]  /*3c660*/  F2FP.F16.F32.PACK_AB R86, R61, R86 ;  /* 0x000000563d56723e */ /* 0x000fe400000000ff */
[----:B------:R-:W-:Y:S01]  /*3c670*/  F2FP.F16.F32.PACK_AB R85, R40, R85 ;  /* 0x000000552855723e */ /* 0x000fe200000000ff */
[----:B------:R-:W2:Y:S01]  /*3c680*/  LDL.LU R61, [R1+0x498] ;  /* 0x00049800013d7983 */ /* 0x000ea20000300800 */
[----:B------:R-:W-:-:S03]  /*3c690*/  F2FP.F16.F32.PACK_AB R84, R39, R84 ;  /* 0x000000542754723e */ /* 0x000fc600000000ff */
        /* <DEDUP_REMOVED lines=25> */
[----:B------:R-:W-:Y:S02]  /*3c830*/  F2FP.F16.F32.PACK_AB R110, R53, R110 ;  /* 0x0000006e356e723e */ /* 0x000fe400000000ff */
[----:B------:R-:W-:-:S02]  /*3c840*/  F2FP.F16.F32.PACK_AB R109, R32, R109 ;  /* 0x0000006d206d723e */ /* 0x000fc400000000ff */
[----:B------:R-:W-:Y:S02]  /*3c850*/  F2FP.F16.F32.PACK_AB R108, R31, R108 ;  /* 0x0000006c1f6c723e */ /* 0x000fe400000000ff */
[----:B------:R-:W-:Y:S02]  /*3c860*/  F2FP.F16.F32.PACK_AB R119, R54, R119 ;  /* 0x000000773677723e */ /* 0x000fe400000000ff */
[----:B------:R-:W-:Y:S02]  /*3c870*/  F2FP.F16.F32.PACK_AB R118, R52, R118 ;  /* 0x000000763476723e */ /* 0x000fe400000000ff */
[----:B------:R-:W-:Y:S02]  /*3c880*/  F2FP.F16.F32.PACK_AB R117, R29, R117 ;  /* 0x000000751d75723e */ /* 0x000fe400000000ff */
        /* <DEDUP_REMOVED lines=10> */
[----:B---3--:R-:W-:Y:S02]  /*3c930*/  F2FP.F16.F32.PACK_AB R56, R34, R56 ;  /* 0x000000382238723e */ /* 0x008fe400000000ff */
[----:B------:R-:W3:Y:S04]  /*3c940*/  LDL.LU R34, [R1+0x18fc] ;  /* 0x0018fc0001227983 */ /* 0x000ee80000300800 */
[----:B------:R-:W4:Y:S04]  /*3c950*/  LDL.LU R55, [R1+0x24c] ;  /* 0x00024c0001377983 */ /* 0x000f280000300800 */
[----:B------:R-:W2:Y:S04]  /*3c960*/  LDL.LU R53, [R1+0x44c] ;  /* 0x00044c0001357983 */ /* 0x000ea80000300800 */
[----:B------:R-:W3:Y:S04]  /*3c970*/  LDL.LU R32, [R1+0x18f8] ;  /* 0x0018f80001207983 */ /* 0x000ee80000300800 */
[----:B------:R-:W3:Y:S04]  /*3c980*/  LDL.LU R31, [R1+0x18f4] ;  /* 0x0018f400011f7983 */ /* 0x000ee80000300800 */
[----:B------:R-:W2:Y:S04]  /*3c990*/  LDL.LU R54, [R1+0x244] ;  /* 0x0002440001367983 */ /* 0x000ea80000300800 */
[----:B------:R-:W3:Y:S04]  /*3c9a0*/  LDL.LU R52, [R1+0x444] ;  /* 0x0004440001347983 */ /* 0x000ee80000300800 */
        /* <DEDUP_REMOVED lines=10> */
[----:B------:R-:W4:Y:S01]  /*3ca50*/  LDL.LU R47, [R1+0x258] ;  /* 0x00025800012f7983 */ /* 0x000f220000300800 */
[----:B------:R-:W-:-:S02]  /*3ca60*/  F2FP.F16.F32.PACK_AB R142, R45, R142 ;  /* 0x0000008e2d8e723e */ /* 0x000fc400000000ff */
        /* <DEDUP_REMOVED lines=33> */
[----:B------:R-:W3:Y:S01]  /*3cc80*/  LDL.LU R37, [R1+0x438] ;  /* 0x0004380001257983 */ /* 0x000ee20000300800 */
[----:B------:R-:W-:-:S03]  /*3cc90*/  F2FP.F16.F32.PACK_AB R48, R245, R48 ;  /* 0x00000030f530723e */ /* 0x000fc600000000ff */
[----:B------:R-:W2:Y:S04]  /*3cca0*/  LDL.LU R244, [R1+0x18b8] ;  /* 0x0018b80001f47983 */ /* 0x000ea80000300800 */
[----:B------:R-:W2:Y:S01]  /*3ccb0*/  LDL.LU R245, [R1+0x18b4] ;  /* 0x0018b40001f57983 */ /* 0x000ea20000300800 */
[----:B----4-:R-:W-:-:S03]  /*3ccc0*/  F2FP.F16.F32.PACK_AB R39, R38, R39 ;  /* 0x000000272627723e */ /* 0x010fc600000000ff */
[----:B------:R-:W4:Y:S02]  /*3ccd0*/  LDL.LU R38, [R1+0x230] ;  /* 0x0002300001267983 */ /* 0x000f240000300800 */
[----:B----4-:R-:W-:Y:S02]  /*3cce0*/  F2FP.F16.F32.PACK_AB R38, R36, R38 ;  /* 0x000000262426723e */ /* 0x010fe400000000ff */
[----:B------:R-:W4:Y:S01]  /*3ccf0*/  LDL.LU R36, [R1+0x430] ;  /* 0x0004300001247983 */ /* 0x000f220000300800 */
[----:B---3--:R-:W-:Y:S02]  /*3cd00*/  F2FP.F16.F32.PACK_AB R37, R158, R37 ;  /* 0x000000259e25723e */ /* 0x008fe400000000ff */
[----:B------:R-:W-:Y:S01]  /*3cd10*/  F2FP.F16.F32.PACK_AB R95, R35, R95 ;  /* 0x0000005f235f723e */ /* 0x000fe200000000ff */
[----:B------:R-:W3:Y:S01]  /*3cd20*/  LDL.LU R158, [R1+0x18b0] ;  /* 0x0018b000019e7983 */ /* 0x000ee20000300800 */
[----:B----4-:R-:W-:-:S03]  /*3cd30*/  F2FP.F16.F32.PACK_AB R36, R159, R36 ;  /* 0x000000249f24723e */ /* 0x010fc600000000ff */
[----:B------:R-:W3:Y:S04]  /*3cd40*/  LDL.LU R159, [R1+0x18ac] ;  /* 0x0018ac00019f7983 */ /* 0x000ee80000300800 */
[----:B------:R-:W4:Y:S01]  /*3cd50*/  LDL.LU R35, [R1+0x228] ;  /* 0x0002280001237983 */ /* 0x000f220000300800 */
[----:B------:R-:W-:Y:S02]  /*3cd60*/  F2FP.F16.F32.PACK_AB R94, R33, R94 ;  /* 0x0000005e215e723e */ /* 0x000fe400000000ff */
[----:B------:R-:W-:Y:S01]  /*3cd70*/  F2FP.F16.F32.PACK_AB R93, R156, R93 ;  /* 0x0000005d9c5d723e */ /* 0x000fe200000000ff */
[----:B------:R-:W2:Y:S01]  /*3cd80*/  LDL.LU R33, [R1+0x428] ;  /* 0x0004280001217983 */ /* 0x000ea20000300800 */
[----:B------:R-:W-:-:S03]  /*3cd90*/  F2FP.F16.F32.PACK_AB R92, R23, R92 ;  /* 0x0000005c175c723e */ /* 0x000fc600000000ff */
[----:B------:R0:W5:Y:S04]  /*3cda0*/  LDL.LU R156, [R1+0x18a8] ;  /* 0x0018a800019c7983 */ /* 0x0001680000300800 */
[----:B------:R0:W5:Y:S01]  /*3cdb0*/  LDL.LU R23, [R1+0x18a4] ;  /* 0x0018a40001177983 */ /* 0x0001620000300800 */
[----:B----4-:R-:W-:-:S03]  /*3cdc0*/  F2FP.F16.F32.PACK_AB R35, R34, R35 ;  /* 0x000000232223723e */ /* 0x010fc600000000ff */
[----:B------:R-:W4:Y:S01]  /*3cdd0*/  LDL.LU R34, [R1+0x220] ;  /* 0x0002200001227983 */ /* 0x000f220000300800 */
[----:B--2---:R-:W-:Y:S02]  /*3cde0*/  F2FP.F16.F32.PACK_AB R33, R3, R33 ;  /* 0x000000210321723e */ /* 0x004fe400000000ff */
[----:B----4-:R-:W-:Y:S02]  /*3cdf0*/  F2FP.F16.F32.PACK_AB R34, R32, R34 ;  /* 0x000000222022723e */ /* 0x010fe400000000ff */
[----:B------:R-:W2:Y:S04]  /*3ce00*/  LDL.LU R32, [R1+0x20] ;  /* 0x0000200001207983 */ /* 0x000ea80000300800 */
[----:B------:R0:W5:Y:S01]  /*3ce10*/  LDL.LU R3, [R1+0x18a0] ;  /* 0x0018a00001037983 */ /* 0x0001620000300800 */
        /* <DEDUP_REMOVED lines=11> */
[----:B---3--:R-:W-:Y:S02]  /*3ced0*/  F2FP.F16.F32.PACK_AB R24, R159, R158 ;  /* 0x0000009e9f18723e */ /* 0x008fe400000000ff */
[----:B--2---:R-:W-:-:S02]  /*3cee0*/  F2FP.F16.F32.PACK_AB R32, R32, R96 ;  /* 0x000000602020723e */ /* 0x004fc400000000ff */
[----:B------:R-:W-:Y:S02]  /*3cef0*/  F2FP.F16.F32.PACK_AB R96, R102, R101 ;  /* 0x000000656660723e */ /* 0x000fe400000000ff */
[----:B------:R-:W-:Y:S02]  /*3cf00*/  F2FP.F16.F32.PACK_AB R102, R25, R252 ;  /* 0x000000fc1966723e */ /* 0x000fe400000000ff */
[----:B------:R-:W-:Y:S02]  /*3cf10*/  F2FP.F16.F32.PACK_AB R101, R251, R250 ;  /* 0x000000fafb65723e */ /* 0x000fe400000000ff */
[----:B0-----:R-:W-:-:S07]  /*3cf20*/  F2FP.F16.F32.PACK_AB R25, R245, R244 ;  /* 0x000000f4f519723e */ /* 0x001fce00000000ff */
.L_x_0:
[----:B------:R-:W0:Y:S01]  /*3cf30*/  S2R R0, SR_TID.X ;  /* 0x0000000000007919 */ /* 0x000e220000002100 */
[----:B------:R-:W-:Y:S01]  /*3cf40*/  MOV R157, 0x400 ;  /* 0x00000400009d7802 */ /* 0x000fe20000000f00 */
[----:B------:R-:W1:Y:S01]  /*3cf50*/  LDC R252, c[0x0][0x22c] ;  /* 0x00008b00fffc7b82 */ /* 0x000e620000000800 */
[----:B------:R-:W2:Y:S01]  /*3cf60*/  S2R R158, SR_CgaCtaId ;  /* 0x00000000009e7919 */ /* 0x000ea20000008800 */
[----:B------:R-:W3:Y:S01]  /*3cf70*/  S2R R22, SR_TID.X ;  /* 0x0000000000167919 */ /* 0x000ee20000002100 */
[C---:B0-----:R-:W-:Y:S02]  /*3cf80*/  IMAD.SHL.U32 R20, R0.reuse, 0x10, RZ ;  /* 0x0000001000147824 */ /* 0x041fe400078e00ff */
[----:B------:R-:W-:Y:S01]  /*3cf90*/  IMAD.SHL.U32 R2, R0, 0x40, RZ ;  /* 0x0000004000027824 */ /* 0x000fe200078e00ff */
[----:B--2---:R-:W-:Y:S01]  /*3cfa0*/  LEA R157, R158, R157, 0x18 ;  /* 0x0000009d9e9d7211 */ /* 0x004fe200078ec0ff */
[----:B------:R-:W-:Y:S01]  /*3cfb0*/  IMAD.SHL.U32 R21, R0, 0x8, RZ ;  /* 0x0000000800157824 */ /* 0x000fe200078e00ff */
[----:B------:R-:W-:Y:S01]  /*3cfc0*/  LOP3.LUT R20, R20, 0xf0, RZ, 0xc0, !PT ;  /* 0x000000f014147812 */ /* 0x000fe200078ec0ff */
[----:B------:R-:W0:Y:S01]  /*3cfd0*/  LDC.64 R158, c[0x0][0x228] ;  /* 0x00008a00ff9e7b82 */ /* 0x000e220000000a00 */
[----:B------:R-:W-:-:S02]  /*3cfe0*/  LOP3.LUT R2, R2, 0x400, RZ, 0xc0, !PT ;  /* 0x0000040002027812 */ /* 0x000fc400078ec0ff */
[----:B---3--:R-:W-:Y:S02]  /*3cff0*/  LOP3.LUT R22, R22, 0x7f, RZ, 0xc0, !PT ;  /* 0x0000007f16167812 */ /* 0x008fe400078ec0ff */
[----:B------:R-:W-:Y:S02]  /*3d000*/  IADD3 R0, R2, R157, R20 ;  /* 0x0000009d02007210 */ /* 0x000fe40007ffe014 */
[----:B------:R-:W-:Y:S01]  /*3d010*/  LOP3.LUT R2, R21, 0x300, RZ, 0xc0, !PT ;  /* 0x0000030015027812 */ /* 0x000fe200078ec0ff */
[----:B------:R-:W-:Y:S01]  /*3d020*/  IMAD R22, R22, 0x10, R157 ;  /* 0x0000001016167824 */ /* 0x000fe200078e029d */
[----:B------:R-:W-:Y:S03]  /*3d030*/  BAR.SYNC.DEFER_BLOCKING 0x0 ;  /* 0x0000000000007b1d */ /* 0x000fe60000010000 */
[----:B------:R-:W-:-:S05]  /*3d040*/  IMAD.IADD R0, R0, 0x1, R2 ;  /* 0x0000000100007824 */ /* 0x000fca00078e0202 */
[----:B------:R-:W2:Y:S08]  /*3d050*/  LDC.64 R20, c[0x0][0x228] ;  /* 0x00008a00ff147b82 */ /* 0x000eb00000000a00 */
[----:B------:R-:W3:Y:S08]  /*3d060*/  LDC R2, c[0x0][0x244] ;  /* 0x00009100ff027b82 */ /* 0x000ef00000000800 */
[----:B------:R-:W4:Y:S01]  /*3d070*/  LDC R157, c[0x0][0x248] ;  /* 0x00009200ff9d7b82 */ /* 0x000f220000000800 */
[----:B------:R-:W-:Y:S07]  /*3d080*/  STSM.16.M88.4 [R0], R24 ;  /* 0x0000001800007844 */ /* 0x000fee0000000200 */
[----:B------:R-:W-:Y:S06]  /*3d090*/  BAR.SYNC.DEFER_BLOCKING 0x0 ;  /* 0x0000000000007b1d */ /* 0x000fec0000010000 */
[----:B------:R-:W1:Y:S02]  /*3d0a0*/  LDS.128 R24, [R22] ;  /* 0x0000000016187984 */ /* 0x000e640000000c00 */
[----:B------:R-:W-:Y:S06]  /*3d0b0*/  BAR.SYNC.DEFER_BLOCKING 0x0 ;  /* 0x0000000000007b1d */ /* 0x000fec0000010000 */
[----:B------:R-:W-:Y:S02]  /*3d0c0*/  STSM.16.M88.4 [R0], R100 ;  /* 0x0000006400007844 */ /* 0x000fe40000000200 */
[----:B------:R-:W-:Y:S06]  /*3d0d0*/  BAR.SYNC.DEFER_BLOCKING 0x0 ;  /* 0x0000000000007b1d */ /* 0x000fec0000010000 */
[----:B-1----:R-:W-:Y:S04]  /*3d0e0*/  STL.64 [R1+0x20], R24 ;  /* 0x0000201801007387 */ /* 0x002fe80000100a00 */
[----:B------:R-:W-:Y:S04]  /*3d0f0*/  STL.64 [R1+0x28], R26 ;  /* 0x0000281a01007387 */ /* 0x000fe80000100a00 */
[----:B------:R-:W1:Y:S01]  /*3d100*/  LDS.128 R24, [R22] ;  /* 0x0000000016187984 */ /* 0x000e620000000c00 */
        /* <DEDUP_REMOVED lines=9> */
[----:B-1----:R-:W-:Y:S04]  /*3d1a0*/  STL.64 [R1], R24 ;  /* 0x0000001801007387 */ /* 0x002fe80000100a00 */
        /* <DEDUP_REMOVED lines=11> */
[----:B-1----:R1:W-:Y:S04]  /*3d260*/  STL.64 [R1+0x18d8], R244 ;  /* 0x0018d8f401007387 */ /* 0x0023e80000100a00 */
[----:B------:R0:W-:Y:S04]  /*3d270*/  STL.64 [R1+0x18c0], R246 ;  /* 0x0018c0f601007387 */ /* 0x0001e80000100a00 */
[----:B-1----:R-:W3:Y:S04]  /*3d280*/  LDL.LU R244, [R1+0x610] ;  /* 0x0006100001f47983 */ /* 0x002ee80000300800 */
[----:B------:R-:W1:Y:S01]  /*3d290*/  LDS.128 R100, [R22] ;  /* 0x0000000016647984 */ /* 0x000e620000000c00 */
[----:B------:R-:W-:Y:S06]  /*3d2a0*/  BAR.SYNC.DEFER_BLOCKING 0x0 ;  /* 0x0000000000007b1d */ /* 0x000fec0000010000 */
[----:B------:R-:W3:Y:S04]  /*3d2b0*/  LDL.LU R245, [R1+0x614] ;  /* 0x0006140001f57983 */ /* 0x000ee80000300800 */
[----:B0-----:R-:W3:Y:S04]  /*3d2c0*/  LDL.LU R246, [R1+0x618] ;  /* 0x0006180001f67983 */ /* 0x001ee80000300800 */
[----:B------:R-:W3:Y:S04]  /*3d2d0*/  LDL.LU R247, [R1+0x61c] ;  /* 0x00061c0001f77983 */ /* 0x000ee80000300800 */
[----:B------:R-:W2:Y:S04]  /*3d2e0*/  LDL.LU R248, [R1+0x3f0] ;  /* 0x0003f00001f87983 */ /* 0x000ea80000300800 */
[----:B------:R-:W-:Y:S01]  /*3d2f0*/  STSM.16.M88.4 [R0], R36 ;  /* 0x0000002400007844 */ /* 0x000fe20000000200 */
[----:B------:R-:W-:Y:S06]  /*3d300*/  BAR.SYNC.DEFER_BLOCKING 0x0 ;  /* 0x0000000000007b1d */ /* 0x000fec0000010000 */
[----:B------:R-:W2:Y:S04]  /*3d310*/  LDL.LU R249, [R1+0x3f4] ;  /* 0x0003f40001f97983 */ /* 0x000ea80000300800 */
[----:B------:R-:W2:Y:S04]  /*3d320*/  LDL.LU R250, [R1+0x3f8] ;  /* 0x0003f80001fa7983 */ /* 0x000ea80000300800 */
[----:B------:R-:W2:Y:S04]  /*3d330*/  LDL.LU R251, [R1+0x3fc] ;  /* 0x0003fc0001fb7983 */ /* 0x000ea80000300800 */
[----:B-1----:R-:W-:Y:S04]  /*3d340*/  STL.64 [R1+0x18e0], R102 ;  /* 0x0018e06601007387 */ /* 0x002fe80000100a00 */
[----:B------:R-:W-:Y:S01]  /*3d350*/  LDS.128 R96, [R22] ;  /* 0x0000000016607984 */ /* 0x000fe20000000c00 */
[----:B------:R-:W-:Y:S06]  /*3d360*/  BAR.SYNC.DEFER_BLOCKING 0x0 ;  /* 0x0000000000007b1d */ /* 0x000fec0000010000 */
[----:B------:R-:W-:Y:S02]  /*3d370*/  STSM.16.M88.4 [R0], R48 ;  /* 0x0000003000007844 */ /* 0x000fe40000000200 */
[----:B------:R-:W-:Y:S06]  /*3d380*/  BAR.SYNC.DEFER_BLOCKING 0x0 ;  /* 0x0000000000007b1d */ /* 0x000fec0000010000 */
[----:B------:R-:W-:Y:S02]  /*3d390*/  LDS.128 R92, [R22] ;  /* 0x00000000165c7984 */ /* 0x000fe40000000c00 */
        /* <DEDUP_REMOVED lines=181> */
[----:B------:R0:W-:Y:S02]  /*3def0*/  STSM.16.M88.4 [R0], R224 ;  /* 0x000000e000007844 */ /* 0x0001e40000000200 */
[----:B------:R-:W-:Y:S06]  /*3df00*/  BAR.SYNC.DEFER_BLOCKING 0x0 ;  /* 0x0000000000007b1d */ /* 0x000fec0000010000 */
[----:B0-----:R-:W4:Y:S04]  /*3df10*/  LDL.LU R224, [R1+0x1e0] ;  /* 0x0001e00001e07983 */ /* 0x001f280000300800 */
[----:B------:R-:W4:Y:S04]  /*3df20*/  LDL.LU R225, [R1+0x1e4] ;  /* 0x0001e40001e17983 */ /* 0x000f280000300800 */
[----:B------:R-:W4:Y:S04]  /*3df30*/  LDL.LU R226, [R1+0x1e8] ;  /* 0x0001e80001e27983 */ /* 0x000f280000300800 */
[----:B------:R-:W4:Y:S04]  /*3df40*/  LDL.LU R227, [R1+0x1ec] ;  /* 0x0001ec0001e37983 */ /* 0x000f280000300800 */
[----:B------:R-:W-:Y:S01]  /*3df50*/  LDS.128 R204, [R22] ;  /* 0x0000000016cc7984 */ /* 0x000fe20000000c00 */
[----:B------:R-:W-:Y:S06]  /*3df60*/  BAR.SYNC.DEFER_BLOCKING 0x0 ;  /* 0x0000000000007b1d */ /* 0x000fec0000010000 */
[----:B------:R0:W-:Y:S02]  /*3df70*/  STSM.16.M88.4 [R0], R228 ;  /* 0x000000e400007844 */ /* 0x0001e40000000200 */
[----:B------:R-:W-:Y:S06]  /*3df80*/  BAR.SYNC.DEFER_BLOCKING 0x0 ;  /* 0x0000000000007b1d */ /* 0x000fec0000010000 */
[----:B0-----:R-:W3:Y:S04]  /*3df90*/  LDL.LU R228, [R1+0x1f0] ;  /* 0x0001f00001e47983 */ /* 0x001ee80000300800 */
[----:B------:R-:W3:Y:S04]  /*3dfa0*/  LDL.LU R229, [R1+0x1f4] ;  /* 0x0001f40001e57983 */ /* 0x000ee80000300800 */
[----:B------:R-:W3:Y:S04]  /*3dfb0*/  LDL.LU R230, [R1+0x1f8] ;  /* 0x0001f80001e67983 */ /* 0x000ee80000300800 */
[----:B------:R-:W3:Y:S04]  /*3dfc0*/  LDL.LU R231, [R1+0x1fc] ;  /* 0x0001fc0001e77983 */ /* 0x000ee80000300800 */
[----:B------:R-:W-:Y:S01]  /*3dfd0*/  LDS.128 R208, [R22] ;  /* 0x0000000016d07984 */ /* 0x000fe20000000c00 */
[----:B------:R-:W-:Y:S06]  /*3dfe0*/  BAR.SYNC.DEFER_BLOCKING 0x0 ;  /* 0x0000000000007b1d */ /* 0x000fec0000010000 */
[----:B------:R0:W-:Y:S02]  /*3dff0*/  STSM.16.M88.4 [R0], R232 ;  /* 0x000000e800007844 */ /* 0x0001e40000000200 */
[----:B------:R-:W-:Y:S06]  /*3e000*/  BAR.SYNC.DEFER_BLOCKING 0x0 ;  /* 0x0000000000007b1d */ /* 0x000fec0000010000 */
[----:B0-----:R-:W2:Y:S04]  /*3e010*/  LDL.LU R232, [R1+0x3e0] ;  /* 0x0003e00001e87983 */ /* 0x001ea80000300800 */
[----:B------:R-:W2:Y:S04]  /*3e020*/  LDL.LU R233, [R1+0x3e4] ;  /* 0x0003e40001e97983 */ /* 0x000ea80000300800 */
[----:B------:R-:W2:Y:S04]  /*3e030*/  LDL.LU R234, [R1+0x3e8] ;  /* 0x0003e80001ea7983 */ /* 0x000ea80000300800 */
[----:B------:R-:W2:Y:S04]  /*3e040*/  LDL.LU R235, [R1+0x3ec] ;  /* 0x0003ec0001eb7983 */ /* 0x000ea80000300800 */
[----:B------:R-:W-:Y:S01]  /*3e050*/  LDS.128 R212, [R22] ;  /* 0x0000000016d47984 */ /* 0x000fe20000000c00 */
[----:B------:R-:W-:Y:S06]  /*3e060*/  BAR.SYNC.DEFER_BLOCKING 0x0 ;  /* 0x0000000000007b1d */ /* 0x000fec0000010000 */
[----:B------:R-:W-:Y:S02]  /*3e070*/  STSM.16.M88.4 [R0], R236 ;  /* 0x000000ec00007844 */ /* 0x000fe40000000200 */
[----:B------:R-:W-:Y:S06]  /*3e080*/  BAR.SYNC.DEFER_BLOCKING 0x0 ;  /* 0x0000000000007b1d */ /* 0x000fec0000010000 */
[----:B------:R-:W-:Y:S02]  /*3e090*/  LDS.128 R216, [R22] ;  /* 0x0000000016d87984 */ /* 0x000fe40000000c00 */
        /* <DEDUP_REMOVED lines=9> */
[----:B----4-:R-:W-:Y:S02]  /*3e130*/  STSM.16.M88.4 [R0], R224 ;  /* 0x000000e000007844 */ /* 0x010fe40000000200 */
[----:B------:R-:W-:Y:S06]  /*3e140*/  BAR.SYNC.DEFER_BLOCKING 0x0 ;  /* 0x0000000000007b1d */ /* 0x000fec0000010000 */
[----:B------:R-:W-:Y:S02]  /*3e150*/  LDS.128 R224, [R22] ;  /* 0x0000000016e07984 */ /* 0x000fe40000000c00 */
[----:B------:R-:W-:Y:S06]  /*3e160*/  BAR.SYNC.DEFER_BLOCKING 0x0 ;  /* 0x0000000000007b1d */ /* 0x000fec0000010000 */
[----:B---3--:R-:W-:Y:S02]  /*3e170*/  STSM.16.M88.4 [R0], R228 ;  /* 0x000000e400007844 */ /* 0x008fe40000000200 */
[----:B------:R-:W-:Y:S06]  /*3e180*/  BAR.SYNC.DEFER_BLOCKING 0x0 ;  /* 0x0000000000007b1d */ /* 0x000fec0000010000 */
[----:B------:R-:W-:Y:S02]  /*3e190*/  LDS.128 R228, [R22] ;  /* 0x0000000016e47984 */ /* 0x000fe40000000c00 */
[----:B------:R-:W-:Y:S06]  /*3e1a0*/  BAR.SYNC.DEFER_BLOCKING 0x0 ;  /* 0x0000000000007b1d */ /* 0x000fec0000010000 */
[----:B--2---:R-:W-:Y:S02]  /*3e1b0*/  STSM.16.M88.4 [R0], R232 ;  /* 0x000000e800007844 */ /* 0x004fe40000000200 */
[----:B------:R-:W-:Y:S06]  /*3e1c0*/  BAR.SYNC.DEFER_BLOCKING 0x0 ;  /* 0x0000000000007b1d */ /* 0x000fec0000010000 */
[----:B------:R-:W0:Y:S02]  /*3e1d0*/  LDS.128 R232, [R22] ;  /* 0x0000000016e87984 */ /* 0x000e240000000c00 */
[----:B------:R-:W-:Y:S06]  /*3e1e0*/  BAR.SYNC.DEFER_BLOCKING 0x0 ;  /* 0x0000000000007b1d */ /* 0x000fec0000010000 */
[----:B------:R1:W-:Y:S02]  /*3e1f0*/  STSM.16.M88.4 [R0], R248 ;  /* 0x000000f800007844 */ /* 0x0003e40000000200 */
[----:B------:R-:W-:Y:S06]  /*3e200*/  BAR.SYNC.DEFER_BLOCKING 0x0 ;  /* 0x0000000000007b1d */ /* 0x000fec0000010000 */
[----:B0-----:R-:W-:Y:S04]  /*3e210*/  STL [R1+0x18bc], R234 ;  /* 0x0018bcea01007387 */ /* 0x001fe80000100800 */
[----:B------:R-:W-:Y:S04]  /*3e220*/  STL [R1+0x18b4], R235 ;  /* 0x0018b4eb01007387 */ /* 0x000fe80000100800 */
[----:B-1----:R-:W2:Y:S04]  /*3e230*/  LDL.LU R249, [R1+0x20] ;  /* 0x0000200001f97983 */ /* 0x002ea80000300800 */
[----:B------:R-:W0:Y:S01]  /*3e240*/  LDS.128 R236, [R22] ;  /* 0x0000000016ec7984 */ /* 0x000e220000000c00 */
[----:B------:R-:W-:Y:S06]  /*3e250*/  BAR.SYNC.DEFER_BLOCKING 0x0 ;  /* 0x0000000000007b1d */ /* 0x000fec0000010000 */
[----:B------:R-:W-:Y:S02]  /*3e260*/  STSM.16.M88.4 [R0], R240 ;  /* 0x000000f000007844 */ /* 0x000fe40000000200 */
[----:B------:R-:W-:Y:S06]  /*3e270*/  BAR.SYNC.DEFER_BLOCKING 0x0 ;  /* 0x0000000000007b1d */ /* 0x000fec0000010000 */
[----:B0-----:R-:W-:Y:S04]  /*3e280*/  STL [R1+0x18b8], R238 ;  /* 0x0018b8ee01007387 */ /* 0x001fe80000100800 */
[----:B------:R-:W-:Y:S04]  /*3e290*/  STL [R1+0x18b0], R239 ;  /* 0x0018b0ef01007387 */ /* 0x000fe80000100800 */
[----:B------:R-:W0:Y:S01]  /*3e2a0*/  LDS.128 R240, [R22] ;  /* 0x0000000016f07984 */ /* 0x000e220000000c00 */
[----:B------:R-:W-:-:S02]  /*3e2b0*/  IMAD.MOV.U32 R103, RZ, RZ, R21 ;  /* 0x000000ffff677224 */ /* 0x000fc400078e0015 */
[----:B------:R-:W-:Y:S01]  /*3e2c0*/  IMAD.MOV.U32 R235, RZ, RZ, R159 ;  /* 0x000000ffffeb7224 */ /* 0x000fe200078e009f */
[----:B------:R-:W-:Y:S06]  /*3e2d0*/  BAR.SYNC.DEFER_BLOCKING 0x0 ;  /* 0x0000000000007b1d */ /* 0x000fec0000010000 */
[----:B0-----:R-:W-:Y:S04]  /*3e2e0*/  STL [R1+0x18ac], R240 ;  /* 0x0018acf001007387 */ /* 0x001fe80000100800 */
[----:B------:R-:W-:Y:S04]  /*3e2f0*/  STL [R1+0x18a8], R241 ;  /* 0x0018a8f101007387 */ /* 0x000fe80000100800 */
[----:B------:R-:W-:Y:S04]  /*3e300*/  STL [R1+0x18a4], R242 ;  /* 0x0018a4f201007387 */ /* 0x000fe80000100800 */
[----:B------:R-:W-:Y:S04]  /*3e310*/  STL [R1+0x18a0], R243 ;  /* 0x0018a0f301007387 */ /* 0x000fe80000100800 */
[----:B------:R-:W3:Y:S04]  /*3e320*/  LDL.LU R248, [R1+0x10] ;  /* 0x0000100001f87983 */ /* 0x000ee80000300800 */
[----:B------:R-:W4:Y:S01]  /*3e330*/  LDL.LU R251, [R1+0x24] ;  /* 0x0000240001fb7983 */ /* 0x000f220000300800 */
[----:B------:R-:W-:-:S02]  /*3e340*/  IMAD.MOV.U32 R21, RZ, RZ, R158 ;  /* 0x000000ffff157224 */ /* 0x000fc400078e009e */
[----:B------:R-:W0:Y:S01]  /*3e350*/  LDC.64 R158, c[0x0][0x228] ;  /* 0x00008a00ff9e7b82 */ /* 0x000e220000000a00 */
[----:B------:R1:W-:Y:S01]  /*3e360*/  STSM.16.M88.4 [R0], R244 ;  /* 0x000000f400007844 */ /* 0x0003e20000000200 */
[----:B------:R-:W-:-:S06]  /*3e370*/  IMAD.MOV.U32 R102, RZ, RZ, R20 ;  /* 0x000000ffff667224 */ /* 0x000fcc00078e0014 */
[----:B------:R-:W-:Y:S01]  /*3e380*/  BAR.SYNC.DEFER_BLOCKING 0x0 ;  /* 0x0000000000007b1d */ /* 0x000fe20000010000 */
[----:B0-----:R-:W-:Y:S02]  /*3e390*/  IMAD.MOV.U32 R20, RZ, RZ, R159 ;  /* 0x000000ffff147224 */ /* 0x001fe400078e009f */
[----:B-1----:R-:W-:-:S05]  /*3e3a0*/  IMAD.MOV.U32 R246, RZ, RZ, R158 ;  /* 0x000000fffff67224 */ /* 0x002fca00078e009e */
[----:B------:R-:W0:Y:S01]  /*3e3b0*/  LDC.64 R158, c[0x0][0x220] ;  /* 0x00008800ff9e7b82 */ /* 0x000e220000000a00 */
[----:B-----5:R-:W-:Y:S02]  /*3e3c0*/  IADD3 R0, R3, 0xff, RZ ;  /* 0x000000ff03007810 */ /* 0x020fe40007ffe0ff */
[C---:B------:R-:W-:Y:S02]  /*3e3d0*/  ISETP.GE.AND P1, PT, R23.reuse, R21, PT ;  /* 0x000000151700720c */ /* 0x040fe40003f26270 */
[----:B------:R-:W-:Y:S01]  /*3e3e0*/  ISETP.GE.AND P0, PT, R0, R103, PT ;  /* 0x000000670000720c */ /* 0x000fe20003f06270 */
[----:B------:R-:W-:Y:S01]  /*3e3f0*/  IMAD R0, R23, R2, RZ ;  /* 0x0000000217007224 */ /* 0x000fe200078e02ff */
[----:B------:R-:W-:-:S03]  /*3e400*/  ISETP.LT.AND P1, PT, R3, R20, !P1 ;  /* 0x000000140300720c */ /* 0x000fc60004f21270 */
[----:B------:R-:W-:Y:S01]  /*3e410*/  IMAD R2, R2, 0x80, R0 ;  /* 0x0000008002027824 */ /* 0x000fe200078e0200 */
[----:B0-----:R-:W-:-:S04]  /*3e420*/  LEA R20, P2, R0, R158, 0x1 ;  /* 0x0000009e00147211 */ /* 0x001fc800078408ff */
[----:B------:R-:W-:Y:S01]  /*3e430*/  LEA.HI.X.SX32 R21, R0, R159, 0x1, P2 ;  /* 0x0000009f00157211 */ /* 0x000fe200010f0eff */
[----:B------:R-:W-:Y:S01]  /*3e440*/  IMAD R0, R3, R157, RZ ;  /* 0x0000009d03007224 */ /* 0x000fe200078e02ff */
[----:B------:R-:W-:-:S03]  /*3e450*/  LEA R158, P2, R2, R158, 0x1 ;  /* 0x0000009e029e7211 */ /* 0x000fc600078408ff */
[----:B------:R-:W-:Y:S01]  /*3e460*/  IMAD.WIDE R238, R0, 0x2, R20 ;  /* 0x0000000200ee7825 */ /* 0x000fe200078e0214 */
[----:B------:R-:W-:-:S04]  /*3e470*/  LEA.HI.X.SX32 R159, R2, R159, 0x1, P2 ;  /* 0x0000009f029f7211 */ /* 0x000fc800010f0eff */
[----:B--2---:R0:W-:Y:S01]  /*3e480*/  @P1 STG.E.U16 desc[UR60][R238.64], R249 ;  /* 0x000000f9ee001986 */ /* 0x0041e2000c10153c */
[----:B------:R-:W-:-:S03]  /*3e490*/  PRMT R2, R249, 0x7632, R2 ;  /* 0x00007632f9027816 */ /* 0x000fc60000000002 */
[----:B0-----:R-:W2:Y:S01]  /*3e4a0*/  LDL.LU R249, [R1+0x14] ;  /* 0x0000140001f97983 */ /* 0x001ea20000300800 */
[----:B------:R-:W0:Y:S01]  /*3e4b0*/  LDC.64 R238, c[0x0][0x228] ;  /* 0x00008a00ffee7b82 */ /* 0x000e220000000a00 */
[----:B------:R-:W-:Y:S01]  /*3e4c0*/  ISETP.GE.AND P1, PT, R3, R235, PT ;  /* 0x000000eb0300720c */ /* 0x000fe20003f26270 */
[----:B0-----:R-:W-:-:S05]  /*3e4d0*/  IMAD.MOV.U32 R103, RZ, RZ, R238 ;  /* 0x000000ffff677224 */ /* 0x001fca00078e00ee */
[----:B------:R-:W-:Y:S01]  /*3e4e0*/  ISETP.LT.AND P1, PT, R156, R103, !P1 ;  /* 0x000000679c00720c */ /* 0x000fe20004f21270 */
[----:B------:R-:W-:Y:S02]  /*3e4f0*/  IMAD.MOV.U32 R234, RZ, RZ, R239 ;  /* 0x000000ffffea7224 */ /* 0x000fe400078e00ef */
[----:B------:R-:W-:-:S10]  /*3e500*/  IMAD.WIDE R238, R0, 0x2, R158 ;  /* 0x0000000200ee7825 */ /* 0x000fd400078e029e */
[----:B------:R0:W-:Y:S02]  /*3e510*/  @P1 STG.E.U16 desc[UR60][R238.64], R2 ;  /* 0x00000002ee001986 */ /* 0x0001e4000c10153c */
[----:B0-----:R-:W0:Y:S01]  /*3e520*/  LDC.64 R238, c[0x0][0x228] ;  /* 0x00008a00ffee7b82 */ /* 0x001e220000000a00 */
[----:B------:R-:W-:-:S05]  /*3e530*/  VIADD R2, R3, 0x1 ;  /* 0x0000000103027836 */ /* 0x000fca0000000000 */
[----:B------:R-:W-:Y:S02]  /*3e540*/  ISETP.GE.AND P1, PT, R2, R252, PT ;  /* 0x000000fc0200720c */ /* 0x000fe40003f26270 */
[----:B------:R-:W1:Y:S01]  /*3e550*/  LDC R2, c[0x0][0x228] ;  /* 0x00008a00ff027b82 */ /* 0x000e620000000800 */
[----:B------:R-:W-:Y:S02]  /*3e560*/  IMAD.IADD R0, R0, 0x1, R157 ;  /* 0x0000000100007824 */ /* 0x000fe400078e029d */
[----:B0-----:R-:W-:-:S05]  /*3e570*/  IMAD.MOV.U32 R103, RZ, RZ, R238 ;  /* 0x000000ffff677224 */ /* 0x001fca00078e00ee */
[----:B------:R-:W0:Y:S01]  /*3e580*/  LDC R252, c[0x0][0x22c] ;  /* 0x00008b00fffc7b82 */ /* 0x000e220000000800 */
[C---:B------:R-:W-:Y:S01]  /*3e590*/  ISETP.LT.AND P2, PT, R23.reuse, R103, !P1 ;  /* 0x000000671700720c */ /* 0x040fe20004f41270 */
[----:B------:R-:W-:Y:S01]  /*3e5a0*/  IMAD.WIDE R240, R0, 0x2, R20 ;  /* 0x0000000200f07825 */ /* 0x000fe200078e0214 */
[----:B-1----:R-:W-:-:S05]  /*3e5b0*/  ISETP.LT.AND P4, PT, R23, R2, !P0 ;  /* 0x000000021700720c */ /* 0x002fca0004781270 */
[----:B------:R-:W1:Y:S06]  /*3e5c0*/  LDC R2, c[0x0][0x228] ;  /* 0x00008a00ff027b82 */ /* 0x000e6c0000000800 */
[----:B---3--:R3:W-:Y:S02]  /*3e5d0*/  @P2 STG.E.U16 desc[UR60][R240.64], R248 ;  /* 0x000000f8f0002986 */ /* 0x0087e4000c10153c */
[----:B---3--:R-:W3:Y:S01]  /*3e5e0*/  LDC.64 R240, c[0x0][0x228] ;  /* 0x00008a00fff07b82 */ /* 0x008ee20000000a00 */
[----:B-1----:R-:W-:Y:S02]  /*3e5f0*/  ISETP.LT.AND P0, PT, R156, R2, !P0 ;  /* 0x000000029c00720c */ /* 0x002fe40004701270 */
[----:B------:R-:W-:-:S02]  /*3e600*/  PRMT R2, R248, 0x7632, R2 ;  /* 0x00007632f8027816 */ /* 0x000fc40000000002 */
[----:B------:R-:W2:Y:S01]  /*3e610*/  LDL.LU R248, [R1+0x28] ;  /* 0x0000280001f87983 */ /* 0x000ea20000300800 */
[----:B---3--:R-:W-:-:S05]  /*3e620*/  IMAD.MOV.U32 R103, RZ, RZ, R240 ;  /* 0x000000ffff677224 */ /* 0x008fca00078e00f0 */
[----:B------:R-:W-:Y:S01]  /*3e630*/  ISETP.LT.AND P1, PT, R156, R103, !P1 ;  /* 0x000000679c00720c */ /* 0x000fe20004f21270 */
[----:B------:R-:W-:Y:S02]  /*3e640*/  IMAD.MOV.U32 R235, RZ, RZ, R241 ;  /* 0x000000ffffeb7224 */ /* 0x000fe400078e00f1 */
[----:B------:R-:W-:-:S10]  /*3e650*/  IMAD.WIDE R240, R0, 0x2, R158 ;  /* 0x0000000200f07825 */ /* 0x000fd400078e029e */
[----:B------:R1:W-:Y:S02]  /*3e660*/  @P1 STG.E.U16 desc[UR60][R240.64], R2 ;  /* 0x00000002f0001986 */ /* 0x0003e4000c10153c */
[----:B-1----:R-:W1:Y:S01]  /*3e670*/  LDC.64 R240, c[0x0][0x228] ;  /* 0x00008a00fff07b82 */ /* 0x002e620000000a00 */
[----:B------:R-:W-:-:S05]  /*3e680*/  VIADD R2, R3, 0x2 ;  /* 0x0000000203027836 */ /* 0x000fca0000000000 */
[----:B0-----:R-:W-:Y:S01]  /*3e690*/  ISETP.GE.AND P1, PT, R2, R252, PT ;  /* 0x000000fc0200720c */ /* 0x001fe20003f26270 */
[----:B------:R-:W-:Y:S02]  /*3e6a0*/  IMAD.IADD R0, R0, 0x1, R157 ;  /* 0x0000000100007824 */ /* 0x000fe400078e029d */
[----:B------:R-:W-:Y:S02]  /*3e6b0*/  IMAD.MOV.U32 R238, RZ, RZ, R239 ;  /* 0x000000ffffee7224 */ /* 0x000fe400078e00ef */
[----:B-1----:R-:W-:Y:S01]  /*3e6c0*/  IMAD.MOV.U32 R103, RZ, RZ, R240 ;  /* 0x000000ffff677224 */ /* 0x002fe200078e00f0 */
[----:B----4-:R-:W-:Y:S01]  /*3e6d0*/  PRMT R2, R251, 0x7632, R2 ;  /* 0x00007632fb027816 */ /* 0x010fe20000000002 */
[----:B------:R-:W0:Y:S03]  /*3e6e0*/  LDC R252, c[0x0][0x22c] ;  /* 0x00008b00fffc7b82 */ /* 0x000e260000000800 */
[----:B------:R-:W-:Y:S01]  /*3e6f0*/  ISETP.LT.AND P2, PT, R23, R103, !P1 ;  /* 0x000000671700720c */ /* 0x000fe20004f41270 */
[----:B------:R-:W-:-:S02]  /*3e700*/  IMAD.MOV.U32 R239, RZ, RZ, R241 ;  /* 0x000000ffffef7224 */ /* 0x000fc400078e00f1 */
[----:B------:R-:W-:-:S10]  /*3e710*/  IMAD.WIDE R240, R0, 0x2, R20 ;  /* 0x0000000200f07825 */ /* 0x000fd400078e0214 */
[----:B------:R1:W-:Y:S02]  /*3e720*/  @P2 STG.E.U16 desc[UR60][R240.64], R251 ;  /* 0x000000fbf0002986 */ /* 0x0003e4000c10153c */
[----:B-1----:R-:W1:Y:S01]  /*3e730*/  LDC.64 R240, c[0x0][0x228] ;  /* 0x00008a00fff07b82 */ /* 0x002e620000000a00 */
[----:B------:R-:W-:-:S04]  /*3e740*/  IMAD.WIDE R242, R0, 0x2, R158 ;  /* 0x0000000200f27825 */ /* 0x000fc800078e029e */
[----:B-1----:R-:W-:-:S05]  /*3e750*/  IMAD.MOV.U32 R103, RZ, RZ, R240 ;  /* 0x000000ffff677224 */ /* 0x002fca00078e00f0 */
[----:B------:R-:W-:-:S13]  /*3e760*/  ISETP.LT.AND P1, PT, R156, R103, !P1 ;  /* 0x000000679c00720c */ /* 0x000fda0004f21270 */
[----:B------:R1:W-:Y:S02]  /*3e770*/  @P1 STG.E.U16 desc[UR60][R242.64], R2 ;  /* 0x00000002f2001986 */ /* 0x0003e4000c10153c */
[----:B-1----:R-:W1:Y:S01]  /*3e780*/  LDC.64 R242, c[0x0][0x228] ;  /* 0x00008a00fff27b82 */ /* 0x002e620000000a00 */
[----:B------:R-:W-:-:S05]  /*3e790*/  VIADD R2, R3, 0x3 ;  /* 0x0000000303027836 */ /* 0x000fca0000000000 */
[----:B0-----:R-:W-:Y:S01]  /*3e7a0*/  ISETP.GE.AND P1, PT, R2, R252, PT ;  /* 0x000000fc0200720c */ /* 0x001fe20003f26270 */
[----:B------:R-:W-:Y:S01]  /*3e7b0*/  IMAD.IADD R0, R0, 0x1, R157 ;  /* 0x0000000100007824 */ /* 0x000fe200078e029d */
[----:B------:R-:W0:Y:S01]  /*3e7c0*/  LDC R252, c[0x0][0x22c] ;  /* 0x00008b00fffc7b82 */ /* 0x000e220000000800 */
[----:B-1----:R-:W-:-:S05]  /*3e7d0*/  IMAD.MOV.U32 R103, RZ, RZ, R242 ;  /* 0x000000ffff677224 */ /* 0x002fca00078e00f2 */
[----:B------:R-:W-:Y:S01]  /*3e7e0*/  ISETP.LT.AND P2, PT, R23, R103, !P1 ;  /* 0x000000671700720c */ /* 0x000fe20004f41270 */
[----:B------:R1:W-:Y:S01]  /*3e7f0*/  STL [R1+0x44], R243 ;  /* 0x000044f301007387 */ /* 0x0003e20000100800 */
[----:B--2---:R-:W-:Y:S01]  /*3e800*/  PRMT R2, R249, 0x7632, R2 ;  /* 0x00007632f9027816 */ /* 0x004fe20000000002 */
[----:B-1----:R-:W-:-:S10]  /*3e810*/  IMAD.WIDE R242, R0, 0x2, R20 ;  /* 0x0000000200f27825 */ /* 0x002fd400078e0214 */
[----:B------:R1:W-:Y:S04]  /*3e820*/  @P2 STG.E.U16 desc[UR60][R242.64], R249 ;  /* 0x000000f9f2002986 */ /* 0x0003e8000c10153c */
[----:B-1----:R-:W2:Y:S01]  /*3e830*/  LDL.LU R249, [R1+0x18] ;  /* 0x0000180001f97983 */ /* 0x002ea20000300800 */
[----:B------:R-:W1:Y:S01]  /*3e840*/  LDC.64 R242, c[0x0][0x228] ;  /* 0x00008a00fff27b82 */ /* 0x000e620000000a00 */
[----:B------:R-:W-:Y:S02]  /*3e850*/  IMAD.MOV.U32 R240, RZ, RZ, R241 ;  /* 0x000000fffff07224 */ /* 0x000fe400078e00f1 */
[----:B-1----:R-:W-:-:S05]  /*3e860*/  IMAD.MOV.U32 R103, RZ, RZ, R242 ;  /* 0x000000ffff677224 */ /* 0x002fca00078e00f2 */
[----:B------:R-:W-:Y:S01]  /*3e870*/  ISETP.LT.AND P1, PT, R156, R103, !P1 ;  /* 0x000000679c00720c */ /* 0x000fe20004f21270 */
[----:B------:R-:W-:Y:S02]  /*3e880*/  IMAD.MOV.U32 R241, RZ, RZ, R243 ;  /* 0x000000fffff17224 */ /* 0x000fe400078e00f3 */
[----:B------:R-:W-:-:S10]  /*3e890*/  IMAD.WIDE R242, R0, 0x2, R158 ;  /* 0x0000000200f27825 */ /* 0x000fd400078e029e */
        /* <DEDUP_REMOVED lines=8> */
[----:B------:R1:W-:Y:S04]  /*3e920*/  STL [R1+0x34], R243 ;  /* 0x000034f301007387 */ /* 0x0003e80000100800 */
[----:B------:R-:W3:Y:S01]  /*3e930*/  LDL.LU R251, [R1+0x2c] ;  /* 0x00002c0001fb7983 */ /* 0x000ee20000300800 */
[----:B-1----:R-:W-:-:S07]  /*3e940*/  IMAD.WIDE R242, R0, 0x2, R20 ;  /* 0x0000000200f27825 */ /* 0x002fce00078e0214 */
[----:B------:R1:W-:Y:S02]  /*3e950*/  @P2 STG.E.U16 desc[UR60][R242.64], R248 ;  /* 0x000000f8f2002986 */ /* 0x0003e4000c10153c */
[----:B-1----:R-:W1:Y:S01]  /*3e960*/  LDC.64 R242, c[0x0][0x228] ;  /* 0x00008a00fff27b82 */ /* 0x002e620000000a00 */
[----:B------:R-:W-:Y:S01]  /*3e970*/  PRMT R2, R248, 0x7632, R2 ;  /* 0x00007632f8027816 */ /* 0x000fe20000000002 */
[----:B------:R-:W-:Y:S01]  /*3e980*/  IMAD.WIDE R244, R0, 0x2, R158 ;  /* 0x0000000200f47825 */ /* 0x000fe200078e029e */
[----:B------:R-:W4:Y:S03]  /*3e990*/  LDL.LU R248, [R1+0x1c] ;  /* 0x00001c0001f87983 */ /* 0x000f260000300800 */
[----:B-1----:R-:W-:-:S05]  /*3e9a0*/  IMAD.MOV.U32 R103, RZ, RZ, R242 ;  /* 0x000000ffff677224 */ /* 0x002fca00078e00f2 */
[----:B------:R-:W-:-:S13]  /*3e9b0*/  ISETP.LT.AND P1, PT, R156, R103, !P1 ;  /* 0x000000679c00720c */ /* 0x000fda0004f21270 */
[----:B------:R1:W-:Y:S02]  /*3e9c0*/  @P1 STG.E.U16 desc[UR60][R244.64], R2 ;  /* 0x00000002f4001986 */ /* 0x0003e4000c10153c */
[----:B-1----:R-:W-:-:S05]  /*3e9d0*/  VIADD R2, R3, 0x5 ;  /* 0x0000000503027836 */ /* 0x002fca0000000000 */
[----:B0-----:R-:W-:Y:S01]  /*3e9e0*/  ISETP.GE.AND P1, PT, R2, R252, PT ;  /* 0x000000fc0200720c */ /* 0x001fe20003f26270 */
[----:B------:R-:W-:Y:S01]  /*3e9f0*/  IMAD.IADD R0, R0, 0x1, R157 ;  /* 0x0000000100007824 */ /* 0x000fe200078e029d */
[----:B------:R-:W0:Y:S02]  /*3ea00*/  LDC R252, c[0x0][0x22c] ;  /* 0x00008b00fffc7b82 */ /* 0x000e240000000800 */
[----:B------:R-:W-:-:S06]  /*3ea10*/  ISETP.LT.AND P2, PT, R156, R102, !P1 ;  /* 0x000000669c00720c */ /* 0x000fcc0004f41270 */
[----:B------:R-:W1:Y:S01]  /*3ea20*/  LDC.64 R102, c[0x0][0x228] ;  /* 0x00008a00ff667b82 */ /* 0x000e620000000a00 */
[----:B------:R-:W-:Y:S02]  /*3ea30*/  IMAD.MOV.U32 R242, RZ, RZ, R243 ;  /* 0x000000fffff27224 */ /* 0x000fe400078e00f3 */
[----:B-1----:R-:W-:-:S05]  /*3ea40*/  IMAD.MOV.U32 R244, RZ, RZ, R102 ;  /* 0x000000fffff47224 */ /* 0x002fca00078e0066 */
[----:B------:R-:W-:Y:S01]  /*3ea50*/  ISETP.LT.AND P1, PT, R23, R244, !P1 ;  /* 0x000000f41700720c */ /* 0x000fe20004f21270 */
[----:B------:R-:W-:-:S04]  /*3ea60*/  IMAD.WIDE R244, R0, 0x2, R20 ;  /* 0x0000000200f47825 */ /* 0x000fc800078e0214 */
[----:B------:R-:W-:Y:S02]  /*3ea70*/  IMAD.MOV.U32 R243, RZ, RZ, R103 ;  /* 0x000000fffff37224 */ /* 0x000fe400078e0067 */
[----:B------:R-:W4:Y:S06]  /*3ea80*/  LDL.LU.64 R102, [R1+0x18e0] ;  /* 0x0018e00001667983 */ /* 0x000f2c0000300a00 */
[----:B--2---:R1:W-:Y:S01]  /*3ea90*/  @P1 STG.E.U16 desc[UR60][R244.64], R249 ;  /* 0x000000f9f4001986 */ /* 0x0043e2000c10153c */
[----:B------:R-:W-:Y:S01]  /*3eaa0*/  PRMT R2, R249, 0x7632, R2 ;  /* 0x00007632f9027816 */ /* 0x000fe20000000002 */
[----:B-1----:R-:W-:-:S05]  /*3eab0*/  IMAD.WIDE R244, R0, 0x2, R158 ;  /* 0x0000000200f47825 */ /* 0x002fca00078e029e */
[----:B------:R1:W-:Y:S04]  /*3eac0*/  @P2 STG.E.U16 desc[UR60][R244.64], R2 ;  /* 0x00000002f4002986 */ /* 0x0003e8000c10153c */
[----:B-1----:R-:W2:Y:S04]  /*3ead0*/  LDL.LU.64 R244, [R1+0x18d8] ;  /* 0x0018d80001f47983 */ /* 0x002ea80000300a00 */
[----:B------:R-:W2:Y:S01]  /*3eae0*/  LDL.LU R249, [R1] ;  /* 0x0000000001f97983 */ /* 0x000ea20000300800 */
[----:B------:R-:W-:-:S05]  /*3eaf0*/  VIADD R2, R3, 0x6 ;  /* 0x0000000603027836 */ /* 0x000fca0000000000 */
[----:B0-----:R-:W-:Y:S02]  /*3eb00*/  ISETP.GE.AND P1, PT, R2, R252, PT ;  /* 0x000000fc0200720c */ /* 0x001fe40003f26270 */
[----:B------:R-:W0:Y:S02]  /*3eb10*/  LDC R2, c[0x0][0x228] ;  /* 0x00008a00ff027b82 */ /* 0x000e240000000800 */
[----:B------:R-:W-:Y:S01]  /*3eb20*/  ISETP.LT.AND P2, PT, R23, R246, !P1 ;  /* 0x000000f61700720c */ /* 0x000fe20004f41270 */
[----:B------:R-:W-:-:S05]  /*3eb30*/  IMAD.IADD R0, R0, 0x1, R157 ;  /* 0x0000000100007824 */ /* 0x000fca00078e029d */
[----:B------:R-:W1:Y:S01]  /*3eb40*/  LDC R252, c[0x0][0x22c] ;  /* 0x00008b00fffc7b82 */ /* 0x000e620000000800 */
[----:B------:R-:W-:Y:S01]  /*3eb50*/  IMAD.WIDE R246, R0, 0x2, R20 ;  /* 0x0000000200f67825 */ /* 0x000fe200078e0214 */
[----:B0-----:R-:W-:-:S05]  /*3eb60*/  ISETP.LT.AND P1, PT, R156, R2, !P1 ;  /* 0x000000029c00720c */ /* 0x001fca0004f21270 */
[----:B---3--:R0:W-:Y:S01]  /*3eb70*/  @P2 STG.E.U16 desc[UR60][R246.64], R251 ;  /* 0x000000fbf6002986 */ /* 0x0081e2000c10153c */
[----:B------:R-:W-:Y:S01]  /*3eb80*/  PRMT R2, R251, 0x7632, R2 ;  /* 0x00007632fb027816 */ /* 0x000fe20000000002 */
[----:B0-----:R-:W-:-:S06]  /*3eb90*/  IMAD.WIDE R246, R0, 0x2, R158 ;  /* 0x0000000200f67825 */ /* 0x001fcc00078e029e */
[----:B------:R0:W-:Y:S02]  /*3eba0*/  @P1 STG.E.U16 desc[UR60][R246.64], R2 ;  /* 0x00000002f6001986 */ /* 0x0001e4000c10153c */
[----:B0-----:R-:W0:Y:S01]  /*3ebb0*/  LDC R246, c[0x0][0x228] ;  /* 0x00008a00fff67b82 */ /* 0x001e220000000800 */
[----:B------:R-:W-:-:S05]  /*3ebc0*/  VIADD R2, R3, 0x7 ;  /* 0x0000000703027836 */ /* 0x000fca0000000000 */
[----:B-1----:R-:W-:Y:S02]  /*3ebd0*/  ISETP.GE.AND P1, PT, R2, R252, PT ;  /* 0x000000fc0200720c */ /* 0x002fe40003f26270 */
[----:B------:R-:W1:Y:S01]  /*3ebe0*/  LDC R2, c[0x0][0x228] ;  /* 0x00008a00ff027b82 */ /* 0x000e620000000800 */
[----:B------:R-:W-:-:S07]  /*3ebf0*/  IMAD.IADD R0, R0, 0x1, R157 ;  /* 0x0000000100007824 */ /* 0x000fce00078e029d */
[----:B------:R-:W3:Y:S01]  /*3ec00*/  LDC R252, c[0x0][0x228] ;  /* 0x00008a00fffc7b82 */ /* 0x000ee20000000800 */
[----:B0-----:R-:W-:Y:S01]  /*3ec10*/  ISETP.LT.AND P2, PT, R23, R246, !P1 ;  /* 0x000000f61700720c */ /* 0x001fe20004f41270 */
[----:B------:R-:W-:Y:S01]  /*3ec20*/  IMAD.WIDE R246, R0, 0x2, R20 ;  /* 0x0000000200f67825 */ /* 0x000fe200078e0214 */
[----:B-1----:R-:W-:Y:S02]  /*3ec30*/  ISETP.LT.AND P1, PT, R156, R2, !P1 ;  /* 0x000000029c00720c */ /* 0x002fe40004f21270 */
[----:B----4-:R-:W-:-:S09]  /*3ec40*/  PRMT R2, R248, 0x7632, R2 ;  /* 0x00007632f8027816 */ /* 0x010fd20000000002 */
[----:B------:R0:W-:Y:S02]  /*3ec50*/  @P2 STG.E.U16 desc[UR60][R246.64], R248 ;  /* 0x000000f8f6002986 */ /* 0x0001e4000c10153c */
[----:B0-----:R-:W-:-:S05]  /*3ec60*/  IMAD.WIDE R246, R0, 0x2, R158 ;  /* 0x0000000200f67825 */ /* 0x001fca00078e029e */
[----:B------:R0:W-:Y:S02]  /*3ec70*/  @P1 STG.E.U16 desc[UR60][R246.64], R2 ;  /* 0x00000002f6001986 */ /* 0x0001e4000c10153c */
[----:B0-----:R-:W0:Y:S01]  /*3ec80*/  LDC R246, c[0x0][0x22c] ;  /* 0x00008b00fff67b82 */ /* 0x001e220000000800 */
[----:B------:R-:W-:Y:S01]  /*3ec90*/  VIADD R2, R3, 0x8 ;  /* 0x0000000803027836 */ /* 0x000fe20000000000 */
[----:B------:R-:W4:Y:S01]  /*3eca0*/  LDL.LU R247, [R1+0x4] ;  /* 0x0000040001f77983 */ /* 0x000f220000300800 */
[----:B------:R-:W-:-:S03]  /*3ecb0*/  IMAD.IADD R0, R0, 0x1, R157 ;  /* 0x0000000100007824 */ /* 0x000fc600078e029d */
[----:B0-----:R-:W-:Y:S02]  /*3ecc0*/  ISETP.GE.AND P1, PT, R2, R246, PT ;  /* 0x000000f60200720c */ /* 0x001fe40003f26270 */
[----:B------:R-:W0:Y:S02]  /*3ecd0*/  LDC R2, c[0x0][0x228] ;  /* 0x00008a00ff027b82 */ /* 0x000e240000000800 */
[----:B---3--:R-:W-:-:S06]  /*3ece0*/  ISETP.LT.AND P2, PT, R23, R252, !P1 ;  /* 0x000000fc1700720c */ /* 0x008fcc0004f41270 */
[----:B------:R-:W1:Y:S01]  /*3ecf0*/  LDC R252, c[0x0][0x22c] ;  /* 0x00008b00fffc7b82 */ /* 0x000e620000000800 */
[----:B------:R-:W-:-:S07]  /*3ed00*/  IMAD.WIDE R250, R0, 0x2, R20 ;  /* 0x0000000200fa7825 */ /* 0x000fce00078e0214 */
[----:B------:R-:W3:Y:S01]  /*3ed10*/  LDC R246, c[0x0][0x228] ;  /* 0x00008a00fff67b82 */ /* 0x000ee20000000800 */
[----:B--2---:R2:W-:Y:S01]  /*3ed20*/  @P2 STG.E.U16 desc[UR60][R250.64], R249 ;  /* 0x000000f9fa002986 */ /* 0x0045e2000c10153c */
[----:B0-----:R-:W-:Y:S01]  /*3ed30*/  ISETP.LT.AND P2, PT, R156, R2, !P1 ;  /* 0x000000029c00720c */ /* 0x001fe20004f41270 */
[----:B------:R-:W-:-:S05]  /*3ed40*/  VIADD R2, R3, 0x9 ;  /* 0x0000000903027836 */ /* 0x000fca0000000000 */
[----:B-1----:R-:W-:Y:S02]  /*3ed50*/  ISETP.GE.AND P1, PT, R2, R252, PT ;  /* 0x000000fc0200720c */ /* 0x002fe40003f26270 */
[----:B------:R-:W-:Y:S01]  /*3ed60*/  PRMT R2, R249, 0x7632, R2 ;  /* 0x00007632f9027816 */ /* 0x000fe20000000002 */
[----:B------:R-:W0:Y:S01]  /*3ed70*/  LDC R252, c[0x0][0x22c] ;  /* 0x00008b00fffc7b82 */ /* 0x000e220000000800 */
[----:B--2---:R-:W-:-:S05]  /*3ed80*/  IMAD.WIDE R248, R0, 0x2, R158 ;  /* 0x0000000200f87825 */ /* 0x004fca00078e029e */
[----:B------:R1:W-:Y:S02]  /*3ed90*/  @P2 STG.E.U16 desc[UR60][R248.64], R2 ;  /* 0x00000002f8002986 */ /* 0x0003e4000c10153c */
[----:B------:R-:W2:Y:S02]  /*3eda0*/  LDC R250, c[0x0][0x228] ;  /* 0x00008a00fffa7b82 */ /* 0x000ea40000000800 */
[----:B-1----:R-:W4:Y:S01]  /*3edb0*/  LDL.LU.64 R248, [R1+0x18d0] ;  /* 0x0018d00001f87983 */ /* 0x002f220000300a00 */
[----:B------:R-:W-:Y:S01]  /*3edc0*/  IMAD.IADD R0, R0, 0x1, R157 ;  /* 0x0000000100007824 */ /* 0x000fe200078e029d */
[----:B--2---:R-:W-:Y:S02]  /*3edd0*/  ISETP.LT.AND P2, PT, R23, R250, !P1 ;  /* 0x000000fa1700720c */ /* 0x004fe40004f41270 */
[----:B---3--:R-:W-:Y:S01]  /*3ede0*/  ISETP.LT.AND P1, PT, R156, R246, !P1 ;  /* 0x000000f69c00720c */ /* 0x008fe20004f21270 */
[----:B------:R-:W-:-:S04]  /*3edf0*/  IMAD.WIDE R250, R0, 0x2, R20 ;  /* 0x0000000200fa7825 */ /* 0x000fc800078e0214 */
[----:B------:R-:W-:-:S06]  /*3ee00*/  VIADD R2, R3, 0xa ;  /* 0x0000000a03027836 */ /* 0x000fcc0000000000 */
[----:B----4-:R1:W-:Y:S02]  /*3ee10*/  @P2 STG.E.U16 desc[UR60][R250.64], R248 ;  /* 0x000000f8fa002986 */ /* 0x0103e4000c10153c */
[----:B-1----:R-:W-:Y:S01]  /*3ee20*/  PRMT R248, R248, 0x7632, R248 ;  /* 0x00007632f8f87816 */ /* 0x002fe200000000f8 */
[----:B------:R-:W-:-:S05]  /*3ee30*/  IMAD.WIDE R250, R0, 0x2, R158 ;  /* 0x0000000200fa7825 */ /* 0x000fca00078e029e */
[----:B------:R1:W-:Y:S02]  /*3ee40*/  @P1 STG.E.U16 desc[UR60][R250.64], R248 ;  /* 0x000000f8fa001986 */ /* 0x0003e4000c10153c */
[----:B-1----:R-:W1:Y:S01]  /*3ee50*/  LDC R248, c[0x0][0x228] ;  /* 0x00008a00fff87b82 */ /* 0x002e620000000800 */
[----:B0-----:R-:W-:-:S07]  /*3ee60*/  ISETP.GE.AND P1, PT, R2, R252, PT ;  /* 0x000000fc0200720c */ /* 0x001fce0003f26270 */
[----:B------:R-:W0:Y:S08]  /*3ee70*/  LDC R2, c[0x0][0x228] ;  /* 0x00008a00ff027b82 */ /* 0x000e300000000800 */
[----:B------:R-:W2:Y:S01]  /*3ee80*/  LDC R252, c[0x0][0x22c] ;  /* 0x00008b00fffc7b82 */ /* 0x000ea20000000800 */
[----:B------:R-:W-:Y:S01]  /*3ee90*/  IMAD.IADD R0, R0, 0x1, R157 ;  /* 0x0000000100007824 */ /* 0x000fe200078e029d */
[----:B-1----:R-:W-:-:S03]  /*3eea0*/  ISETP.LT.AND P2, PT, R23, R248, !P1 ;  /* 0x000000f81700720c */ /* 0x002fc60004f41270 */
[----:B------:R-:W-:-:S03]  /*3eeb0*/  IMAD.WIDE R250, R0, 0x2, R20 ;  /* 0x0000000200fa7825 */ /* 0x000fc600078e0214 */
[----:B------:R-:W1:Y:S07]  /*3eec0*/  LDC R248, c[0x0][0x228] ;  /* 0x00008a00fff87b82 */ /* 0x000e6e0000000800 */
[----:B------:R3:W-:Y:S01]  /*3eed0*/  @P2 STG.E.U16 desc[UR60][R250.64], R247 ;  /* 0x000000f7fa002986 */ /* 0x0007e2000c10153c */
[----:B0-----:R-:W-:Y:S01]  /*3eee0*/  ISETP.LT.AND P2, PT, R156, R2, !P1 ;  /* 0x000000029c00720c */ /* 0x001fe20004f41270 */
[----:B------:R-:W-:-:S05]  /*3eef0*/  VIADD R2, R3, 0xb ;  /* 0x0000000b03027836 */ /* 0x000fca0000000000 */
[----:B--2---:R-:W-:Y:S02]  /*3ef00*/  ISETP.GE.AND P1, PT, R2, R252, PT ;  /* 0x000000fc0200720c */ /* 0x004fe40003f26270 */
[----:B------:R-:W-:Y:S01]  /*3ef10*/  PRMT R2, R247, 0x7632, R2 ;  /* 0x00007632f7027816 */ /* 0x000fe20000000002 */
[----:B------:R-:W0:Y:S01]  /*3ef20*/  LDC R252, c[0x0][0x228] ;  /* 0x00008a00fffc7b82 */ /* 0x000e220000000800 */
[----:B---3--:R-:W-:Y:S01]  /*3ef30*/  IMAD.WIDE R246, R0, 0x2, R158 ;  /* 0x0000000200f67825 */ /* 0x008fe200078e029e */
[----:B------:R-:W2:Y:S04]  /*3ef40*/  LDL.LU.64 R250, [R1+0x18c8] ;  /* 0x0018c80001fa7983 */ /* 0x000ea80000300a00 */
[----:B------:R3:W-:Y:S01]  /*3ef50*/  @P2 STG.E.U16 desc[UR60][R246.64], R2 ;  /* 0x00000002f6002986 */ /* 0x0007e2000c10153c */
[----:B-1----:R-:W-:-:S02]  /*3ef60*/  ISETP.LT.AND P2, PT, R23, R248, !P1 ;  /* 0x000000f81700720c */ /* 0x002fc40004f41270 */
[----:B------:R-:W1:Y:S08]  /*3ef70*/  LDC R248, c[0x0][0x22c] ;  /* 0x00008b00fff87b82 */ /* 0x000e700000000800 */
[----:B---3--:R-:W3:Y:S01]  /*3ef80*/  LDC R2, c[0x0][0x228] ;  /* 0x00008a00ff027b82 */ /* 0x008ee20000000800 */
[----:B------:R-:W-:-:S04]  /*3ef90*/  IMAD.IADD R0, R0, 0x1, R157 ;  /* 0x0000000100007824 */ /* 0x000fc800078e029d */
[----:B------:R-:W-:-:S05]  /*3efa0*/  IMAD.WIDE R246, R0, 0x2, R20 ;  /* 0x0000000200f67825 */ /* 0x000fca00078e0214 */
[----:B------:R4:W-:Y:S04]  /*3efb0*/  @P2 STG.E.U16 desc[UR60][R246.64], R249 ;  /* 0x000000f9f6002986 */ /* 0x0009e8000c10153c */
[----:B----4-:R-:W4:Y:S01]  /*3efc0*/  LDL.LU R247, [R1+0xc] ;  /* 0x00000c0001f77983 */ /* 0x010f220000300800 */
[----:B------:R-:W2:Y:S01]  /*3efd0*/  LDC R246, c[0x0][0x22c] ;  /* 0x00008b00fff67b82 */ /* 0x000ea20000000800 */
[----:B---3--:R-:W-:Y:S01]  /*3efe0*/  ISETP.LT.AND P2, PT, R156, R2, !P1 ;  /* 0x000000029c00720c */ /* 0x008fe20004f41270 */
[----:B------:R-:W-:-:S05]  /*3eff0*/  VIADD R2, R3, 0xc ;  /* 0x0000000c03027836 */ /* 0x000fca0000000000 */
[----:B-1----:R-:W-:Y:S02]  /*3f000*/  ISETP.GE.AND P1, PT, R2, R248, PT ;  /* 0x000000f80200720c */ /* 0x002fe40003f26270 */
[----:B------:R-:W-:Y:S01]  /*3f010*/  PRMT R2, R249, 0x7632, R2 ;  /* 0x00007632f9027816 */ /* 0x000fe20000000002 */
[----:B------:R-:W-:-:S04]  /*3f020*/  IMAD.WIDE R248, R0, 0x2, R158 ;  /* 0x0000000200f87825 */ /* 0x000fc800078e029e */
[----:B------:R-:W-:Y:S02]  /*3f030*/  IMAD.IADD R0, R0, 0x1, R157 ;  /* 0x0000000100007824 */ /* 0x000fe400078e029d */
[----:B------:R-:W3:Y:S04]  /*3f040*/  LDL.LU R157, [R1+0x8] ;  /* 0x00000800019d7983 */ /* 0x000ee80000300800 */
[----:B------:R1:W-:Y:S02]  /*3f050*/  @P2 STG.E.U16 desc[UR60][R248.64], R2 ;  /* 0x00000002f8002986 */ /* 0x0003e4000c10153c */
[----:B-1----:R-:W1:Y:S01]  /*3f060*/  LDC R249, c[0x0][0x228] ;  /* 0x00008a00fff97b82 */ /* 0x002e620000000800 */
[----:B0-----:R-:W-:-:S07]  /*3f070*/  ISETP.LT.AND P2, PT, R23, R252, !P1 ;  /* 0x000000fc1700720c */ /* 0x001fce0004f41270 */
[----:B------:R-:W0:Y:S01]  /*3f080*/  LDC R252, c[0x0][0x228] ;  /* 0x00008a00fffc7b82 */ /* 0x000e220000000800 */
[----:B-1----:R-:W-:Y:S01]  /*3f090*/  ISETP.LT.AND P1, PT, R156, R249, !P1 ;  /* 0x000000f99c00720c */ /* 0x002fe20004f21270 */
[----:B------:R-:W-:-:S05]  /*3f0a0*/  IMAD.WIDE R248, R0, 0x2, R20 ;  /* 0x0000000200f87825 */ /* 0x000fca00078e0214 */
[----:B---3--:R1:W-:Y:S01]  /*3f0b0*/  @P2 STG.E.U16 desc[UR60][R248.64], R157 ;  /* 0x0000009df8002986 */ /* 0x0083e2000c10153c */
[----:B------:R-:W-:Y:S01]  /*3f0c0*/  PRMT R2, R157, 0x7632, R2 ;  /* 0x000076329d027816 */ /* 0x000fe20000000002 */
[----:B-1----:R-:W-:Y:S01]  /*3f0d0*/  IMAD.WIDE R248, R0, 0x2, R158 ;  /* 0x0000000200f87825 */ /* 0x002fe200078e029e */
[----:B------:R-:W1:Y:S04]  /*3f0e0*/  LDC R157, c[0x0][0x248] ;  /* 0x00009200ff9d7b82 */ /* 0x000e680000000800 */
[----:B------:R3:W-:Y:S02]  /*3f0f0*/  @P1 STG.E.U16 desc[UR60][R248.64], R2 ;  /* 0x00000002f8001986 */ /* 0x0007e4000c10153c */
[----:B---3--:R-:W-:-:S05]  /*3f100*/  VIADD R2, R3, 0xd ;  /* 0x0000000d03027836 */ /* 0x008fca0000000000 */
[----:B--2---:R-:W-:Y:S02]  /*3f110*/  ISETP.GE.AND P1, PT, R2, R246, PT ;  /* 0x000000f60200720c */ /* 0x004fe40003f26270 */
[----:B------:R-:W2:Y:S02]  /*3f120*/  LDC R2, c[0x0][0x228] ;  /* 0x00008a00ff027b82 */ /* 0x000ea40000000800 */
[----:B0-----:R-:W-:-:S06]  /*3f130*/  ISETP.LT.AND P2, PT, R23, R252, !P1 ;  /* 0x000000fc1700720c */ /* 0x001fcc0004f41270 */
[----:B------:R-:W0:Y:S01]  /*3f140*/  LDC R252, c[0x0][0x22c] ;  /* 0x00008b00fffc7b82 */ /* 0x000e220000000800 */
[----:B-1----:R-:W-:-:S04]  /*3f150*/  IMAD.IADD R0, R0, 0x1, R157 ;  /* 0x0000000100007824 */ /* 0x002fc800078e029d */
[----:B------:R-:W-:-:S03]  /*3f160*/  IMAD.WIDE R248, R0, 0x2, R20 ;  /* 0x0000000200f87825 */ /* 0x000fc600078e0214 */
[----:B------:R-:W1:Y:S02]  /*3f170*/  LDC R246, c[0x0][0x228] ;  /* 0x00008a00fff67b82 */ /* 0x000e640000000800 */
[----:B------:R3:W-:Y:S01]  /*3f180*/  @P2 STG.E.U16 desc[UR60][R248.64], R250 ;  /* 0x000000faf8002986 */ /* 0x0007e2000c10153c */
[----:B--2---:R-:W-:Y:S01]  /*3f190*/  ISETP.LT.AND P2, PT, R156, R2, !P1 ;  /* 0x000000029c00720c */ /* 0x004fe20004f41270 */
[----:B------:R-:W-:-:S05]  /*3f1a0*/  VIADD R2, R3, 0xe ;  /* 0x0000000e03027836 */ /* 0x000fca0000000000 */
[----:B0-----:R-:W-:Y:S02]  /*3f1b0*/  ISETP.GE.AND P1, PT, R2, R252, PT ;  /* 0x000000fc0200720c */ /* 0x001fe40003f26270 */
[----:B------:R-:W0:Y:S01]  /*3f1c0*/  LDC R252, c[0x0][0x228] ;  /* 0x00008a00fffc7b82 */ /* 0x000e220000000800 */
[----:B---3--:R-:W-:Y:S01]  /*3f1d0*/  PRMT R250, R250, 0x7632, R250 ;  /* 0x00007632fafa7816 */ /* 0x008fe200000000fa */
[----:B------:R-:W-:-:S05]  /*3f1e0*/  IMAD.WIDE R248, R0, 0x2, R158 ;  /* 0x0000000200f87825 */ /* 0x000fca00078e029e */
[----:B------:R2:W-:Y:S01]  /*3f1f0*/  @P2 STG.E.U16 desc[UR60][R248.64], R250 ;  /* 0x000000faf8002986 */ /* 0x0005e2000c10153c */
[----:B------:R-:W-:Y:S01]  /*3f200*/  IMAD.IADD R0, R0, 0x1, R157 ;  /* 0x0000000100007824 */ /* 0x000fe200078e029d */
[----:B----4-:R-:W-:Y:S01]  /*3f210*/  PRMT R2, R247, 0x7632, R2 ;  /* 0x00007632f7027816 */ /* 0x010fe20000000002 */
[----:B--2---:R-:W2:Y:S01]  /*3f220*/  LDC R250, c[0x0][0x22c] ;  /* 0x00008b00fffa7b82 */ /* 0x004ea20000000800 */
[----:B0-----:R-:W-:Y:S02]  /*3f230*/  ISETP.LT.AND P2, PT, R23, R252, !P1 ;  /* 0x000000fc1700720c */ /* 0x001fe40004f41270 */
[----:B-1----:R-:W-:Y:S01]  /*3f240*/  ISETP.LT.AND P1, PT, R156, R246, !P1 ;  /* 0x000000f69c00720c */ /* 0x002fe20004f21270 */
[----:B------:R-:W-:-:S10]  /*3f250*/  IMAD.WIDE R248, R0, 0x2, R20 ;  /* 0x0000000200f87825 */ /* 0x000fd400078e0214 */
[----:B------:R0:W-:Y:S02]  /*3f260*/  @P2 STG.E.U16 desc[UR60][R248.64], R247 ;  /* 0x000000f7f8002986 */ /* 0x0001e4000c10153c */
[----:B0-----:R-:W-:-:S05]  /*3f270*/  IMAD.WIDE R248, R0, 0x2, R158 ;  /* 0x0000000200f87825 */ /* 0x001fca00078e029e */
[----:B------:R0:W-:Y:S02]  /*3f280*/  @P1 STG.E.U16 desc[UR60][R248.64], R2 ;  /* 0x00000002f8001986 */ /* 0x0001e4000c10153c */
[----:B0-----:R-:W0:Y:S01]  /*3f290*/  LDC R248, c[0x0][0x228] ;  /* 0x00008a00fff87b82 */ /* 0x001e220000000800 */
[----:B------:R-:W-:-:S05]  /*3f2a0*/  VIADD R2, R3, 0xf ;  /* 0x0000000f03027836 */ /* 0x000fca0000000000 */
[----:B--2---:R-:W-:Y:S02]  /*3f2b0*/  ISETP.GE.AND P1, PT, R2, R250, PT ;  /* 0x000000fa0200720c */ /* 0x004fe40003f26270 */
[----:B------:R-:W1:Y:S08]  /*3f2c0*/  LDC R249, c[0x0][0x22c] ;  /* 0x00008b00fff97b82 */ /* 0x000e700000000800 */
[----:B------:R-:W2:Y:S01]  /*3f2d0*/  LDC R2, c[0x0][0x228] ;  /* 0x00008a00ff027b82 */ /* 0x000ea20000000800 */
[----:B0-----:R-:W-:Y:S01]  /*3f2e0*/  ISETP.LT.AND P3, PT, R23, R248, !P1 ;  /* 0x000000f81700720c */ /* 0x001fe20004f61270 */
[----:B------:R-:W-:-:S06]  /*3f2f0*/  IMAD.IADD R248, R0, 0x1, R157 ;  /* 0x0000000100f87824 */ /* 0x000fcc00078e029d */
[----:B------:R-:W0:Y:S01]  /*3f300*/  LDC R250, c[0x0][0x228] ;  /* 0x00008a00fffa7b82 */ /* 0x000e220000000800 */
[----:B------:R-:W-:-:S05]  /*3f310*/  IMAD.WIDE R246, R248, 0x2, R20 ;  /* 0x00000002f8f67825 */ /* 0x000fca00078e0214 */
[----:B------:R3:W-:Y:S04]  /*3f320*/  @P3 STG.E.U16 desc[UR60][R246.64], R251 ;  /* 0x000000fbf6003986 */ /* 0x0007e8000c10153c */
[----:B---3--:R-:W3:Y:S01]  /*3f330*/  LDL.LU.64 R246, [R1+0x18c0] ;  /* 0x0018c00001f67983 */ /* 0x008ee20000300a00 */
[----:B------:R-:W-:-:S05]  /*3f340*/  VIADD R0, R3, 0x10 ;  /* 0x0000001003007836 */ /* 0x000fca0000000000 */
[----:B-1----:R-:W-:-:S04]  /*3f350*/  ISETP.GE.AND P2, PT, R0, R249, PT ;  /* 0x000000f90000720c */ /* 0x002fc80003f46270 */
[----:B--2---:R-:W-:Y:S02]  /*3f360*/  ISETP.LT.AND P3, PT, R23, R2, !P2 ;  /* 0x000000021700720c */ /* 0x004fe40005761270 */
[----:B------:R-:W1:Y:S01]  /*3f370*/  LDC R2, c[0x0][0x228] ;  /* 0x00008a00ff027b82 */ /* 0x000e620000000800 */
[----:B------:R-:W-:-:S07]  /*3f380*/  IMAD.IADD R0, R248, 0x1, R157 ;  /* 0x00000001f8007824 */ /* 0x000fce00078e029d */
[----:B------:R-:W2:Y:S01]  /*3f390*/  LDC R157, c[0x0][0x22c] ;  /* 0x00008b00ff9d7b82 */ /* 0x000ea20000000800 */
[----:B0-----:R-:W-:Y:S01]  /*3f3a0*/  ISETP.LT.AND P1, PT, R156, R250, !P1 ;  /* 0x000000fa9c00720c */ /* 0x001fe20004f21270 */
[----:B------:R-:W-:Y:S01]  /*3f3b0*/  IMAD.WIDE R248, R248, 0x2, R158 ;  /* 0x00000002f8f87825 */ /* 0x000fe200078e029e */
[----:B------:R-:W-:-:S05]  /*3f3c0*/  PRMT R251, R251, 0x7632, R251 ;  /* 0x00007632fbfb7816 */ /* 0x000fca00000000fb */
[----:B------:R-:W0:Y:S01]  /*3f3d0*/  LDC R250, c[0x0][0x228] ;  /* 0x00008a00fffa7b82 */ /* 0x000e220000000800 */
[----:B-1----:R-:W-:Y:S01]  /*3f3e0*/  ISETP.LT.AND P2, PT, R156, R2, !P2 ;  /* 0x000000029c00720c */ /* 0x002fe20005741270 */
[----:B------:R-:W-:-:S04]  /*3f3f0*/  VIADD R2, R3, 0x11 ;  /* 0x0000001103027836 */ /* 0x000fc80000000000 */
[----:B------:R1:W-:Y:S01]  /*3f400*/  @P1 STG.E.U16 desc[UR60][R248.64], R251 ;  /* 0x000000fbf8001986 */ /* 0x0003e2000c10153c */
[----:B--2---:R-:W-:Y:S02]  /*3f410*/  ISETP.GE.AND P1, PT, R2, R157, PT ;  /* 0x0000009d0200720c */ /* 0x004fe40003f26270 */
[----:B------:R-:W2:Y:S08]  /*3f420*/  LDC R2, c[0x0][0x228] ;  /* 0x00008a00ff027b82 */ /* 0x000eb00000000800 */
[----:B-1----:R-:W1:Y:S01]  /*3f430*/  LDC R251, c[0x0][0x248] ;  /* 0x00009200fffb7b82 */ /* 0x002e620000000800 */
[----:B------:R-:W-:-:S05]  /*3f440*/  IMAD.WIDE R248, R0, 0x2, R20 ;  /* 0x0000000200f87825 */ /* 0x000fca00078e0214 */
[----:B------:R4:W-:Y:S02]  /*3f450*/  @P3 STG.E.U16 desc[UR60][R248.64], R244 ;  /* 0x000000f4f8003986 */ /* 0x0009e4000c10153c */
[----:B------:R-:W2:Y:S01]  /*3f460*/  LDC R157, c[0x0][0x228] ;  /* 0x00008a00ff9d7b82 */ /* 0x000ea20000000800 */
[----:B----4-:R-:W-:Y:S01]  /*3f470*/  PRMT R244, R244, 0x7632, R244 ;  /* 0x00007632f4f47816 */ /* 0x010fe200000000f4 */
[----:B------:R-:W-:-:S05]  /*3f480*/  IMAD.WIDE R248, R0, 0x2, R158 ;  /* 0x0000000200f87825 */ /* 0x000fca00078e029e */
[----:B------:R4:W-:Y:S01]  /*3f490*/  @P2 STG.E.U16 desc[UR60][R248.64], R244 ;  /* 0x000000f4f8002986 */ /* 0x0009e2000c10153c */
[----:B0-----:R-:W-:Y:S02]  /*3f4a0*/  ISETP.LT.AND P2, PT, R23, R250, !P1 ;  /* 0x000000fa1700720c */ /* 0x001fe40004f41270 */
[----:B-1----:R-:W-:Y:S01]  /*3f4b0*/  IADD3 R0, R0, R251, RZ ;  /* 0x000000fb00007210 */ /* 0x002fe20007ffe0ff */
[----:B------:R-:W0:Y:S08]  /*3f4c0*/  LDC R250, c[0x0][0x248] ;  /* 0x00009200fffa7b82 */ /* 0x000e300000000800 */
[----:B----4-:R-:W1:Y:S01]  /*3f4d0*/  LDC R244, c[0x0][0x22c] ;  /* 0x00008b00fff47b82 */ /* 0x010e620000000800 */
[----:B--2---:R-:W-:Y:S01]  /*3f4e0*/  ISETP.LT.AND P1, PT, R156, R2, !P1 ;  /* 0x000000029c00720c */ /* 0x004fe20004f21270 */
[----:B------:R-:W-:-:S05]  /*3f4f0*/  IMAD.WIDE R248, R0, 0x2, R20 ;  /* 0x0000000200f87825 */ /* 0x000fca00078e0214 */
[----:B------:R2:W-:Y:S01]  /*3f500*/  @P2 STG.E.U16 desc[UR60][R248.64], R100 ;  /* 0x00000064f8002986 */ /* 0x0005e2000c10153c */
[----:B------:R-:W-:Y:S01]  /*3f510*/  VIADD R2, R3, 0x12 ;  /* 0x0000001203027836 */ /* 0x000fe20000000000 */
[----:B--2---:R-:W-:Y:S01]  /*3f520*/  PRMT R100, R100, 0x7632, R100 ;  /* 0x0000763264647816 */ /* 0x004fe20000000064 */
[----:B------:R-:W-:-:S05]  /*3f530*/  IMAD.WIDE R248, R0, 0x2, R158 ;  /* 0x0000000200f87825 */ /* 0x000fca00078e029e */
[----:B------:R2:W-:Y:S01]  /*3f540*/  @P1 STG.E.U16 desc[UR60][R248.64], R100 ;  /* 0x00000064f8001986 */ /* 0x0005e2000c10153c */
[----:B-1----:R-:W-:Y:S02]  /*3f550*/  ISETP.GE.AND P1, PT, R2, R244, PT ;  /* 0x000000f40200720c */ /* 0x002fe40003f26270 */
[----:B------:R-:W1:Y:S02]  /*3f560*/  LDC R2, c[0x0][0x228] ;  /* 0x00008a00ff027b82 */ /* 0x000e640000000800 */
[----:B------:R-:W-:Y:S01]  /*3f570*/  ISETP.LT.AND P2, PT, R23, R157, !P1 ;  /* 0x0000009d1700720c */ /* 0x000fe20004f41270 */
[----:B0-----:R-:W-:-:S05]  /*3f580*/  IMAD.IADD R0, R0, 0x1, R250 ;  /* 0x0000000100007824 */ /* 0x001fca00078e02fa */
[----:B------:R-:W0:Y:S01]  /*3f590*/  LDC R157, c[0x0][0x22c] ;  /* 0x00008b00ff9d7b82 */ /* 0x000e220000000800 */
[----:B--2---:R-:W-:-:S07]  /*3f5a0*/  IMAD.WIDE R248, R0, 0x2, R20 ;  /* 0x0000000200f87825 */ /* 0x004fce00078e0214 */
[----:B------:R-:W2:Y:S01]  /*3f5b0*/  LDC R100, c[0x0][0x228] ;  /* 0x00008a00ff647b82 */ /* 0x000ea20000000800 */
[----:B------:R4:W-:Y:S01]  /*3f5c0*/  @P2 STG.E.U16 desc[UR60][R248.64], R245 ;  /* 0x000000f5f8002986 */ /* 0x0009e2000c10153c */
[----:B-1----:R-:W-:Y:S02]  /*3f5d0*/  ISETP.LT.AND P1, PT, R156, R2, !P1 ;  /* 0x000000029c00720c */ /* 0x002fe40004f21270 */
[----:B------:R-:W-:-:S04]  /*3f5e0*/  PRMT R2, R245, 0x7632, R2 ;  /* 0x00007632f5027816 */ /* 0x000fc80000000002 */
[----:B----4-:R-:W1:Y:S01]  /*3f5f0*/  LDC R248, c[0x0][0x248] ;  /* 0x00009200fff87b82 */ /* 0x010e620000000800 */
[----:B------:R-:W-:-:S06]  /*3f600*/  IMAD.WIDE R244, R0, 0x2, R158 ;  /* 0x0000000200f47825 */ /* 0x000fcc00078e029e */
[----:B------:R4:W-:Y:S02]  /*3f610*/  @P1 STG.E.U16 desc[UR60][R244.64], R2 ;  /* 0x00000002f4001986 */ /* 0x0009e4000c10153c */
[----:B----4-:R-:W-:-:S05]  /*3f620*/  VIADD R2, R3, 0x13 ;  /* 0x0000001303027836 */ /* 0x010fca0000000000 */
[----:B0-----:R-:W-:Y:S02]  /*3f630*/  ISETP.GE.AND P1, PT, R2, R157, PT ;  /* 0x0000009d0200720c */ /* 0x001fe40003f26270 */
[----:B------:R-:W0:Y:S02]  /*3f640*/  LDC R2, c[0x0][0x228] ;  /* 0x00008a00ff027b82 */ /* 0x000e240000000800 */
[----:B--2---:R-:W-:Y:S01]  /*3f650*/  ISETP.LT.AND P2, PT, R23, R100, !P1 ;  /* 0x000000641700720c */ /* 0x004fe20004f41270 */
[----:B-1----:R-:W-:-:S04]  /*3f660*/  IMAD.IADD R0, R0, 0x1, R248 ;  /* 0x0000000100007824 */ /* 0x002fc800078e02f8 */
[----:B------:R-:W-:Y:S01]  /*3f670*/  IMAD.WIDE R244, R0, 0x2, R20 ;  /* 0x0000000200f47825 */ /* 0x000fe200078e0214 */
[----:B------:R-:W1:Y:S07]  /*3f680*/  LDC R157, c[0x0][0x228] ;  /* 0x00008a00ff9d7b82 */ /* 0x000e6e0000000800 */
[----:B------:R2:W-:Y:S02]  /*3f690*/  @P2 STG.E.U16 desc[UR60][R244.64], R101 ;  /* 0x00000065f4002986 */ /* 0x0005e4000c10153c */
[----:B--2---:R-:W2:Y:S01]  /*3f6a0*/  LDC R244, c[0x0][0x22c] ;  /* 0x00008b00fff47b82 */ /* 0x004ea20000000800 */
[----:B0-----:R-:W-:-:S02]  /*3f6b0*/  ISETP.LT.AND P1, PT, R156, R2, !P1 ;  /* 0x000000029c00720c */ /* 0x001fc40004f21270 */
[----:B------:R-:W-:Y:S01]  /*3f6c0*/  PRMT R2, R101, 0x7632, R2 ;  /* 0x0000763265027816 */ /* 0x000fe20000000002 */
[----:B------:R-:W-:-:S04]  /*3f6d0*/  IMAD.WIDE R100, R0, 0x2, R158 ;  /* 0x0000000200647825 */ /* 0x000fc800078e029e */
[----:B------:R-:W0:Y:S06]  /*3f6e0*/  LDC R245, c[0x0][0x248] ;  /* 0x00009200fff57b82 */ /* 0x000e2c0000000800 */
[----:B------:R4:W-:Y:S02]  /*3f6f0*/  @P1 STG.E.U16 desc[UR60][R100.64], R2 ;  /* 0x0000000264001986 */ /* 0x0009e4000c10153c */
[----:B----4-:R-:W-:-:S05]  /*3f700*/  VIADD R2, R3, 0x14 ;  /* 0x0000001403027836 */ /* 0x010fca0000000000 */
[----:B--2---:R-:W-:Y:S02]  /*3f710*/  ISETP.GE.AND P1, PT, R2, R244, PT ;  /* 0x000000f40200720c */ /* 0x004fe40003f26270 */
[----:B------:R-:W2:Y:S02]  /*3f720*/  LDC R2, c[0x0][0x228] ;  /* 0x00008a00ff027b82 */ /* 0x000ea40000000800 */
[----:B-1----:R-:W-:-:S06]  /*3f730*/  ISETP.LT.AND P2, PT, R23, R157, !P1 ;  /* 0x0000009d1700720c */ /* 0x002fcc0004f41270 */
[----:B------:R-:W1:Y:S01]  /*3f740*/  LDC R244, c[0x0][0x22c] ;  /* 0x00008b00fff47b82 */ /* 0x000e620000000800 */
[----:B0-----:R-:W-:-:S04]  /*3f750*/  IMAD.IADD R0, R0, 0x1, R245 ;  /* 0x0000000100007824 */ /* 0x001fc800078e02f5 */
[----:B------:R-:W-:-:S03]  /*3f760*/  IMAD.WIDE R100, R0, 0x2, R20 ;  /* 0x0000000200647825 */ /* 0x000fc600078e0214 */
[----:B------:R-:W0:Y:S01]  /*3f770*/  LDC R157, c[0x0][0x228] ;  /* 0x00008a00ff9d7b82 */ /* 0x000e220000000800 */
[----:B--2---:R-:W-:Y:S01]  /*3f780*/  ISETP.LT.AND P1, PT, R156, R2, !P1 ;  /* 0x000000029c00720c */ /* 0x004fe20004f21270 */
[----:B------:R-:W-:-:S06]  /*3f790*/  VIADD R2, R3, 0x15 ;  /* 0x0000001503027836 */ /* 0x000fcc0000000000 */
[----:B------:R-:W2:Y:S01]  /*3f7a0*/  LDC R245, c[0x0][0x248] ;  /* 0x00009200fff57b82 */ /* 0x000ea20000000800 */
[----:B---3--:R3:W-:Y:S02]  /*3f7b0*/  @P2 STG.E.U16 desc[UR60][R100.64], R246 ;  /* 0x000000f664002986 */ /* 0x0087e4000c10153c */
[----:B---3--:R-:W-:Y:S01]  /*3f7c0*/  PRMT R246, R246, 0x7632, R246 ;  /* 0x00007632f6f67816 */ /* 0x008fe200000000f6 */
[----:B------:R-:W-:-:S05]  /*3f7d0*/  IMAD.WIDE R100, R0, 0x2, R158 ;  /* 0x0000000200647825 */ /* 0x000fca00078e029e */
[----:B------:R3:W-:Y:S01]  /*3f7e0*/  @P1 STG.E.U16 desc[UR60][R100.64], R246 ;  /* 0x000000f664001986 */ /* 0x0007e2000c10153c */
[----:B-1----:R-:W-:Y:S02]  /*3f7f0*/  ISETP.GE.AND P1, PT, R2, R244, PT ;  /* 0x000000f40200720c */ /* 0x002fe40003f26270 */
[----:B------:R-:W1:Y:S02]  /*3f800*/  LDC R2, c[0x0][0x228] ;  /* 0x00008a00ff027b82 */ /* 0x000e640000000800 */
[----:B0-----:R-:W-:Y:S01]  /*3f810*/  ISETP.LT.AND P2, PT, R23, R157, !P1 ;  /* 0x0000009d1700720c */ /* 0x001fe20004f41270 */
[----:B--2---:R-:W-:-:S05]  /*3f820*/  IMAD.IADD R0, R0, 0x1, R245 ;  /* 0x0000000100007824 */ /* 0x004fca00078e02f5 */
[----:B------:R-:W0:Y:S01]  /*3f830*/  LDC R157, c[0x0][0x22c] ;  /* 0x00008b00ff9d7b82 */ /* 0x000e220000000800 */
[----:B---3--:R-:W-:-:S06]  /*3f840*/  IMAD.WIDE R100, R0, 0x2, R20 ;  /* 0x0000000200647825 */ /* 0x008fcc00078e0214 */
[----:B------:R2:W-:Y:S01]  /*3f850*/  @P2 STG.E.U16 desc[UR60][R100.64], R102 ;  /* 0x0000006664002986 */ /* 0x0005e2000c10153c */
[----:B------:R-:W3:Y:S01]  /*3f860*/  LDC R244, c[0x0][0x248] ;  /* 0x00009200fff47b82 */ /* 0x000ee20000000800 */
[----:B-1----:R-:W-:-:S07]  /*3f870*/  ISETP.LT.AND P1, PT, R156, R2, !P1 ;  /* 0x000000029c00720c */ /* 0x002fce0004f21270 */
[----:B------:R-:W1:Y:S01]  /*3f880*/  LDC R245, c[0x0][0x22c] ;  /* 0x00008b00fff57b82 */ /* 0x000e620000000800 */
[----:B--2---:R-:W-:Y:S01]  /*3f890*/  PRMT R102, R102, 0x7632, R102 ;  /* 0x0000763266667816 */ /* 0x004fe20000000066 */
[----:B------:R-:W-:-:S06]  /*3f8a0*/  IMAD.WIDE R100, R0, 0x2, R158 ;  /* 0x0000000200647825 */ /* 0x000fcc00078e029e */
[----:B------:R-:W2:Y:S01]  /*3f8b0*/  LDC R2, c[0x0][0x228] ;  /* 0x00008a00ff027b82 */ /* 0x000ea20000000800 */
[----:B------:R4:W-:Y:S07]  /*3f8c0*/  @P1 STG.E.U16 desc[UR60][R100.64], R102 ;  /* 0x0000006664001986 */ /* 0x0009ee000c10153c */
[----:B------:R-:W1:Y:S01]  /*3f8d0*/  LDC R246, c[0x0][0x22c] ;  /* 0x00008b00fff67b82 */ /* 0x000e620000000800 */
[----:B----4-:R-:W-:-:S07]  /*3f8e0*/  VIADD R100, R3, 0x16 ;  /* 0x0000001603647836 */ /* 0x010fce0000000000 */
[----:B------:R-:W4:Y:S01]  /*3f8f0*/  LDC R102, c[0x0][0x228] ;  /* 0x00008a00ff667b82 */ /* 0x000f220000000800 */
[----:B0-----:R-:W-:-:S07]  /*3f900*/  ISETP.GE.AND P1, PT, R100, R157, PT ;  /* 0x0000009d6400720c */ /* 0x001fce0003f26270 */
[----:B------:R-:W0:Y:S01]  /*3f910*/  LDC R157, c[0x0][0x228] ;  /* 0x00008a00ff9d7b82 */ /* 0x000e220000000800 */
[----:B--2---:R-:W-:Y:S01]  /*3f920*/  ISETP.LT.AND P2, PT, R23, R2, !P1 ;  /* 0x000000021700720c */ /* 0x004fe20004f41270 */
[----:B---3--:R-:W-:-:S06]  /*3f930*/  IMAD.IADD R0, R0, 0x1, R244 ;  /* 0x0000000100007824 */ /* 0x008fcc00078e02f4 */
[----:B------:R-:W2:Y:S01]  /*3f940*/  LDC R2, c[0x0][0x22c] ;  /* 0x00008b00ff027b82 */ /* 0x000ea20000000800 */
[----:B------:R-:W-:-:S05]  /*3f950*/  IMAD.WIDE R100, R0, 0x2, R20 ;  /* 0x0000000200647825 */ /* 0x000fca00078e0214 */
[----:B------:R3:W-:Y:S02]  /*3f960*/  @P2 STG.E.U16 desc[UR60][R100.64], R247 ;  /* 0x000000f764002986 */ /* 0x0007e4000c10153c */
[----:B------:R-:W1:Y:S01]  /*3f970*/  LDC R244, c[0x0][0x248] ;  /* 0x00009200fff47b82 */ /* 0x000e620000000800 */
[----:B0-----:R-:W-:-:S07]  /*3f980*/  ISETP.LT.AND P2, PT, R156, R157, !P1 ;  /* 0x0000009d9c00720c */ /* 0x001fce0004f41270 */
[----:B------:R-:W0:Y:S01]  /*3f990*/  LDC R157, c[0x0][0x228] ;  /* 0x00008a00ff9d7b82 */ /* 0x000e220000000800 */
[----:B---3--:R-:W-:Y:S01]  /*3f9a0*/  VIADD R100, R3, 0x17 ;  /* 0x0000001703647836 */ /* 0x008fe20000000000 */
[----:B------:R-:W-:-:S04]  /*3f9b0*/  PRMT R247, R247, 0x7632, R247 ;  /* 0x00007632f7f77816 */ /* 0x000fc800000000f7 */
[----:B--2---:R-:W-:Y:S01]  /*3f9c0*/  ISETP.GE.AND P1, PT, R100, R2, PT ;  /* 0x000000026400720c */ /* 0x004fe20003f26270 */
[----:B------:R-:W-:Y:S01]  /*3f9d0*/  IMAD.WIDE R100, R0, 0x2, R158 ;  /* 0x0000000200647825 */ /* 0x000fe200078e029e */
[----:B------:R-:W2:Y:S04]  /*3f9e0*/  LDC R2, c[0x0][0x228] ;  /* 0x00008a00ff027b82 */ /* 0x000ea80000000800 */
[----:B------:R3:W-:Y:S01]  /*3f9f0*/  @P2 STG.E.U16 desc[UR60][R100.64], R247 ;  /* 0x000000f764002986 */ /* 0x0007e2000c10153c */
[----:B----4-:R-:W-:-:S03]  /*3fa00*/  ISETP.LT.AND P2, PT, R23, R102, !P1 ;  /* 0x000000661700720c */ /* 0x010fc60004f41270 */
[----:B------:R-:W4:Y:S01]  /*3fa10*/  LDC R102, c[0x0][0x228] ;  /* 0x00008a00ff667b82 */ /* 0x000f220000000800 */
[----:B-1----:R-:W-:Y:S01]  /*3fa20*/  IMAD.IADD R0, R0, 0x1, R244 ;  /* 0x0000000100007824 */ /* 0x002fe200078e02f4 */
[----:B0-----:R-:W-:-:S06]  /*3fa30*/  ISETP.LT.AND P1, PT, R156, R157, !P1 ;  /* 0x0000009d9c00720c */ /* 0x001fcc0004f21270 */
[----:B------:R-:W0:Y:S01]  /*3fa40*/  LDC R157, c[0x0][0x248] ;  /* 0x00009200ff9d7b82 */ /* 0x000e220000000800 */
[----:B---3--:R-:W-:-:S05]  /*3fa50*/  IMAD.WIDE R100, R0, 0x2, R20 ;  /* 0x0000000200647825 */ /* 0x008fca00078e0214 */
[----:B------:R1:W-:Y:S01]  /*3fa60*/  @P2 STG.E.U16 desc[UR60][R100.64], R103 ;  /* 0x0000006764002986 */ /* 0x0003e2000c10153c */
[----:B------:R-:W-:Y:S01]  /*3fa70*/  VIADD R244, R3, 0x18 ;  /* 0x0000001803f47836 */ /* 0x000fe20000000000 */
[----:B-1----:R-:W-:Y:S01]  /*3fa80*/  PRMT R103, R103, 0x7632, R103 ;  /* 0x0000763267677816 */ /* 0x002fe20000000067 */
[----:B------:R-:W-:-:S05]  /*3fa90*/  IMAD.WIDE R100, R0, 0x2, R158 ;  /* 0x0000000200647825 */ /* 0x000fca00078e029e */
[----:B------:R1:W-:Y:S01]  /*3faa0*/  @P1 STG.E.U16 desc[UR60][R100.64], R103 ;  /* 0x0000006764001986 */ /* 0x0003e2000c10153c */
[----:B------:R-:W-:Y:S01]  /*3fab0*/  ISETP.GE.AND P1, PT, R244, R245, PT ;  /* 0x000000f5f400720c */ /* 0x000fe20003f26270 */
[----:B0-----:R-:W-:Y:S01]  /*3fac0*/  IMAD.IADD R0, R0, 0x1, R157 ;  /* 0x0000000100007824 */ /* 0x001fe200078e029d */
[----:B------:R-:W0:Y:S02]  /*3fad0*/  LDC R245, c[0x0][0x228] ;  /* 0x00008a00fff57b82 */ /* 0x000e240000000800 */
[----:B----4-:R-:W-:-:S06]  /*3fae0*/  ISETP.LT.AND P2, PT, R23, R102, !P1 ;  /* 0x000000661700720c */ /* 0x010fcc0004f41270 */
[----:B-1----:R-:W1:Y:S01]  /*3faf0*/  LDC R103, c[0x0][0x22c] ;  /* 0x00008b00ff677b82 */ /* 0x002e620000000800 */
[----:B------:R-:W-:-:S06]  /*3fb00*/  IMAD.WIDE R100, R0, 0x2, R20 ;  /* 0x0000000200647825 */ /* 0x000fcc00078e0214 */
[----:B------:R3:W-:Y:S01]  /*3fb10*/  @P2 STG.E.U16 desc[UR60][R100.64], R96 ;  /* 0x0000006064002986 */ /* 0x0007e2000c10153c */
[----:B------:R-:W4:Y:S01]  /*3fb20*/  LDC R157, c[0x0][0x248] ;  /* 0x00009200ff9d7b82 */ /* 0x000f220000000800 */
[----:B--2---:R-:W-:Y:S01]  /*3fb30*/  ISETP.LT.AND P2, PT, R156, R2, !P1 ;  /* 0x000000029c00720c */ /* 0x004fe20004f41270 */
[----:B------:R-:W-:-:S06]  /*3fb40*/  VIADD R244, R3, 0x19 ;  /* 0x0000001903f47836 */ /* 0x000fcc0000000000 */
[----:B------:R-:W2:Y:S08]  /*3fb50*/  LDC R102, c[0x0][0x228] ;  /* 0x00008a00ff667b82 */ /* 0x000eb00000000800 */
[----:B------:R-:W0:Y:S01]  /*3fb60*/  LDC R2, c[0x0][0x22c] ;  /* 0x00008b00ff027b82 */ /* 0x000e220000000800 */
[----:B-1----:R-:W-:-:S07]  /*3fb70*/  ISETP.GE.AND P1, PT, R244, R103, PT ;  /* 0x00000067f400720c */ /* 0x002fce0003f26270 */
[----:B------:R-:W1:Y:S01]  /*3fb80*/  LDC R244, c[0x0][0x228] ;  /* 0x00008a00fff47b82 */ /* 0x000e620000000800 */
[----:B---3--:R-:W-:Y:S01]  /*3fb90*/  PRMT R96, R96, 0x7632, R96 ;  /* 0x0000763260607816 */ /* 0x008fe20000000060 */
[----:B------:R-:W-:-:S05]  /*3fba0*/  IMAD.WIDE R100, R0, 0x2, R158 ;  /* 0x0000000200647825 */ /* 0x000fca00078e029e */
[----:B------:R3:W-:Y:S01]  /*3fbb0*/  @P2 STG.E.U16 desc[UR60][R100.64], R96 ;  /* 0x0000006064002986 */ /* 0x0007e2000c10153c */
[----:B----4-:R-:W-:Y:S01]  /*3fbc0*/  IMAD.IADD R0, R0, 0x1, R157 ;  /* 0x0000000100007824 */ /* 0x010fe200078e029d */
[----:B------:R-:W4:Y:S01]  /*3fbd0*/  LDC R103, c[0x0][0x228] ;  /* 0x00008a00ff677b82 */ /* 0x000f220000000800 */
[----:B--2---:R-:W-:-:S07]  /*3fbe0*/  ISETP.LT.AND P3, PT, R23, R102, !P1 ;  /* 0x000000661700720c */ /* 0x004fce0004f61270 */
[----:B------:R-:W2:Y:S01]  /*3fbf0*/  LDC R157, c[0x0][0x228] ;  /* 0x00008a00ff9d7b82 */ /* 0x000ea20000000800 */
[----:B---3--:R-:W-:-:S05]  /*3fc00*/  VIADD R96, R3, 0x1a ;  /* 0x0000001a03607836 */ /* 0x008fca0000000000 */
[----:B0-----:R-:W-:Y:S02]  /*3fc10*/  ISETP.GE.AND P2, PT, R96, R2, PT ;  /* 0x000000026000720c */ /* 0x001fe40003f46270 */
[----:B------:R-:W0:Y:S01]  /*3fc20*/  LDC R102, c[0x0][0x248] ;  /* 0x00009200ff667b82 */ /* 0x000e220000000800 */
[----:B-1----:R-:W-:-:S07]  /*3fc30*/  ISETP.LT.AND P1, PT, R156, R244, !P1 ;  /* 0x000000f49c00720c */ /* 0x002fce0004f21270 */
[----:B------:R-:W1:Y:S01]  /*3fc40*/  LDC R2, c[0x0][0x22c] ;  /* 0x00008b00ff027b82 */ /* 0x000e620000000800 */
[----:B------:R-:W-:-:S07]  /*3fc50*/  IMAD.WIDE R100, R0, 0x2, R20 ;  /* 0x0000000200647825 */ /* 0x000fce00078e0214 */
[----:B------:R-:W3:Y:S01]  /*3fc60*/  LDC R96, c[0x0][0x228] ;  /* 0x00008a00ff607b82 */ /* 0x000ee20000000800 */
[----:B------:R4:W-:Y:S07]  /*3fc70*/  @P3 STG.E.U16 desc[UR60][R100.64], R92 ;  /* 0x0000005c64003986 */ /* 0x0009ee000c10153c */
[----:B------:R-:W1:Y:S01]  /*3fc80*/  LDC R244, c[0x0][0x248] ;  /* 0x00009200fff47b82 */ /* 0x000e620000000800 */
[----:B----4-:R-:W-:Y:S01]  /*3fc90*/  PRMT R92, R92, 0x7632, R92 ;  /* 0x000076325c5c7816 */ /* 0x010fe2000000005c */
[----:B------:R-:W-:Y:S01]  /*3fca0*/  IMAD.WIDE R100, R0, 0x2, R158 ;  /* 0x0000000200647825 */ /* 0x000fe200078e029e */
[----:B--2---:R-:W-:-:S05]  /*3fcb0*/  ISETP.LT.AND P3, PT, R23, R157, !P2 ;  /* 0x0000009d1700720c */ /* 0x004fca0005761270 */
[----:B------:R-:W2:Y:S01]  /*3fcc0*/  LDC R157, c[0x0][0x22c] ;  /* 0x00008b00ff9d7b82 */ /* 0x000ea20000000800 */
[----:B------:R4:W-:Y:S01]  /*3fcd0*/  @P1 STG.E.U16 desc[UR60][R100.64], R92 ;  /* 0x0000005c64001986 */ /* 0x0009e2000c10153c */
[----:B0-----:R-:W-:Y:S02]  /*3fce0*/  IMAD.IADD R102, R0, 0x1, R102 ;  /* 0x0000000100667824 */ /* 0x001fe400078e0266 */
[----:B----4-:R-:W-:Y:S01]  /*3fcf0*/  VIADD R92, R3, 0x1b ;  /* 0x0000001b035c7836 */ /* 0x010fe20000000000 */
[----:B---3--:R-:W-:-:S04]  /*3fd00*/  ISETP.LT.AND P2, PT, R156, R96, !P2 ;  /* 0x000000609c00720c */ /* 0x008fc80005741270 */
[----:B-1----:R-:W-:Y:S01]  /*3fd10*/  ISETP.GE.AND P1, PT, R92, R2, PT ;  /* 0x000000025c00720c */ /* 0x002fe20003f26270 */
[----:B------:R-:W-:-:S03]  /*3fd20*/  IMAD.WIDE R100, R102, 0x2, R20 ;  /* 0x0000000266647825 */ /* 0x000fc600078e0214 */
[----:B------:R-:W-:Y:S01]  /*3fd30*/  ISETP.LT.AND P5, PT, R23, R103, !P1 ;  /* 0x000000671700720c */ /* 0x000fe20004fa1270 */
[----:B------:R-:W-:Y:S01]  /*3fd40*/  IMAD.IADD R0, R102, 0x1, R244 ;  /* 0x0000000166007824 */ /* 0x000fe200078e02f4 */
[----:B------:R0:W-:Y:S01]  /*3fd50*/  @P3 STG.E.U16 desc[UR60][R100.64], R97 ;  /* 0x0000006164003986 */ /* 0x0001e2000c10153c */
[----:B------:R-:W-:Y:S02]  /*3fd60*/  ISETP.LT.AND P1, PT, R156, R245, !P1 ;  /* 0x000000f59c00720c */ /* 0x000fe40004f21270 */
[----:B------:R-:W-:Y:S02]  /*3fd70*/  PRMT R2, R97, 0x7632, R2 ;  /* 0x0000763261027816 */ /* 0x000fe40000000002 */
[----:B------:R-:W-:Y:S01]  /*3fd80*/  PRMT R244, R93, 0x7632, R244 ;  /* 0x000076325df47816 */ /* 0x000fe200000000f4 */
[----:B0-----:R-:W-:Y:S02]  /*3fd90*/  IMAD.WIDE R100, R102, 0x2, R158 ;  /* 0x0000000266647825 */ /* 0x001fe400078e029e */
[----:B------:R-:W0:Y:S02]  /*3fda0*/  LDC R102, c[0x0][0x248] ;  /* 0x00009200ff667b82 */ /* 0x000e240000000800 */
[C---:B------:R-:W-:Y:S01]  /*3fdb0*/  IMAD.WIDE R96, R0.reuse, 0x2, R20 ;  /* 0x0000000200607825 */ /* 0x040fe200078e0214 */
[----:B------:R1:W-:Y:S04]  /*3fdc0*/  @P2 STG.E.U16 desc[UR60][R100.64], R2 ;  /* 0x0000000264002986 */ /* 0x0003e8000c10153c */
[----:B------:R3:W-:Y:S01]  /*3fdd0*/  @P5 STG.E.U16 desc[UR60][R96.64], R93 ;  /* 0x0000005d60005986 */ /* 0x0007e2000c10153c */
[----:B-1----:R-:W1:Y:S01]  /*3fde0*/  LDC R2, c[0x0][0x228] ;  /* 0x00008a00ff027b82 */ /* 0x002e620000000800 */
[----:B---3--:R-:W-:-:S07]  /*3fdf0*/  IMAD.WIDE R92, R0, 0x2, R158 ;  /* 0x00000002005c7825 */ /* 0x008fce00078e029e */
[----:B------:R-:W3:Y:S01]  /*3fe00*/  LDC R96, c[0x0][0x248] ;  /* 0x00009200ff607b82 */ /* 0x000ee20000000800 */
[----:B------:R4:W-:Y:S07]  /*3fe10*/  @P1 STG.E.U16 desc[UR60][R92.64], R244 ;  /* 0x000000f45c001986 */ /* 0x0009ee000c10153c */
[----:B------:R-:W0:Y:S08]  /*3fe20*/  LDC R97, c[0x0][0x228] ;  /* 0x00008a00ff617b82 */ /* 0x000e300000000800 */
[----:B----4-:R-:W4:Y:S08]  /*3fe30*/  LDC R92, c[0x0][0x22c] ;  /* 0x00008b00ff5c7b82 */ /* 0x010f300000000800 */
[----:B------:R-:W4:Y:S01]  /*3fe40*/  LDC R100, c[0x0][0x228] ;  /* 0x00008a00ff647b82 */ /* 0x000f220000000800 */
[----:B------:R-:W-:-:S07]  /*3fe50*/  VIADD R103, R3, 0x1c ;  /* 0x0000001c03677836 */ /* 0x000fce0000000000 */
[----:B------:R-:W4:Y:S01]  /*3fe60*/  LDC R101, c[0x0][0x228] ;  /* 0x00008a00ff657b82 */ /* 0x000f220000000800 */
[----:B------:R-:W-:Y:S01]  /*3fe70*/  ISETP.GE.AND P1, PT, R103, R246, PT ;  /* 0x000000f66700720c */ /* 0x000fe20003f26270 */
[----:B------:R-:W-:-:S03]  /*3fe80*/  VIADD R93, R3, 0x1d ;  /* 0x0000001d035d7836 */ /* 0x000fc60000000000 */
[----:B-1----:R-:W-:Y:S02]  /*3fe90*/  ISETP.LT.AND P6, PT, R23, R2, !P1 ;  /* 0x000000021700720c */ /* 0x002fe40004fc1270 */
[----:B--2---:R-:W-:Y:S01]  /*3fea0*/  ISETP.GE.AND P3, PT, R93, R157, PT ;  /* 0x0000009d5d00720c */ /* 0x004fe20003f66270 */
[----:B------:R-:W1:Y:S01]  /*3feb0*/  LDC R103, c[0x0][0x228] ;  /* 0x00008a00ff677b82 */ /* 0x000e620000000800 */
[----:B------:R-:W-:Y:S02]  /*3fec0*/  VIADD R93, R3, 0x1e ;  /* 0x0000001e035d7836 */ /* 0x000fe40000000000 */
[----:B---3--:R-:W-:Y:S01]  /*3fed0*/  IMAD.IADD R96, R0, 0x1, R96 ;  /* 0x0000000100607824 */ /* 0x008fe200078e0260 */
[----:B0-----:R-:W-:Y:S02]  /*3fee0*/  ISETP.LT.AND P1, PT, R156, R97, !P1 ;  /* 0x000000619c00720c */ /* 0x001fe40004f21270 */
[----:B----4-:R-:W-:Y:S02]  /*3fef0*/  ISETP.GE.AND P2, PT, R93, R92, PT ;  /* 0x0000005c5d00720c */ /* 0x010fe40003f46270 */
[----:B------:R-:W0:Y:S01]  /*3ff00*/  LDC R157, c[0x0][0x248] ;  /* 0x00009200ff9d7b82 */ /* 0x000e220000000800 */
[----:B------:R-:W-:Y:S01]  /*3ff10*/  ISETP.LT.AND P5, PT, R23, R100, !P3 ;  /* 0x000000641700720c */ /* 0x000fe20005fa1270 */
[----:B------:R-:W-:-:S06]  /*3ff20*/  IMAD.WIDE R92, R96, 0x2, R20 ;  /* 0x00000002605c7825 */ /* 0x000fcc00078e0214 */
[----:B------:R-:W2:Y:S01]  /*3ff30*/  LDC R244, c[0x0][0x228] ;  /* 0x00008a00fff47b82 */ /* 0x000ea20000000800 */
[----:B------:R-:W-:Y:S01]  /*3ff40*/  ISETP.LT.AND P3, PT, R156, R101, !P3 ;  /* 0x000000659c00720c */ /* 0x000fe20005f61270 */
[C---:B------:R-:W-:Y:S01]  /*3ff50*/  IMAD.IADD R102, R96.reuse, 0x1, R102 ;  /* 0x0000000160667824 */ /* 0x040fe200078e0266 */
[----:B------:R3:W-:Y:S01]  /*3ff60*/  @P6 STG.E.U16 desc[UR60][R92.64], R98 ;  /* 0x000000625c006986 */ /* 0x0007e2000c10153c */
[----:B------:R-:W-:Y:S01]  /*3ff70*/  IMAD.WIDE R100, R96, 0x2, R158 ;  /* 0x0000000260647825 */ /* 0x000fe200078e029e */
[----:B------:R-:W-:-:S03]  /*3ff80*/  PRMT R2, R94, 0x7632, R2 ;  /* 0x000076325e027816 */ /* 0x000fc60000000002 */
[----:B------:R-:W-:Y:S01]  /*3ff90*/  IMAD.WIDE R96, R102, 0x2, R158 ;  /* 0x0000000266607825 */ /* 0x000fe200078e029e */
[----:B---3--:R-:W-:-:S03]  /*3ffa0*/  PRMT R98, R98, 0x7632, R98 ;  /* 0x0000763262627816 */ /* 0x008fc60000000062 */
[C---:B------:R-:W-:Y:S02]  /*3ffb0*/  IMAD.WIDE R92, R102.reuse, 0x2, R20 ;  /* 0x00000002665c7825 */ /* 0x040fe400078e0214 */
[----:B------:R-:W-:Y:S04]  /*3ffc0*/  @P1 STG.E.U16 desc[UR60][R100.64], R98 ;  /* 0x0000006264001986 */ /* 0x000fe8000c10153c */
[----:B------:R3:W-:Y:S04]  /*3ffd0*/  @P5 STG.E.U16 desc[UR60][R92.64], R94 ;  /* 0x0000005e5c005986 */ /* 0x0007e8000c10153c */
[----:B------:R4:W-:Y:S01]  /*3ffe0*/  @P3 STG.E.U16 desc[UR60][R96.64], R2 ;  /* 0x0000000260003986 */ /* 0x0009e2000c10153c */
[----:B-1----:R-:W-:Y:S01]  /*3fff0*/  ISETP.LT.AND P6, PT, R23, R103, !P2 ;  /* 0x000000671700720c */ /* 0x002fe200057c1270 */
[----:B0-----:R-:W-:Y:S01]  /*40000*/  IMAD.IADD R0, R102, 0x1, R157 ;  /* 0x0000000166007824 */ /* 0x001fe200078e029d */
[----:B------:R-:W0:Y:S08]  /*40010*/  LDC R103, c[0x0][0x248] ;  /* 0x00009200ff677b82 */ /* 0x000e300000000800 */
[----:B---3--:R-:W1:Y:S08]  /*40020*/  LDC R94, c[0x0][0x22c] ;  /* 0x00008b00ff5e7b82 */ /* 0x008e700000000800 */
[----:B----4-:R-:W3:Y:S01]  /*40030*/  LDC R2, c[0x0][0x22c] ;  /* 0x00008b00ff027b82 */ /* 0x010ee20000000800 */
[----:B--2---:R-:W-:-:S07]  /*40040*/  ISETP.LT.AND P2, PT, R156, R244, !P2 ;  /* 0x000000f49c00720c */ /* 0x004fce0005741270 */
[----:B------:R-:W2:Y:S01]  /*40050*/  LDC R96, c[0x0][0x228] ;  /* 0x00008a00ff607b82 */ /* 0x000ea20000000800 */
[----:B------:R-:W-:-:S07]  /*40060*/  IMAD.WIDE R92, R0, 0x2, R20 ;  /* 0x00000002005c7825 */ /* 0x000fce00078e0214 */
[----:B------:R-:W4:Y:S01]  /*40070*/  LDC R97, c[0x0][0x228] ;  /* 0x00008a00ff617b82 */ /* 0x000f220000000800 */
[----:B------:R0:W-:Y:S07]  /*40080*/  @P6 STG.E.U16 desc[UR60][R92.64], R99 ;  /* 0x000000635c006986 */ /* 0x0001ee000c10153c */
[----:B------:R-:W1:Y:S01]  /*40090*/  LDC R100, c[0x0][0x228] ;  /* 0x00008a00ff647b82 */ /* 0x000e620000000800 */
[----:B------:R-:W-:-:S07]  /*400a0*/  PRMT R244, R99, 0x7632, R244 ;  /* 0x0000763263f47816 */ /* 0x000fce00000000f4 */
[----:B------:R-:W1:Y:S01]  /*400b0*/  LDC R101, c[0x0][0x228] ;  /* 0x00008a00ff657b82 */ /* 0x000e620000000800 */
[----:B0-----:R-:W-:-:S07]  /*400c0*/  IMAD.WIDE R92, R0, 0x2, R158 ;  /* 0x00000002005c7825 */ /* 0x001fce00078e029e */
[----:B------:R-:W0:Y:S01]  /*400d0*/  LDC R102, c[0x0][0x22c] ;  /* 0x00008b00ff667b82 */ /* 0x000e220000000800 */
[----:B------:R-:W-:Y:S01]  /*400e0*/  VIADD R157, R3, 0x1f ;  /* 0x0000001f039d7836 */ /* 0x000fe20000000000 */
[----:B------:R2:W-:Y:S06]  /*400f0*/  @P2 STG.E.U16 desc[UR60][R92.64], R244 ;  /* 0x000000f45c002986 */ /* 0x0005ec000c10153c */
[----:B------:R-:W0:Y:S01]  /*40100*/  LDC R98, c[0x0][0x248] ;  /* 0x00009200ff627b82 */ /* 0x000e220000000800 */
[----:B---3--:R-:W-:-:S07]  /*40110*/  ISETP.GE.AND P2, PT, R157, R2, PT ;  /* 0x000000029d00720c */ /* 0x008fce0003f46270 */
[----:B------:R-:W3:Y:S01]  /*40120*/  LDC R99, c[0x0][0x228] ;  /* 0x00008a00ff637b82 */ /* 0x000ee20000000800 */
[----:B--2---:R-:W-:Y:S01]  /*40130*/  VIADD R92, R3, 0x20 ;  /* 0x00000020035c7836 */ /* 0x004fe20000000000 */
[----:B------:R-:W-:Y:S02]  /*40140*/  ISETP.LT.AND P5, PT, R23, R96, !P2 ;  /* 0x000000601700720c */ /* 0x000fe400057a1270 */
[----:B----4-:R-:W-:-:S04]  /*40150*/  ISETP.LT.AND P2, PT, R156, R97, !P2 ;  /* 0x000000619c00720c */ /* 0x010fc80005741270 */
[----:B------:R-:W2:Y:S01]  /*40160*/  LDC R157, c[0x0][0x248] ;  /* 0x00009200ff9d7b82 */ /* 0x000ea20000000800 */
[----:B-1----:R-:W-:Y:S01]  /*40170*/  ISETP.GE.AND P3, PT, R92, R94, PT ;  /* 0x0000005e5c00720c */ /* 0x002fe20003f66270 */
[----:B------:R-:W-:Y:S02]  /*40180*/  IMAD.IADD R103, R0, 0x1, R103 ;  /* 0x0000000100677824 */ /* 0x000fe400078e0267 */
[----:B------:R-:W-:Y:S01]  /*40190*/  VIADD R245, R3, 0x21 ;  /* 0x0000002103f57836 */ /* 0x000fe20000000000 */
[----:B------:R-:W-:Y:S01]  /*401a0*/  ISETP.LT.AND P6, PT, R23, R100, !P3 ;  /* 0x000000641700720c */ /* 0x000fe20005fc1270 */
[----:B------:R-:W-:Y:S01]  /*401b0*/  IMAD.WIDE R92, R103, 0x2, R20 ;  /* 0x00000002675c7825 */ /* 0x000fe200078e0214 */
[----:B------:R-:W-:Y:S01]  /*401c0*/  ISETP.LT.AND P3, PT, R156, R101, !P3 ;  /* 0x000000659c00720c */ /* 0x000fe20005f61270 */
[----:B------:R-:W1:Y:S01]  /*401d0*/  LDC R2, c[0x0][0x228] ;  /* 0x00008a00ff027b82 */ /* 0x000e620000000800 */
[----:B------:R-:W-:Y:S01]  /*401e0*/  PRMT R94, R95, 0x7632, R94 ;  /* 0x000076325f5e7816 */ /* 0x000fe2000000005e */
[----:B------:R-:W-:Y:S01]  /*401f0*/  IMAD.WIDE R96, R103, 0x2, R158 ;  /* 0x0000000267607825 */ /* 0x000fe200078e029e */
[----:B0-----:R-:W-:-:S05]  /*40200*/  ISETP.GE.AND P1, PT, R245, R102, PT ;  /* 0x00000066f500720c */ /* 0x001fca0003f26270 */
[----:B------:R-:W0:Y:S01]  /*40210*/  LDC R100, c[0x0][0x22c] ;  /* 0x00008b00ff647b82 */ /* 0x000e220000000800 */
[----:B------:R4:W-:Y:S01]  /*40220*/  @P5 STG.E.U16 desc[UR60][R92.64], R95 ;  /* 0x0000005f5c005986 */ /* 0x0009e2000c10153c */
[----:B------:R-:W-:-:S06]  /*40230*/  IMAD.IADD R98, R103, 0x1, R98 ;  /* 0x0000000167627824 */ /* 0x000fcc00078e0262 */
[----:B------:R-:W0:Y:S01]  /*40240*/  LDC R101, c[0x0][0x22c] ;  /* 0x00008b00ff657b82 */ /* 0x000e220000000800 */
[----:B------:R2:W-:Y:S01]  /*40250*/  @P2 STG.E.U16 desc[UR60][R96.64], R94 ;  /* 0x0000005e60002986 */ /* 0x0005e2000c10153c */
[----:B---3--:R-:W-:-:S06]  /*40260*/  ISETP.LT.AND P2, PT, R23, R99, !P1 ;  /* 0x000000631700720c */ /* 0x008fcc0004f41270 */
[----:B------:R-:W3:Y:S01]  /*40270*/  LDC R0, c[0x0][0x228] ;  /* 0x00008a00ff007b82 */ /* 0x000ee20000000800 */
[----:B----4-:R-:W-:-:S04]  /*40280*/  IMAD.WIDE R92, R98, 0x2, R20 ;  /* 0x00000002625c7825 */ /* 0x010fc800078e0214 */
[----:B--2---:R-:W-:-:S03]  /*40290*/  IMAD.WIDE R94, R98, 0x2, R158 ;  /* 0x00000002625e7825 */ /* 0x004fc600078e029e */
[----:B------:R-:W2:Y:S01]  /*402a0*/  LDC R99, c[0x0][0x248] ;  /* 0x00009200ff637b82 */ /* 0x000ea20000000800 */
[----:B------:R-:W-:Y:S01]  /*402b0*/  PRMT R96, R48, 0x7632, R96 ;  /* 0x0000763230607816 */ /* 0x000fe20000000060 */
[----:B------:R-:W-:Y:S01]  /*402c0*/  IMAD.IADD R98, R98, 0x1, R157 ;  /* 0x0000000162627824 */ /* 0x000fe200078e029d */
[----:B------:R4:W-:Y:S05]  /*402d0*/  @P6 STG.E.U16 desc[UR60][R92.64], R48 ;  /* 0x000000305c006986 */ /* 0x0009ea000c10153c */
[----:B------:R-:W2:Y:S01]  /*402e0*/  LDC R102, c[0x0][0x228] ;  /* 0x00008a00ff667b82 */ /* 0x000ea20000000800 */
[----:B------:R0:W-:Y:S01]  /*402f0*/  @P3 STG.E.U16 desc[UR60][R94.64], R96 ;  /* 0x000000605e003986 */ /* 0x0001e2000c10153c */
[----:B------:R-:W-:-:S02]  /*40300*/  VIADD R97, R3, 0x23 ;  /* 0x0000002303617836 */ /* 0x000fc40000000000 */
[----:B------:R-:W-:Y:S02]  /*40310*/  VIADD R244, R3, 0x22 ;  /* 0x0000002203f47836 */ /* 0x000fe40000000000 */
[----:B----4-:R-:W-:Y:S02]  /*40320*/  IMAD.WIDE R92, R98, 0x2, R20 ;  /* 0x00000002625c7825 */ /* 0x010fe400078e0214 */
[----:B------:R-:W4:Y:S01]  /*40330*/  LDC R48, c[0x0][0x248] ;  /* 0x00009200ff307b82 */ /* 0x000f220000000800 */
[----:B-1----:R-:W-:-:S07]  /*40340*/  ISETP.LT.AND P1, PT, R156, R2, !P1 ;  /* 0x000000029c00720c */ /* 0x002fce0004f21270 */
[----:B0-----:R-:W0:Y:S01]  /*40350*/  LDC R94, c[0x0][0x228] ;  /* 0x00008a00ff5e7b82 */ /* 0x001e220000000800 */
[----:B------:R1:W-:Y:S01]  /*40360*/  @P2 STG.E.U16 desc[UR60][R92.64], R52 ;  /* 0x000000345c002986 */ /* 0x0003e2000c10153c */
[----:B------:R-:W-:Y:S02]  /*40370*/  ISETP.GE.AND P2, PT, R97, R100, PT ;  /* 0x000000646100720c */ /* 0x000fe40003f46270 */
[----:B------:R-:W-:-:S04]  /*40380*/  ISETP.GE.AND P3, PT, R244, R101, PT ;  /* 0x00000065f400720c */ /* 0x000fc80003f66270 */
[----:B------:R-:W4:Y:S01]  /*40390*/  LDC R97, c[0x0][0x22c] ;  /* 0x00008b00ff617b82 */ /* 0x000f220000000800 */
[----:B---3--:R-:W-:Y:S02]  /*403a0*/  ISETP.LT.AND P5, PT, R23, R0, !P3 ;  /* 0x000000001700720c */ /* 0x008fe40005fa1270 */
[----:B------:R-:W-:Y:S01]  /*403b0*/  PRMT R100, R52, 0x7632, R100 ;  /* 0x0000763234647816 */ /* 0x000fe20000000064 */
[----:B-1----:R-:W-:-:S04]  /*403c0*/  IMAD.WIDE R92, R98, 0x2, R158 ;  /* 0x00000002625c7825 */ /* 0x002fc800078e029e */
[----:B------:R-:W1:Y:S01]  /*403d0*/  LDC R96, c[0x0][0x22c] ;  /* 0x00008b00ff607b82 */ /* 0x000e620000000800 */
[----:B--2---:R-:W-:Y:S01]  /*403e0*/  IMAD.IADD R95, R98, 0x1, R99 ;  /* 0x00000001625f7824 */ /* 0x004fe200078e0263 */
[----:B------:R-:W-:Y:S01]  /*403f0*/  ISETP.LT.AND P3, PT, R156, R102, !P3 ;  /* 0x000000669c00720c */ /* 0x000fe20005f61270 */
[----:B------:R2:W-:Y:S05]  /*40400*/  @P1 STG.E.U16 desc[UR60][R92.64], R100 ;  /* 0x000000645c001986 */ /* 0x0005ea000c10153c */
[----:B------:R-:W3:Y:S01]  /*40410*/  LDC R52, c[0x0][0x228] ;  /* 0x00008a00ff347b82 */ /* 0x000ee20000000800 */
[----:B0-----:R-:W-:-:S07]  /*40420*/  ISETP.LT.AND P6, PT, R23, R94, !P2 ;  /* 0x0000005e1700720c */ /* 0x001fce00057c1270 */
[----:B------:R-:W0:Y:S01]  /*40430*/  LDC R2, c[0x0][0x228] ;  /* 0x00008a00ff027b82 */ /* 0x000e220000000800 */
[----:B--2---:R-:W-:-:S07]  /*40440*/  IMAD.WIDE R92, R95, 0x2, R20 ;  /* 0x000000025f5c7825 */ /* 0x004fce00078e0214 */
[----:B------:R-:W2:Y:S01]  /*40450*/  LDC R0, c[0x0][0x228] ;  /* 0x00008a00ff007b82 */ /* 0x000ea20000000800 */
[C---:B----4-:R-:W-:Y:S01]  /*40460*/  IMAD.IADD R100, R95.reuse, 0x1, R48 ;  /* 0x000000015f647824 */ /* 0x050fe200078e0230 */
[----:B------:R4:W-:Y:S01]  /*40470*/  @P5 STG.E.U16 desc[UR60][R92.64], R49 ;  /* 0x000000315c005986 */ /* 0x0009e2000c10153c */
[----:B------:R-:W-:Y:S01]  /*40480*/  IMAD.WIDE R94, R95, 0x2, R158 ;  /* 0x000000025f5e7825 */ /* 0x000fe200078e029e */
[----:B------:R-:W-:-:S04]  /*40490*/  PRMT R101, R49, 0x7632, R101 ;  /* 0x0000763231657816 */ /* 0x000fc80000000065 */
[----:B------:R-:W2:Y:S01]  /*404a0*/  LDC R103, c[0x0][0x248] ;  /* 0x00009200ff677b82 */ /* 0x000ea20000000800 */
[----:B------:R-:W-:Y:S01]  /*404b0*/  VIADD R102, R3, 0x25 ;  /* 0x0000002503667836 */ /* 0x000fe20000000000 */
[----:B------:R2:W-:Y:S06]  /*404c0*/  @P3 STG.E.U16 desc[UR60][R94.64], R101 ;  /* 0x000000655e003986 */ /* 0x0005ec000c10153c */
[----:B------:R-:W2:Y:S01]  /*404d0*/  LDC R98, c[0x0][0x228] ;  /* 0x00008a00ff627b82 */ /* 0x000ea20000000800 */
[----:B------:R-:W-:-:S07]  /*404e0*/  ISETP.GE.AND P3, PT, R102, R97, PT ;  /* 0x000000616600720c */ /* 0x000fce0003f66270 */
[----:B----4-:R-:W4:Y:S01]  /*404f0*/  LDC R92, c[0x0][0x248] ;  /* 0x00009200ff5c7b82 */ /* 0x010f220000000800 */
[----:B------:R-:W-:-:S07]  /*40500*/  VIADD R157, R3, 0x24 ;  /* 0x00000024039d7836 */ /* 0x000fce0000000000 */
[----:B------:R-:W4:Y:S01]  /*40510*/  LDC R99, c[0x0][0x228] ;  /* 0x00008a00ff637b82 */ /* 0x000f220000000800 */
[----:B------:R-:W-:Y:S01]  /*40520*/  IMAD.WIDE R48, R100, 0x2, R20 ;  /* 0x0000000264307825 */ /* 0x000fe200078e0214 */
[----:B-1----:R-:W-:-:S06]  /*40530*/  ISETP.GE.AND P1, PT, R157, R96, PT ;  /* 0x000000609d00720c */ /* 0x002fcc0003f26270 */
[----:B------:R-:W1:Y:S01]  /*40540*/  LDC R102, c[0x0][0x22c] ;  /* 0x00008b00ff667b82 */ /* 0x000e620000000800 */
[----:B------:R4:W-:Y:S01]  /*40550*/  @P6 STG.E.U16 desc[UR60][R48.64], R53 ;  /* 0x0000003530006986 */ /* 0x0009e2000c10153c */
[C---:B---3--:R-:W-:Y:S02]  /*40560*/  ISETP.LT.AND P2, PT, R156.reuse, R52, !P2 ;  /* 0x000000349c00720c */ /* 0x048fe40005741270 */
[C---:B0-----:R-:W-:Y:S02]  /*40570*/  ISETP.LT.AND P6, PT, R23.reuse, R2, !P1 ;  /* 0x000000021700720c */ /* 0x041fe40004fc1270 */
[----:B--2---:R-:W-:Y:S01]  /*40580*/  ISETP.LT.AND P1, PT, R156, R0, !P1 ;  /* 0x000000009c00720c */ /* 0x004fe20004f21270 */
[----:B------:R-:W-:Y:S01]  /*40590*/  IMAD.IADD R103, R100, 0x1, R103 ;  /* 0x0000000164677824 */ /* 0x000fe200078e0267 */
[----:B------:R-:W0:Y:S01]  /*405a0*/  LDC R0, c[0x0][0x228] ;  /* 0x00008a00ff007b82 */ /* 0x000e220000000800 */
[----:B------:R-:W-:Y:S02]  /*405b0*/  ISETP.LT.AND P5, PT, R23, R98, !P3 ;  /* 0x000000621700720c */ /* 0x000fe40005fa1270 */
[----:B------:R-:W-:Y:S01]  /*405c0*/  PRMT R101, R53, 0x7632, R101 ;  /* 0x0000763235657816 */ /* 0x000fe20000000065 */
[----:B----4-:R-:W-:-:S04]  /*405d0*/  IMAD.IADD R98, R103, 0x1, R92 ;  /* 0x0000000167627824 */ /* 0x010fc800078e025c */
[----:B------:R-:W2:Y:S01]  /*405e0*/  LDC R97, c[0x0][0x22c] ;  /* 0x00008b00ff617b82 */ /* 0x000ea20000000800 */
[----:B------:R-:W-:Y:S01]  /*405f0*/  IMAD.WIDE R48, R100, 0x2, R158 ;  /* 0x0000000264307825 */ /* 0x000fe200078e029e */
[----:B------:R-:W-:-:S03]  /*40600*/  PRMT R100, R50, 0x7632, R100 ;  /* 0x0000763232647816 */ /* 0x000fc60000000064 */
[----:B------:R-:W-:-:S03]  /*40610*/  IMAD.WIDE R52, R103, 0x2, R20 ;  /* 0x0000000267347825 */ /* 0x000fc600078e0214 */
[----:B------:R-:W3:Y:S01]  /*40620*/  LDC R96, c[0x0][0x248] ;  /* 0x00009200ff607b82 */ /* 0x000ee20000000800 */
[----:B------:R-:W-:Y:S01]  /*40630*/  IMAD.WIDE R92, R103, 0x2, R158 ;  /* 0x00000002675c7825 */ /* 0x000fe200078e029e */
[----:B------:R-:W-:Y:S01]  /*40640*/  ISETP.LT.AND P3, PT, R156, R99, !P3 ;  /* 0x000000639c00720c */ /* 0x000fe20005f61270 */
[----:B------:R4:W-:Y:S02]  /*40650*/  @P2 STG.E.U16 desc[UR60][R48.64], R101 ;  /* 0x0000006530002986 */ /* 0x0009e4000c10153c */
[----:B------:R-:W-:-:S03]  /*40660*/  VIADD R103, R3, 0x26 ;  /* 0x0000002603677836 */ /* 0x000fc60000000000 */
[----:B------:R-:W3:Y:S01]  /*40670*/  LDC R95, c[0x0][0x228] ;  /* 0x00008a00ff5f7b82 */ /* 0x000ee20000000800 */
[----:B------:R0:W-:Y:S07]  /*40680*/  @P6 STG.E.U16 desc[UR60][R52.64], R50 ;  /* 0x0000003234006986 */ /* 0x0001ee000c10153c */
[----:B------:R-:W3:Y:S01]  /*40690*/  LDC R94, c[0x0][0x228] ;  /* 0x00008a00ff5e7b82 */ /* 0x000ee20000000800 */
[----:B------:R0:W-:Y:S01]  /*406a0*/  @P1 STG.E.U16 desc[UR60][R92.64], R100 ;  /* 0x000000645c001986 */ /* 0x0001e2000c10153c */
[----:B-1----:R-:W-:-:S06]  /*406b0*/  ISETP.GE.AND P1, PT, R103, R102, PT ;  /* 0x000000666700720c */ /* 0x002fcc0003f26270 */
[----:B------:R-:W1:Y:S08]  /*406c0*/  LDC R2, c[0x0][0x228] ;  /* 0x00008a00ff027b82 */ /* 0x000e700000000800 */
[----:B------:R-:W1:Y:S01]  /*406d0*/  LDC R99, c[0x0][0x248] ;  /* 0x00009200ff637b82 */ /* 0x000e620000000800 */
[----:B----4-:R-:W-:-:S07]  /*406e0*/  IMAD.WIDE R48, R98, 0x2, R20 ;  /* 0x0000000262307825 */ /* 0x010fce00078e0214 */
[----:B------:R-:W4:Y:S01]  /*406f0*/  LDC R102, c[0x0][0x22c] ;  /* 0x00008b00ff667b82 */ /* 0x000f220000000800 */
[----:B------:R-:W-:Y:S01]  /*40700*/  VIADD R244, R3, 0x27 ;  /* 0x0000002703f47836 */ /* 0x000fe20000000000 */
[----:B------:R1:W-:Y:S01]  /*40710*/  @P5 STG.E.U16 desc[UR60][R48.64], R54 ;  /* 0x0000003630005986 */ /* 0x0003e2000c10153c */
[----:B0-----:R-:W-:Y:S01]  /*40720*/  IMAD.WIDE R52, R98, 0x2, R158 ;  /* 0x0000000262347825 */ /* 0x001fe200078e029e */
[----:B------:R-:W-:-:S04]  /*40730*/  PRMT R93, R54, 0x7632, R93 ;  /* 0x00007632365d7816 */ /* 0x000fc8000000005d */
[----:B------:R-:W0:Y:S01]  /*40740*/  LDC R50, c[0x0][0x228] ;  /* 0x00008a00ff327b82 */ /* 0x000e220000000800 */
[----:B------:R-:W-:Y:S02]  /*40750*/  ISETP.LT.AND P5, PT, R23, R0, !P1 ;  /* 0x000000001700720c */ /* 0x000fe40004fa1270 */
[----:B--2---:R-:W-:Y:S01]  /*40760*/  ISETP.GE.AND P2, PT, R244, R97, PT ;  /* 0x00000061f400720c */ /* 0x004fe20003f46270 */
[----:B---3--:R-:W-:-:S04]  /*40770*/  IMAD.IADD R97, R98, 0x1, R96 ;  /* 0x0000000162617824 */ /* 0x008fc800078e0260 */
[----:B------:R-:W2:Y:S01]  /*40780*/  LDC R100, c[0x0][0x248] ;  /* 0x00009200ff647b82 */ /* 0x000ea20000000800 */
[----:B------:R-:W-:Y:S01]  /*40790*/  ISETP.LT.AND P1, PT, R156, R95, !P1 ;  /* 0x0000005f9c00720c */ /* 0x000fe20004f21270 */
[----:B------:R3:W-:Y:S01]  /*407a0*/  @P3 STG.E.U16 desc[UR60][R52.64], R93 ;  /* 0x0000005d34003986 */ /* 0x0007e2000c10153c */
[----:B------:R-:W-:-:S05]  /*407b0*/  ISETP.LT.AND P6, PT, R23, R94, !P2 ;  /* 0x0000005e1700720c */ /* 0x000fca00057c1270 */
[----:B------:R-:W2:Y:S01]  /*407c0*/  LDC R101, c[0x0][0x228] ;  /* 0x00008a00ff657b82 */ /* 0x000ea20000000800 */
[----:B-1----:R-:W-:Y:S01]  /*407d0*/  ISETP.LT.AND P3, PT, R156, R2, !P2 ;  /* 0x000000029c00720c */ /* 0x002fe20005761270 */
[----:B------:R-:W-:-:S04]  /*407e0*/  IMAD.WIDE R48, R97, 0x2, R20 ;  /* 0x0000000261307825 */ /* 0x000fc800078e0214 */
[----:B------:R-:W-:Y:S02]  /*407f0*/  VIADD R95, R3, 0x28 ;  /* 0x00000028035f7836 */ /* 0x000fe40000000000 */
[----:B------:R-:W1:Y:S01]  /*40800*/  LDC R0, c[0x0][0x248] ;  /* 0x00009200ff007b82 */ /* 0x000e620000000800 */
[----:B------:R-:W-:Y:S01]  /*40810*/  IMAD.IADD R99, R97, 0x1, R99 ;  /* 0x0000000161637824 */ /* 0x000fe200078e0263 */
[----:B------:R-:W-:Y:S01]  /*40820*/  PRMT R157, R51, 0x7632, R157 ;  /* 0x00007632339d7816 */ /* 0x000fe2000000009d */
[----:B---3--:R-:W-:Y:S01]  /*40830*/  IMAD.WIDE R52, R97, 0x2, R158 ;  /* 0x0000000261347825 */ /* 0x008fe200078e029e */
[----:B------:R3:W-:Y:S04]  /*40840*/  @P5 STG.E.U16 desc[UR60][R48.64], R51 ;  /* 0x0000003330005986 */ /* 0x0007e8000c10153c */
[----:B------:R-:W1:Y:S01]  /*40850*/  LDC R98, c[0x0][0x22c] ;  /* 0x00008b00ff627b82 */ /* 0x000e620000000800 */
[----:B------:R-:W-:Y:S01]  /*40860*/  IMAD.WIDE R92, R99, 0x2, R20 ;  /* 0x00000002635c7825 */ /* 0x000fe200078e0214 */
[----:B----4-:R-:W-:-:S06]  /*40870*/  ISETP.GE.AND P2, PT, R95, R102, PT ;  /* 0x000000665f00720c */ /* 0x010fcc0003f46270 */
[----:B------:R-:W4:Y:S01]  /*40880*/  LDC R96, c[0x0][0x22c] ;  /* 0x00008b00ff607b82 */ /* 0x000f220000000800 */
[----:B---3--:R-:W-:Y:S01]  /*40890*/  PRMT R49, R55, 0x7632, R49 ;  /* 0x0000763237317816 */ /* 0x008fe20000000031 */
[----:B------:R-:W-:Y:S01]  /*408a0*/  IMAD.WIDE R94, R99, 0x2, R158 ;  /* 0x00000002635e7825 */ /* 0x000fe200078e029e */
[----:B------:R-:W-:Y:S05]  /*408b0*/  @P1 STG.E.U16 desc[UR60][R52.64], R157 ;  /* 0x0000009d34001986 */ /* 0x000fea000c10153c */
[----:B------:R-:W3:Y:S01]  /*408c0*/  LDC R244, c[0x0][0x228] ;  /* 0x00008a00fff47b82 */ /* 0x000ee20000000800 */
[----:B------:R-:W-:Y:S04]  /*408d0*/  @P6 STG.E.U16 desc[UR60][R92.64], R55 ;  /* 0x000000375c006986 */ /* 0x000fe8000c10153c */
[----:B------:R2:W-:Y:S03]  /*408e0*/  @P3 STG.E.U16 desc[UR60][R94.64], R49 ;  /* 0x000000315e003986 */ /* 0x0005e6000c10153c */
[----:B------:R-:W3:Y:S01]  /*408f0*/  LDC R2, c[0x0][0x22c] ;  /* 0x00008b00ff027b82 */ /* 0x000ee20000000800 */
[----:B0-----:R-:W-:Y:S01]  /*40900*/  ISETP.LT.AND P3, PT, R23, R50, !P2 ;  /* 0x000000321700720c */ /* 0x001fe20005761270 */
[----:B--2---:R-:W-:Y:S01]  /*40910*/  IMAD.IADD R51, R99, 0x1, R100 ;  /* 0x0000000163337824 */ /* 0x004fe200078e0264 */
[----:B------:R-:W-:-:S05]  /*40920*/  ISETP.LT.AND P2, PT, R156, R101, !P2 ;  /* 0x000000659c00720c */ /* 0x000fca0005741270 */
[----:B------:R-:W0:Y:S01]  /*40930*/  LDC R97, c[0x0][0x228] ;  /* 0x00008a00ff617b82 */ /* 0x000e220000000800 */
[----:B------:R-:W-:Y:S02]  /*40940*/  VIADD R103, R3, 0x29 ;  /* 0x0000002903677836 */ /* 0x000fe40000000000 */
[----:B------:R-:W-:-:S05]  /*40950*/  IMAD.WIDE R48, R51, 0x2, R20 ;  /* 0x0000000233307825 */ /* 0x000fca00078e0214 */
[----:B------:R-:W2:Y:S01]  /*40960*/  LDC R54, c[0x0][0x228] ;  /* 0x00008a00ff367b82 */ /* 0x000ea20000000800 */
[----:B------:R-:W-:Y:S01]  /*40970*/  VIADD R95, R3, 0x2a ;  /* 0x0000002a035f7836 */ /* 0x000fe20000000000 */
[----:B-1----:R-:W-:Y:S01]  /*40980*/  ISETP.GE.AND P1, PT, R103, R98, PT ;  /* 0x000000626700720c */ /* 0x002fe20003f26270 */
[----:B------:R-:W-:-:S05]  /*40990*/  IMAD.IADD R99, R51, 0x1, R0 ;  /* 0x0000000133637824 */ /* 0x000fca00078e0200 */
[----:B------:R-:W1:Y:S01]  /*409a0*/  LDC R93, c[0x0][0x228] ;  /* 0x00008a00ff5d7b82 */ /* 0x000e620000000800 */
[----:B------:R1:W-:Y:S01]  /*409b0*/  @P3 STG.E.U16 desc[UR60][R48.64], R40 ;  /* 0x0000002830003986 */ /* 0x0003e2000c10153c */
[----:B------:R-:W-:Y:S01]  /*409c0*/  IMAD.WIDE R50, R51, 0x2, R158 ;  /* 0x0000000233327825 */ /* 0x000fe200078e029e */
[----:B------:R-:W-:-:S05]  /*409d0*/  PRMT R94, R40, 0x7632, R94 ;  /* 0x00007632285e7816 */ /* 0x000fca000000005e */
[----:B------:R-:W1:Y:S01]  /*409e0*/  LDC R55, c[0x0][0x248] ;  /* 0x00009200ff377b82 */ /* 0x000e620000000800 */
[----:B----4-:R-:W-:Y:S01]  /*409f0*/  ISETP.GE.AND P3, PT, R95, R96, PT ;  /* 0x000000605f00720c */ /* 0x010fe20003f66270 */
[----:B------:R-:W-:-:S06]  /*40a00*/  VIADD R95, R3, 0x2b ;  /* 0x0000002b035f7836 */ /* 0x000fcc0000000000 */
[----:B------:R-:W4:Y:S01]  /*40a10*/  LDC R92, c[0x0][0x228] ;  /* 0x00008a00ff5c7b82 */ /* 0x000f220000000800 */
[----:B---3--:R-:W-:Y:S01]  /*40a20*/  ISETP.LT.AND P5, PT, R23, R244, !P1 ;  /* 0x000000f41700720c */ /* 0x008fe20004fa1270 */
[----:B------:R3:W-:Y:S06]  /*40a30*/  @P2 STG.E.U16 desc[UR60][R50.64], R94 ;  /* 0x0000005e32002986 */ /* 0x0007ec000c10153c */
[----:B------:R-:W4:Y:S01]  /*40a40*/  LDC R0, c[0x0][0x248] ;  /* 0x00009200ff007b82 */ /* 0x000f220000000800 */
[----:B------:R-:W-:Y:S01]  /*40a50*/  ISETP.GE.AND P2, PT, R95, R2, PT ;  /* 0x000000025f00720c */ /* 0x000fe20003f46270 */
[----:B------:R-:W-:Y:S01]  /*40a60*/  IMAD.WIDE R52, R99, 0x2, R20 ;  /* 0x0000000263347825 */ /* 0x000fe200078e0214 */
[----:B0-----:R-:W-:-:S05]  /*40a70*/  ISETP.LT.AND P1, PT, R156, R97, !P1 ;  /* 0x000000619c00720c */ /* 0x001fca0004f21270 */
[----:B------:R-:W0:Y:S01]  /*40a80*/  LDC R2, c[0x0][0x22c] ;  /* 0x00008b00ff027b82 */ /* 0x000e220000000800 */
[----:B------:R4:W-:Y:S01]  /*40a90*/  @P5 STG.E.U16 desc[UR60][R52.64], R44 ;  /* 0x0000002c34005986 */ /* 0x0009e2000c10153c */
[----:B--2---:R-:W-:-:S06]  /*40aa0*/  ISETP.LT.AND P5, PT, R23, R54, !P3 ;  /* 0x000000361700720c */ /* 0x004fcc0005fa1270 */
[----:B------:R-:W2:Y:S01]  /*40ab0*/  LDC R96, c[0x0][0x228] ;  /* 0x00008a00ff607b82 */ /* 0x000ea20000000800 */
[----:B-1----:R-:W-:Y:S01]  /*40ac0*/  ISETP.LT.AND P6, PT, R156, R93, !P3 ;  /* 0x0000005d9c00720c */ /* 0x002fe20005fc1270 */
[----:B------:R-:W-:Y:S01]  /*40ad0*/  IMAD.WIDE R48, R99, 0x2, R158 ;  /* 0x0000000263307825 */ /* 0x000fe200078e029e */
[----:B---3--:R-:W-:Y:S02]  /*40ae0*/  PRMT R51, R44, 0x7632, R51 ;  /* 0x000076322c337816 */ /* 0x008fe40000000033 */
[----:B----4-:R-:W-:-:S03]  /*40af0*/  ISETP.LT.AND P3, PT, R23, R92, !P2 ;  /* 0x0000005c1700720c */ /* 0x010fc60005761270 */
[----:B------:R-:W1:Y:S01]  /*40b00*/  LDC R98, c[0x0][0x22c] ;  /* 0x00008b00ff627b82 */ /* 0x000e620000000800 */
[----:B------:R-:W-:-:S07]  /*40b10*/  IMAD.IADD R55, R99, 0x1, R55 ;  /* 0x0000000163377824 */ /* 0x000fce00078e0237 */
[----:B------:R-:W3:Y:S01]  /*40b20*/  LDC R101, c[0x0][0x228] ;  /* 0x00008a00ff657b82 */ /* 0x000ee20000000800 */
[C---:B------:R-:W-:Y:S01]  /*40b30*/  IMAD.IADD R93, R55.reuse, 0x1, R0 ;  /* 0x00000001375d7824 */ /* 0x040fe200078e0200 */
[----:B------:R4:W-:Y:S06]  /*40b40*/  @P1 STG.E.U16 desc[UR60][R48.64], R51 ;  /* 0x0000003330001986 */ /* 0x0009ec000c10153c */
[----:B------:R-:W1:Y:S01]  /*40b50*/  LDC R97, c[0x0][0x228] ;  /* 0x00008a00ff617b82 */ /* 0x000e620000000800 */
[----:B------:R-:W-:Y:S01]  /*40b60*/  IMAD.WIDE R52, R55, 0x2, R158 ;  /* 0x0000000237347825 */ /* 0x000fe200078e029e */
[----:B------:R-:W-:-:S06]  /*40b70*/  PRMT R0, R41, 0x7632, R0 ;  /* 0x0000763229007816 */ /* 0x000fcc0000000000 */
[----:B------:R-:W1:Y:S01]  /*40b80*/  LDC R94, c[0x0][0x228] ;  /* 0x00008a00ff5e7b82 */ /* 0x000e620000000800 */
[----:B----4-:R-:W-:-:S07]  /*40b90*/  IMAD.WIDE R50, R55, 0x2, R20 ;  /* 0x0000000237327825 */ /* 0x010fce00078e0214 */
[----:B------:R-:W4:Y:S01]  /*40ba0*/  LDC R44, c[0x0][0x248] ;  /* 0x00009200ff2c7b82 */ /* 0x000f220000000800 */
[----:B------:R-:W-:Y:S01]  /*40bb0*/  IADD3 R99, R3, 0x2c, RZ ;  /* 0x0000002c03637810 */ /* 0x000fe20007ffe0ff */
[----:B------:R-:W-:-:S06]  /*40bc0*/  IMAD.WIDE R54, R93, 0x2, R20 ;  /* 0x000000025d367825 */ /* 0x000fcc00078e0214 */
[----:B------:R-:W1:Y:S01]  /*40bd0*/  LDC R95, c[0x0][0x228] ;  /* 0x00008a00ff5f7b82 */ /* 0x000e620000000800 */
[----:B------:R-:W-:Y:S07]  /*40be0*/  @P5 STG.E.U16 desc[UR60][R50.64], R41 ;  /* 0x0000002932005986 */ /* 0x000fee000c10153c */
[----:B------:R-:W1:Y:S01]  /*40bf0*/  LDC R40, c[0x0][0x248] ;  /* 0x00009200ff287b82 */ /* 0x000e620000000800 */
[----:B------:R-:W-:Y:S01]  /*40c00*/  @P6 STG.E.U16 desc[UR60][R52.64], R0 ;  /* 0x0000000034006986 */ /* 0x000fe2000c10153c */
[----:B0-----:R-:W-:-:S03]  /*40c10*/  ISETP.GE.AND P1, PT, R99, R2, PT ;  /* 0x000000026300720c */ /* 0x001fc60003f26270 */
[----:B------:R0:W-:Y:S01]  /*40c20*/  @P3 STG.E.U16 desc[UR60][R54.64], R45 ;  /* 0x0000002d36003986 */ /* 0x0001e2000c10153c */
[----:B------:R-:W-:Y:S01]  /*40c30*/  VIADD R103, R3, 0x2d ;  /* 0x0000002d03677836 */ /* 0x000fe20000000000 */
[----:B--2---:R-:W-:Y:S01]  /*40c40*/  ISETP.LT.AND P6, PT, R23, R96, !P1 ;  /* 0x000000601700720c */ /* 0x004fe20004fc1270 */
[----:B------:R-:W2:Y:S01]  /*40c50*/  LDC R2, c[0x0][0x228] ;  /* 0x00008a00ff027b82 */ /* 0x000ea20000000800 */
[----:B---3--:R-:W-:Y:S01]  /*40c60*/  ISETP.LT.AND P2, PT, R156, R101, !P2 ;  /* 0x000000659c00720c */ /* 0x008fe20005741270 */
[----:B----4-:R-:W-:-:S06]  /*40c70*/  IMAD.IADD R49, R93, 0x1, R44 ;  /* 0x000000015d317824 */ /* 0x010fcc00078e022c */
[----:B------:R-:W3:Y:S01]  /*40c80*/  LDC R92, c[0x0][0x228] ;  /* 0x00008a00ff5c7b82 */ /* 0x000ee20000000800 */
[----:B-1----:R-:W-:-:S07]  /*40c90*/  ISETP.GE.AND P3, PT, R103, R98, PT ;  /* 0x000000626700720c */ /* 0x002fce0003f66270 */
[----:B0-----:R-:W0:Y:S01]  /*40ca0*/  LDC R54, c[0x0][0x22c] ;  /* 0x00008b00ff367b82 */ /* 0x001e220000000800 */
[----:B------:R-:W-:-:S07]  /*40cb0*/  ISETP.LT.AND P1, PT, R156, R97, !P1 ;  /* 0x000000619c00720c */ /* 0x000fce0004f21270 */
[----:B------:R-:W1:Y:S01]  /*40cc0*/  LDC R96, c[0x0][0x22c] ;  /* 0x00008b00ff607b82 */ /* 0x000e620000000800 */
[----:B------:R-:W-:Y:S02]  /*40cd0*/  ISETP.LT.AND P5, PT, R23, R94, !P3 ;  /* 0x0000005e1700720c */ /* 0x000fe40005fa1270 */
[----:B------:R-:W-:Y:S01]  /*40ce0*/  ISETP.LT.AND P3, PT, R156, R95, !P3 ;  /* 0x0000005f9c00720c */ /* 0x000fe20005f61270 */
[----:B------:R-:W-:-:S04]  /*40cf0*/  IMAD.IADD R95, R49, 0x1, R40 ;  /* 0x00000001315f7824 */ /* 0x000fc800078e0228 */
[----:B------:R-:W4:Y:S01]  /*40d00*/  LDC R55, c[0x0][0x228] ;  /* 0x00008a00ff377b82 */ /* 0x000f220000000800 */
[----:B------:R-:W-:Y:S01]  /*40d10*/  PRMT R53, R45, 0x7632, R53 ;  /* 0x000076322d357816 */ /* 0x000fe20000000035 */
[----:B------:R-:W-:Y:S01]  /*40d20*/  IMAD.WIDE R40, R93, 0x2, R158 ;  /* 0x000000025d287825 */ /* 0x000fe200078e029e */
[----:B------:R-:W-:-:S05]  /*40d30*/  PRMT R98, R42, 0x7632, R98 ;  /* 0x000076322a627816 */ /* 0x000fca0000000062 */
[----:B------:R-:W4:Y:S01]  /*40d40*/  LDC R94, c[0x0][0x248] ;  /* 0x00009200ff5e7b82 */ /* 0x000f220000000800 */
[C---:B------:R-:W-:Y:S01]  /*40d50*/  IMAD.WIDE R44, R49.reuse, 0x2, R20 ;  /* 0x00000002312c7825 */ /* 0x040fe200078e0214 */
[----:B------:R2:W-:Y:S03]  /*40d60*/  @P2 STG.E.U16 desc[UR60][R40.64], R53 ;  /* 0x0000003528002986 */ /* 0x0005e6000c10153c */
[----:B------:R-:W-:-:S03]  /*40d70*/  IMAD.WIDE R48, R49, 0x2, R158 ;  /* 0x0000000231307825 */ /* 0x000fc600078e029e */
[----:B------:R-:W4:Y:S01]  /*40d80*/  LDC R0, c[0x0][0x248] ;  /* 0x00009200ff007b82 */ /* 0x000f220000000800 */
[----:B------:R-:W-:Y:S01]  /*40d90*/  IMAD.WIDE R50, R95, 0x2, R20 ;  /* 0x000000025f327825 */ /* 0x000fe200078e0214 */
[----:B------:R-:W-:Y:S03]  /*40da0*/  @P6 STG.E.U16 desc[UR60][R44.64], R42 ;  /* 0x0000002a2c006986 */ /* 0x000fe6000c10153c */
[C---:B------:R-:W-:Y:S01]  /*40db0*/  VIADD R99, R3.reuse, 0x2f ;  /* 0x0000002f03637836 */ /* 0x040fe20000000000 */
[----:B------:R-:W-:Y:S01]  /*40dc0*/  @P1 STG.E.U16 desc[UR60][R48.64], R98 ;  /* 0x0000006230001986 */ /* 0x000fe2000c10153c */
[----:B------:R-:W-:Y:S01]  /*40dd0*/  VIADD R97, R3, 0x2e ;  /* 0x0000002e03617836 */ /* 0x000fe20000000000 */
[----:B--2---:R-:W-:Y:S01]  /*40de0*/  PRMT R41, R46, 0x7632, R41 ;  /* 0x000076322e297816 */ /* 0x004fe20000000029 */
[----:B------:R-:W2:Y:S01]  /*40df0*/  LDC R93, c[0x0][0x22c] ;  /* 0x00008b00ff5d7b82 */ /* 0x000ea20000000800 */
[----:B------:R3:W-:Y:S01]  /*40e00*/  @P5 STG.E.U16 desc[UR60][R50.64], R46 ;  /* 0x0000002e32005986 */ /* 0x0007e2000c10153c */
[----:B0-----:R-:W-:Y:S01]  /*40e10*/  ISETP.GE.AND P1, PT, R99, R54, PT ;  /* 0x000000366300720c */ /* 0x001fe20003f26270 */
[----:B------:R-:W-:Y:S01]  /*40e20*/  IMAD.WIDE R52, R95, 0x2, R158 ;  /* 0x000000025f347825 */ /* 0x000fe200078e029e */
[----:B-1----:R-:W-:-:S02]  /*40e30*/  ISETP.GE.AND P2, PT, R97, R96, PT ;  /* 0x000000606100720c */ /* 0x002fc40003f46270 */
[C---:B------:R-:W-:Y:S02]  /*40e40*/  ISETP.LT.AND P5, PT, R23.reuse, R2, !P1 ;  /* 0x000000021700720c */ /* 0x040fe40004fa1270 */
[----:B------:R-:W0:Y:S08]  /*40e50*/  LDC R96, c[0x0][0x228] ;  /* 0x00008a00ff607b82 */ /* 0x000e300000000800 */
[----:B---3--:R-:W1:Y:S01]  /*40e60*/  LDC R46, c[0x0][0x22c] ;  /* 0x00008b00ff2e7b82 */ /* 0x008e620000000800 */
[----:B------:R3:W-:Y:S01]  /*40e70*/  @P3 STG.E.U16 desc[UR60][R52.64], R41 ;  /* 0x0000002934003986 */ /* 0x0007e2000c10153c */
[----:B------:R-:W-:-:S06]  /*40e80*/  ISETP.LT.AND P3, PT, R23, R92, !P2 ;  /* 0x0000005c1700720c */ /* 0x000fcc0005761270 */
[----:B------:R-:W0:Y:S01]  /*40e90*/  LDC R51, c[0x0][0x228] ;  /* 0x00008a00ff337b82 */ /* 0x000e220000000800 */
[----:B----4-:R-:W-:-:S07]  /*40ea0*/  ISETP.LT.AND P2, PT, R156, R55, !P2 ;  /* 0x000000379c00720c */ /* 0x010fce0005741270 */
[----:B------:R-:W4:Y:S01]  /*40eb0*/  LDC R2, c[0x0][0x228] ;  /* 0x00008a00ff027b82 */ /* 0x000f220000000800 */
[----:B------:R-:W-:Y:S01]  /*40ec0*/  IMAD.IADD R45, R95, 0x1, R94 ;  /* 0x000000015f2d7824 */ /* 0x000fe200078e025e */
[----:B------:R-:W-:Y:S01]  /*40ed0*/  PRMT R92, R43, 0x7632, R92 ;  /* 0x000076322b5c7816 */ /* 0x000fe2000000005c */
[----:B------:R-:W-:-:S05]  /*40ee0*/  VIADD R50, R3, 0x30 ;  /* 0x0000003003327836 */ /* 0x000fca0000000000 */
[----:B------:R-:W4:Y:S01]  /*40ef0*/  LDC R97, c[0x0][0x228] ;  /* 0x00008a00ff617b82 */ /* 0x000f220000000800 */
[----:B---3--:R-:W-:-:S04]  /*40f00*/  IMAD.WIDE R40, R45, 0x2, R20 ;  /* 0x000000022d287825 */ /* 0x008fc800078e0214 */
[C---:B------:R-:W-:Y:S02]  /*40f10*/  IMAD.IADD R53, R45.reuse, 0x1, R0 ;  /* 0x000000012d357824 */ /* 0x040fe400078e0200 */
[----:B------:R-:W-:Y:S01]  /*40f20*/  IMAD.WIDE R44, R45, 0x2, R158 ;  /* 0x000000022d2c7825 */ /* 0x000fe200078e029e */
[----:B------:R-:W3:Y:S03]  /*40f30*/  LDC R42, c[0x0][0x248] ;  /* 0x00009200ff2a7b82 */ /* 0x000ee60000000800 */
[----:B------:R-:W-:Y:S01]  /*40f40*/  VIADD R95, R3, 0x31 ;  /* 0x00000031035f7836 */ /* 0x000fe20000000000 */
[----:B------:R-:W-:Y:S01]  /*40f50*/  @P3 STG.E.U16 desc[UR60][R40.64], R43 ;  /* 0x0000002b28003986 */ /* 0x000fe2000c10153c */
[----:B------:R-:W-:Y:S01]  /*40f60*/  IMAD.WIDE R48, R53, 0x2, R20 ;  /* 0x0000000235307825 */ /* 0x000fe200078e0214 */
[----:B--2---:R-:W-:Y:S02]  /*40f70*/  ISETP.GE.AND P3, PT, R50, R93, PT ;  /* 0x0000005d3200720c */ /* 0x004fe40003f66270 */
[----:B------:R-:W2:Y:S01]  /*40f80*/  LDC R0, c[0x0][0x248] ;  /* 0x00009200ff007b82 */ /* 0x000ea20000000800 */
[----:B------:R3:W-:Y:S01]  /*40f90*/  @P2 STG.E.U16 desc[UR60][R44.64], R92 ;  /* 0x0000005c2c002986 */ /* 0x0007e2000c10153c */
[----:B-1----:R-:W-:-:S02]  /*40fa0*/  ISETP.GE.AND P2, PT, R95, R46, PT ;  /* 0x0000002e5f00720c */ /* 0x002fc40003f46270 */
[C---:B0-----:R-:W-:Y:S01]  /*40fb0*/  ISETP.LT.AND P6, PT, R156.reuse, R51, !P3 ;  /* 0x000000339c00720c */ /* 0x041fe20005fc1270 */
[----:B------:R0:W-:Y:S01]  /*40fc0*/  @P5 STG.E.U16 desc[UR60][R48.64], R47 ;  /* 0x0000002f30005986 */ /* 0x0001e2000c10153c */
[C---:B------:R-:W-:Y:S02]  /*40fd0*/  ISETP.LT.AND P5, PT, R23.reuse, R96, !P3 ;  /* 0x000000601700720c */ /* 0x040fe40005fa1270 */
[----:B----4-:R-:W-:Y:S01]  /*40fe0*/  ISETP.LT.AND P3, PT, R23, R2, !P2 ;  /* 0x000000021700720c */ /* 0x010fe20005761270 */
[----:B------:R-:W1:Y:S08]  /*40ff0*/  LDC R50, c[0x0][0x22c] ;  /* 0x00008b00ff327b82 */ /* 0x000e700000000800 */
[----:B------:R-:W4:Y:S01]  /*41000*/  LDC R2, c[0x0][0x248] ;  /* 0x00009200ff027b82 */ /* 0x000f220000000800 */
[----:B------:R-:W-:Y:S01]  /*41010*/  ISETP.LT.AND P1, PT, R156, R97, !P1 ;  /* 0x000000619c00720c */ /* 0x000fe20004f21270 */
[----:B---3--:R-:W-:-:S06]  /*41020*/  IMAD.IADD R45, R53, 0x1, R42 ;  /* 0x00000001352d7824 */ /* 0x008fcc00078e022a */
[----:B------:R-:W3:Y:S08]  /*41030*/  LDC R52, c[0x0][0x22c] ;  /* 0x00008b00ff347b82 */ /* 0x000ef00000000800 */
[----:B------:R-:W3:Y:S01]  /*41040*/  LDC R55, c[0x0][0x228] ;  /* 0x00008a00ff377b82 */ /* 0x000ee20000000800 */
[----:B------:R-:W-:Y:S01]  /*41050*/  PRMT R94, R47, 0x7632, R94 ;  /* 0x000076322f5e7816 */ /* 0x000fe2000000005e */
[----:B------:R-:W-:-:S06]  /*41060*/  IMAD.WIDE R40, R53, 0x2, R158 ;  /* 0x0000000235287825 */ /* 0x000fcc00078e029e */
[----:B------:R-:W3:Y:S01]  /*41070*/  LDC R54, c[0x0][0x228] ;  /* 0x00008a00ff367b82 */ /* 0x000ee20000000800 */
[----:B------:R-:W-:-:S04]  /*41080*/  IMAD.WIDE R42, R45, 0x2, R20 ;  /* 0x000000022d2a7825 */ /* 0x000fc800078e0214 */
[----:B--2---:R-:W-:-:S03]  /*41090*/  IMAD.IADD R51, R45, 0x1, R0 ;  /* 0x000000012d337824 */ /* 0x004fc600078e0200 */
[----:B------:R-:W2:Y:S01]  /*410a0*/  LDC R93, c[0x0][0x228] ;  /* 0x00008a00ff5d7b82 */ /* 0x000ea20000000800 */
[----:B------:R-:W-:Y:S01]  /*410b0*/  PRMT R0, R32, 0x7632, R0 ;  /* 0x0000763220007816 */ /* 0x000fe20000000000 */
[----:B------:R-:W-:-:S06]  /*410c0*/  IMAD.WIDE R44, R45, 0x2, R158 ;  /* 0x000000022d2c7825 */ /* 0x000fcc00078e029e */
[----:B------:R-:W2:Y:S01]  /*410d0*/  LDC R92, c[0x0][0x228] ;  /* 0x00008a00ff5c7b82 */ /* 0x000ea20000000800 */
[----:B------:R-:W-:Y:S01]  /*410e0*/  @P1 STG.E.U16 desc[UR60][R40.64], R94 ;  /* 0x0000005e28001986 */ /* 0x000fe2000c10153c */
[----:B------:R-:W-:-:S03]  /*410f0*/  VIADD R53, R3, 0x32 ;  /* 0x0000003203357836 */ /* 0x000fc60000000000 */
[----:B------:R-:W-:Y:S03]  /*41100*/  @P5 STG.E.U16 desc[UR60][R42.64], R32 ;  /* 0x000000202a005986 */ /* 0x000fe6000c10153c */
[----:B0-----:R-:W0:Y:S01]  /*41110*/  LDC R49, c[0x0][0x228] ;  /* 0x00008a00ff317b82 */ /* 0x001e220000000800 */
[----:B------:R4:W-:Y:S01]  /*41120*/  @P6 STG.E.U16 desc[UR60][R44.64], R0 ;  /* 0x000000002c006986 */ /* 0x0009e2000c10153c */
[----:B------:R-:W-:-:S06]  /*41130*/  IMAD.WIDE R46, R51, 0x2, R20 ;  /* 0x00000002332e7825 */ /* 0x000fcc00078e0214 */
[----:B------:R-:W0:Y:S01]  /*41140*/  LDC R48, c[0x0][0x248] ;  /* 0x00009200ff307b82 */ /* 0x000e220000000800 */
[----:B------:R-:W-:Y:S01]  /*41150*/  VIADD R95, R3, 0x33 ;  /* 0x00000033035f7836 */ /* 0x000fe20000000000 */
[----:B-1----:R-:W-:Y:S01]  /*41160*/  ISETP.GE.AND P1, PT, R53, R50, PT ;  /* 0x000000323500720c */ /* 0x002fe20003f26270 */
[----:B----4-:R-:W-:-:S05]  /*41170*/  IMAD.IADD R45, R51, 0x1, R2 ;  /* 0x00000001332d7824 */ /* 0x010fca00078e0202 */
[----:B------:R-:W1:Y:S01]  /*41180*/  LDC R2, c[0x0][0x22c] ;  /* 0x00008b00ff027b82 */ /* 0x000e620000000800 */
[----:B------:R4:W-:Y:S01]  /*41190*/  @P3 STG.E.U16 desc[UR60][R46.64], R36 ;  /* 0x000000242e003986 */ /* 0x0009e2000c10153c */
[----:B---3--:R-:W-:Y:S02]  /*411a0*/  ISETP.GE.AND P3, PT, R95, R52, PT ;  /* 0x000000345f00720c */ /* 0x008fe40003f66270 */
[----:B------:R-:W-:-:S04]  /*411b0*/  ISETP.LT.AND P2, PT, R156, R55, !P2 ;  /* 0x000000379c00720c */ /* 0x000fc80005741270 */
[----:B------:R-:W3:Y:S01]  /*411c0*/  LDC R50, c[0x0][0x22c] ;  /* 0x00008b00ff327b82 */ /* 0x000ee20000000800 */
[----:B------:R-:W-:-:S07]  /*411d0*/  ISETP.LT.AND P6, PT, R23, R54, !P1 ;  /* 0x000000361700720c */ /* 0x000fce0004fc1270 */
[----:B------:R-:W3:Y:S01]  /*411e0*/  LDC R32, c[0x0][0x248] ;  /* 0x00009200ff207b82 */ /* 0x000ee20000000800 */
[----:B--2---:R-:W-:-:S07]  /*411f0*/  ISETP.LT.AND P1, PT, R156, R93, !P1 ;  /* 0x0000005d9c00720c */ /* 0x004fce0004f21270 */
[----:B------:R-:W2:Y:S01]  /*41200*/  LDC R52, c[0x0][0x228] ;  /* 0x00008a00ff347b82 */ /* 0x000ea20000000800 */
[----:B------:R-:W-:-:S07]  /*41210*/  ISETP.LT.AND P5, PT, R23, R92, !P3 ;  /* 0x0000005c1700720c */ /* 0x000fce0005fa1270 */
[----:B------:R-:W2:Y:S01]  /*41220*/  LDC R55, c[0x0][0x228] ;  /* 0x00008a00ff377b82 */ /* 0x000ea20000000800 */
[----:B------:R-:W-:-:S07]  /*41230*/  PRMT R92, R36, 0x7632, R92 ;  /* 0x00007632245c7816 */ /* 0x000fce000000005c */
[----:B------:R-:W2:Y:S01]  /*41240*/  LDC R0, c[0x0][0x248] ;  /* 0x00009200ff007b82 */ /* 0x000ea20000000800 */
[----:B------:R-:W-:Y:S01]  /*41250*/  IMAD.WIDE R40, R51, 0x2, R158 ;  /* 0x0000000233287825 */ /* 0x000fe200078e029e */
[----:B0-----:R-:W-:-:S06]  /*41260*/  ISETP.LT.AND P3, PT, R156, R49, !P3 ;  /* 0x000000319c00720c */ /* 0x001fcc0005f61270 */
[----:B----4-:R-:W0:Y:S01]  /*41270*/  LDC R36, c[0x0][0x228] ;  /* 0x00008a00ff247b82 */ /* 0x010e220000000800 */
[----:B------:R-:W-:Y:S01]  /*41280*/  VIADD R97, R3, 0x35 ;  /* 0x0000003503617836 */ /* 0x000fe20000000000 */
[----:B------:R-:W-:Y:S01]  /*41290*/  PRMT R94, R33, 0x7632, R94 ;  /* 0x00007632215e7816 */ /* 0x000fe2000000005e */
[C---:B------:R-:W-:Y:S02]  /*412a0*/  IMAD.IADD R53, R45.reuse, 0x1, R48 ;  /* 0x000000012d357824 */ /* 0x040fe400078e0230 */
[C---:B------:R-:W-:Y:S01]  /*412b0*/  IMAD.WIDE R42, R45.reuse, 0x2, R20 ;  /* 0x000000022d2a7825 */ /* 0x040fe200078e0214 */
[----:B------:R4:W-:Y:S02]  /*412c0*/  @P2 STG.E.U16 desc[UR60][R40.64], R92 ;  /* 0x0000005c28002986 */ /* 0x0009e4000c10153c */
[----:B------:R-:W0:Y:S01]  /*412d0*/  LDC R93, c[0x0][0x228] ;  /* 0x00008a00ff5d7b82 */ /* 0x000e220000000800 */
[----:B------:R-:W-:Y:S01]  /*412e0*/  IMAD.WIDE R44, R45, 0x2, R158 ;  /* 0x000000022d2c7825 */ /* 0x000fe200078e029e */
[----:B-1----:R-:W-:-:S03]  /*412f0*/  ISETP.GE.AND P2, PT, R97, R2, PT ;  /* 0x000000026100720c */ /* 0x002fc60003f46270 */
[----:B------:R-:W-:Y:S01]  /*41300*/  VIADD R95, R3, 0x34 ;  /* 0x00000034035f7836 */ /* 0x000fe20000000000 */
[----:B------:R1:W-:Y:S01]  /*41310*/  @P6 STG.E.U16 desc[UR60][R42.64], R33 ;  /* 0x000000212a006986 */ /* 0x0003e2000c10153c */
[----:B------:R-:W-:Y:S01]  /*41320*/  IMAD.WIDE R46, R53, 0x2, R20 ;  /* 0x00000002352e7825 */ /* 0x000fe200078e0214 */
[----:B------:R-:W0:Y:S02]  /*41330*/  LDC R51, c[0x0][0x22c] ;  /* 0x00008b00ff337b82 */ /* 0x000e240000000800 */
[----:B------:R-:W-:Y:S01]  /*41340*/  @P1 STG.E.U16 desc[UR60][R44.64], R94 ;  /* 0x0000005e2c001986 */ /* 0x000fe2000c10153c */
[----:B----4-:R-:W-:Y:S01]  /*41350*/  PRMT R41, R37, 0x7632, R41 ;  /* 0x0000763225297816 */ /* 0x010fe20000000029 */
[----:B------:R-:W-:Y:S01]  /*41360*/  IMAD.WIDE R48, R53, 0x2, R158 ;  /* 0x0000000235307825 */ /* 0x000fe200078e029e */
[----:B---3--:R-:W-:-:S03]  /*41370*/  ISETP.GE.AND P1, PT, R95, R50, PT ;  /* 0x000000325f00720c */ /* 0x008fc60003f26270 */
[----:B------:R-:W3:Y:S01]  /*41380*/  LDC R2, c[0x0][0x248] ;  /* 0x00009200ff027b82 */ /* 0x000ee20000000800 */
[----:B------:R4:W-:Y:S01]  /*41390*/  @P5 STG.E.U16 desc[UR60][R46.64], R37 ;  /* 0x000000252e005986 */ /* 0x0009e2000c10153c */
[----:B------:R-:W-:Y:S01]  /*413a0*/  IMAD.IADD R53, R53, 0x1, R32 ;  /* 0x0000000135357824 */ /* 0x000fe200078e0220 */
[----:B--2---:R-:W-:Y:S02]  /*413b0*/  ISETP.LT.AND P5, PT, R23, R52, !P1 ;  /* 0x000000341700720c */ /* 0x004fe40004fa1270 */
[----:B------:R2:W-:Y:S03]  /*413c0*/  @P3 STG.E.U16 desc[UR60][R48.64], R41 ;  /* 0x0000002930003986 */ /* 0x0005e6000c10153c */
[----:B------:R-:W2:Y:S01]  /*413d0*/  LDC R54, c[0x0][0x228] ;  /* 0x00008a00ff367b82 */ /* 0x000ea20000000800 */
[----:B------:R-:W-:Y:S01]  /*413e0*/  ISETP.LT.AND P3, PT, R156, R55, !P1 ;  /* 0x000000379c00720c */ /* 0x000fe20004f61270 */
[----:B-1----:R-:W-:-:S06]  /*413f0*/  IMAD.IADD R43, R53, 0x1, R0 ;  /* 0x00000001352b7824 */ /* 0x002fcc00078e0200 */
[----:B----4-:R-:W1:Y:S01]  /*41400*/  LDC R47, c[0x0][0x228] ;  /* 0x00008a00ff2f7b82 */ /* 0x010e620000000800 */
[----:B0-----:R-:W-:Y:S01]  /*41410*/  ISETP.LT.AND P6, PT, R23, R36, !P2 ;  /* 0x000000241700720c */ /* 0x001fe200057c1270 */
[----:B------:R-:W-:Y:S01]  /*41420*/  IMAD.WIDE R32, R53, 0x2, R20 ;  /* 0x0000000235207825 */ /* 0x000fe200078e0214 */
[----:B------:R-:W-:-:S05]  /*41430*/  PRMT R50, R34, 0x7632, R50 ;  /* 0x0000763222327816 */ /* 0x000fca0000000032 */
[----:B------:R-:W0:Y:S01]  /*41440*/  LDC R42, c[0x0][0x22c] ;  /* 0x00008b00ff2a7b82 */ /* 0x000e220000000800 */
[----:B------:R-:W-:-:S07]  /*41450*/  IMAD.WIDE R36, R53, 0x2, R158 ;  /* 0x0000000235247825 */ /* 0x000fce00078e029e */
[----:B------:R-:W4:Y:S01]  /*41460*/  LDC R0, c[0x0][0x248] ;  /* 0x00009200ff007b82 */ /* 0x000f220000000800 */
[----:B------:R-:W-:Y:S01]  /*41470*/  VIADD R44, R3, 0x36 ;  /* 0x00000036032c7836 */ /* 0x000fe20000000000 */
[----:B------:R2:W-:Y:S06]  /*41480*/  @P5 STG.E.U16 desc[UR60][R32.64], R34 ;  /* 0x0000002220005986 */ /* 0x0005ec000c10153c */
[----:B------:R-:W4:Y:S01]  /*41490*/  LDC R46, c[0x0][0x228] ;  /* 0x00008a00ff2e7b82 */ /* 0x000f220000000800 */
[----:B------:R2:W-:Y:S01]  /*414a0*/  @P3 STG.E.U16 desc[UR60][R36.64], R50 ;  /* 0x0000003224003986 */ /* 0x0005e2000c10153c */
[----:B------:R-:W-:-:S02]  /*414b0*/  ISETP.LT.AND P3, PT, R156, R93, !P2 ;  /* 0x0000005d9c00720c */ /* 0x000fc40005761270 */
[----:B------:R-:W-:Y:S01]  /*414c0*/  ISETP.GE.AND P1, PT, R44, R51, PT ;  /* 0x000000332c00720c */ /* 0x000fe20003f26270 */
[----:B---3--:R-:W-:-:S03]  /*414d0*/  IMAD.IADD R45, R43, 0x1, R2 ;  /* 0x000000012b2d7824 */ /* 0x008fc600078e0202 */
[----:B------:R-:W3:Y:S01]  /*414e0*/  LDC R44, c[0x0][0x22c] ;  /* 0x00008b00ff2c7b82 */ /* 0x000ee20000000800 */
[----:B--2---:R-:W-:Y:S01]  /*414f0*/  IMAD.WIDE R40, R43, 0x2, R20 ;  /* 0x000000022b287825 */ /* 0x004fe200078e0214 */
[----:B------:R-:W-:Y:S02]  /*41500*/  ISETP.LT.AND P5, PT, R23, R54, !P1 ;  /* 0x000000361700720c */ /* 0x000fe40004fa1270 */
[----:B------:R-:W-:-:S04]  /*41510*/  PRMT R33, R38, 0x7632, R33 ;  /* 0x0000763226217816 */ /* 0x000fc80000000021 */
[----:B------:R-:W2:Y:S01]  /*41520*/  LDC R2, c[0x0][0x248] ;  /* 0x00009200ff027b82 */ /* 0x000ea20000000800 */
[----:B------:R-:W-:Y:S01]  /*41530*/  IMAD.WIDE R36, R43, 0x2, R158 ;  /* 0x000000022b247825 */ /* 0x000fe200078e029e */
[----:B-1----:R-:W-:-:S03]  /*41540*/  ISETP.LT.AND P1, PT, R156, R47, !P1 ;  /* 0x0000002f9c00720c */ /* 0x002fc60004f21270 */
[----:B------:R-:W-:-:S03]  /*41550*/  VIADD R53, R3, 0x37 ;  /* 0x0000003703357836 */ /* 0x000fc60000000000 */
[----:B------:R-:W1:Y:S01]  /*41560*/  LDC R49, c[0x0][0x228] ;  /* 0x00008a00ff317b82 */ /* 0x000e620000000800 */
[----:B------:R-:W-:Y:S07]  /*41570*/  @P6 STG.E.U16 desc[UR60][R40.64], R38 ;  /* 0x0000002628006986 */ /* 0x000fee000c10153c */
[----:B------:R-:W1:Y:S01]  /*41580*/  LDC R48, c[0x0][0x228] ;  /* 0x00008a00ff307b82 */ /* 0x000e620000000800 */
[----:B------:R3:W-:Y:S01]  /*41590*/  @P3 STG.E.U16 desc[UR60][R36.64], R33 ;  /* 0x0000002124003986 */ /* 0x0007e2000c10153c */
[----:B0-----:R-:W-:-:S06]  /*415a0*/  ISETP.GE.AND P2, PT, R53, R42, PT ;  /* 0x0000002a3500720c */ /* 0x001fcc0003f46270 */
[----:B------:R-:W0:Y:S01]  /*415b0*/  LDC R34, c[0x0][0x22c] ;  /* 0x00008b00ff227b82 */ /* 0x000e220000000800 */
[----:B----4-:R-:W-:-:S07]  /*415c0*/  IMAD.IADD R43, R45, 0x1, R0 ;  /* 0x000000012d2b7824 */ /* 0x010fce00078e0200 */
[----:B------:R-:W4:Y:S01]  /*415d0*/  LDC R51, c[0x0][0x228] ;  /* 0x00008a00ff337b82 */ /* 0x000f220000000800 */
[----:B---3--:R-:W-:Y:S01]  /*415e0*/  IMAD.WIDE R32, R45, 0x2, R20 ;  /* 0x000000022d207825 */ /* 0x008fe200078e0214 */
[----:B------:R-:W-:-:S03]  /*415f0*/  PRMT R42, R35, 0x7632, R42 ;  /* 0x00007632232a7816 */ /* 0x000fc6000000002a */
[----:B------:R-:W-:-:S03]  /*41600*/  IMAD.WIDE R40, R45, 0x2, R158 ;  /* 0x000000022d287825 */ /* 0x000fc600078e029e */
[----:B------:R-:W3:Y:S01]  /*41610*/  LDC R50, c[0x0][0x228] ;  /* 0x00008a00ff327b82 */ /* 0x000ee20000000800 */
[----:B------:R-:W-:Y:S01]  /*41620*/  ISETP.LT.AND P3, PT, R23, R46, !P2 ;  /* 0x0000002e1700720c */ /* 0x000fe20005761270 */
[----:B------:R-:W-:Y:S06]  /*41630*/  @P5 STG.E.U16 desc[UR60][R32.64], R35 ;  /* 0x0000002320005986 */ /* 0x000fec000c10153c */
[----:B------:R-:W3:Y:S01]  /*41640*/  LDC R45, c[0x0][0x228] ;  /* 0x00008a00ff2d7b82 */ /* 0x000ee20000000800 */
[----:B------:R-:W-:Y:S01]  /*41650*/  VIADD R47, R3, 0x38 ;  /* 0x00000038032f7836 */ /* 0x000fe20000000000 */
[----:B------:R2:W-:Y:S06]  /*41660*/  @P1 STG.E.U16 desc[UR60][R40.64], R42 ;  /* 0x0000002a28001986 */ /* 0x0005ec000c10153c */
[----:B------:R-:W3:Y:S01]  /*41670*/  LDC R38, c[0x0][0x248] ;  /* 0x00009200ff267b82 */ /* 0x000ee20000000800 */
[----:B------:R-:W-:Y:S01]  /*41680*/  IMAD.WIDE R36, R43, 0x2, R20 ;  /* 0x000000022b247825 */ /* 0x000fe200078e0214 */
[----:B------:R-:W-:-:S06]  /*41690*/  ISETP.GE.AND P1, PT, R47, R44, PT ;  /* 0x0000002c2f00720c */ /* 0x000fcc0003f26270 */
[----:B------:R-:W3:Y:S01]  /*416a0*/  LDC R0, c[0x0][0x248] ;  /* 0x00009200ff007b82 */ /* 0x000ee20000000800 */
[----:B------:R-:W-:-:S07]  /*416b0*/  VIADD R53, R3, 0x39 ;  /* 0x0000003903357836 */ /* 0x000fce0000000000 */
[----:B--2---:R-:W2:Y:S01]  /*416c0*/  LDC R42, c[0x0][0x22c] ;  /* 0x00008b00ff2a7b82 */ /* 0x004ea20000000800 */
[----:B------:R-:W-:Y:S01]  /*416d0*/  IMAD.IADD R41, R43, 0x1, R2 ;  /* 0x000000012b297824 */ /* 0x000fe200078e0202 */
[----:B-1----:R-:W-:Y:S01]  /*416e0*/  ISETP.LT.AND P2, PT, R156, R49, !P2 ;  /* 0x000000319c00720c */ /* 0x002fe20005741270 */
[----:B------:R1:W-:Y:S05]  /*416f0*/  @P3 STG.E.U16 desc[UR60][R36.64], R39 ;  /* 0x0000002724003986 */ /* 0x0003ea000c10153c */
[----:B------:R-:W2:Y:S01]  /*41700*/  LDC R46, c[0x0][0x228] ;  /* 0x00008a00ff2e7b82 */ /* 0x000ea20000000800 */
[----:B------:R-:W-:Y:S02]  /*41710*/  ISETP.LT.AND P6, PT, R23, R48, !P1 ;  /* 0x000000301700720c */ /* 0x000fe40004fc1270 */
[----:B0-----:R-:W-:-:S05]  /*41720*/  ISETP.GE.AND P3, PT, R53, R34, PT ;  /* 0x000000223500720c */ /* 0x001fca0003f66270 */
[----:B------:R-:W0:Y:S01]  /*41730*/  LDC R47, c[0x0][0x228] ;  /* 0x00008a00ff2f7b82 */ /* 0x000e220000000800 */
[----:B----4-:R-:W-:-:S07]  /*41740*/  ISETP.LT.AND P1, PT, R156, R51, !P1 ;  /* 0x000000339c00720c */ /* 0x010fce0004f21270 */
[----:B------:R-:W4:Y:S01]  /*41750*/  LDC R44, c[0x0][0x22c] ;  /* 0x00008b00ff2c7b82 */ /* 0x000f220000000800 */
[----:B---3--:R-:W-:-:S07]  /*41760*/  ISETP.LT.AND P5, PT, R23, R50, !P3 ;  /* 0x000000321700720c */ /* 0x008fce0005fa1270 */
[----:B------:R-:W3:Y:S01]  /*41770*/  LDC R2, c[0x0][0x248] ;  /* 0x00009200ff027b82 */ /* 0x000ee20000000800 */
[----:B------:R-:W-:Y:S01]  /*41780*/  PRMT R52, R39, 0x7632, R52 ;  /* 0x0000763227347816 */ /* 0x000fe20000000034 */
[----:B------:R-:W-:-:S06]  /*41790*/  IMAD.WIDE R32, R43, 0x2, R158 ;  /* 0x000000022b207825 */ /* 0x000fcc00078e029e */
[----:B------:R-:W4:Y:S01]  /*417a0*/  LDC R48, c[0x0][0x228] ;  /* 0x00008a00ff307b82 */ /* 0x000f220000000800 */
[----:B------:R-:W-:Y:S01]  /*417b0*/  IMAD.WIDE R34, R41, 0x2, R20 ;  /* 0x0000000229227825 */ /* 0x000fe200078e0214 */
[----:B------:R-:W-:-:S06]  /*417c0*/  ISETP.LT.AND P3, PT, R156, R45, !P3 ;  /* 0x0000002d9c00720c */ /* 0x000fcc0005f61270 */
[----:B------:R-:W4:Y:S01]  /*417d0*/  LDC R49, c[0x0][0x228] ;  /* 0x00008a00ff317b82 */ /* 0x000f220000000800 */
[C---:B------:R-:W-:Y:S01]  /*417e0*/  IMAD.IADD R43, R41.reuse, 0x1, R38 ;  /* 0x00000001292b7824 */ /* 0x040fe200078e0226 */
[----:B-1----:R-:W-:Y:S01]  /*417f0*/  PRMT R39, R28, 0x7632, R39 ;  /* 0x000076321c277816 */ /* 0x002fe20000000027 */
[----:B------:R-:W-:Y:S01]  /*41800*/  IMAD.WIDE R36, R41, 0x2, R158 ;  /* 0x0000000229247825 */ /* 0x000fe200078e029e */
[----:B------:R-:W-:Y:S03]  /*41810*/  @P2 STG.E.U16 desc[UR60][R32.64], R52 ;  /* 0x0000003420002986 */ /* 0x000fe6000c10153c */
[----:B------:R-:W-:Y:S01]  /*41820*/  VIADD R51, R3, 0x3a ;  /* 0x0000003a03337836 */ /* 0x000fe20000000000 */
[----:B------:R-:W1:Y:S01]  /*41830*/  LDC R45, c[0x0][0x22c] ;  /* 0x00008b00ff2d7b82 */ /* 0x000e620000000800 */
[----:B------:R0:W-:Y:S01]  /*41840*/  @P6 STG.E.U16 desc[UR60][R34.64], R28 ;  /* 0x0000001c22006986 */ /* 0x0001e2000c10153c */
[----:B------:R-:W-:-:S03]  /*41850*/  IMAD.WIDE R40, R43, 0x2, R20 ;  /* 0x000000022b287825 */ /* 0x000fc600078e0214 */
[----:B------:R0:W-:Y:S01]  /*41860*/  @P1 STG.E.U16 desc[UR60][R36.64], R39 ;  /* 0x0000002724001986 */ /* 0x0001e2000c10153c */
[----:B--2---:R-:W-:Y:S01]  /*41870*/  ISETP.GE.AND P1, PT, R51, R42, PT ;  /* 0x0000002a3300720c */ /* 0x004fe20003f26270 */
[----:B------:R-:W-:Y:S01]  /*41880*/  VIADD R53, R3, 0x3b ;  /* 0x0000003b03357836 */ /* 0x000fe20000000000 */
[----:B------:R-:W2:Y:S01]  /*41890*/  LDC R42, c[0x0][0x228] ;  /* 0x00008a00ff2a7b82 */ /* 0x000ea20000000800 */
[----:B------:R3:W-:Y:S01]  /*418a0*/  @P5 STG.E.U16 desc[UR60][R40.64], R24 ;  /* 0x0000001828005986 */ /* 0x0007e2000c10153c */
[----:B0-----:R-:W-:-:S06]  /*418b0*/  IMAD.IADD R35, R43, 0x1, R0 ;  /* 0x000000012b237824 */ /* 0x001fcc00078e0200 */
[----:B------:R-:W0:Y:S01]  /*418c0*/  LDC R0, c[0x0][0x248] ;  /* 0x00009200ff007b82 */ /* 0x000e220000000800 */
[----:B------:R-:W-:Y:S01]  /*418d0*/  IMAD.WIDE R38, R43, 0x2, R158 ;  /* 0x000000022b267825 */ /* 0x000fe200078e029e */
[----:B------:R-:W-:Y:S02]  /*418e0*/  ISETP.LT.AND P5, PT, R23, R46, !P1 ;  /* 0x0000002e1700720c */ /* 0x000fe40004fa1270 */
[----:B------:R-:W-:-:S04]  /*418f0*/  PRMT R33, R24, 0x7632, R33 ;  /* 0x0000763218217816 */ /* 0x000fc80000000021 */
[----:B------:R-:W2:Y:S01]  /*41900*/  LDC R43, c[0x0][0x228] ;  /* 0x00008a00ff2b7b82 */ /* 0x000ea20000000800 */
[----:B------:R-:W-:Y:S01]  /*41910*/  ISETP.LT.AND P1, PT, R156, R47, !P1 ;  /* 0x0000002f9c00720c */ /* 0x000fe20004f21270 */
[----:B---3--:R-:W-:Y:S01]  /*41920*/  IMAD.IADD R41, R35, 0x1, R2 ;  /* 0x0000000123297824 */ /* 0x008fe200078e0202 */
[----:B----4-:R-:W-:-:S05]  /*41930*/  ISETP.GE.AND P2, PT, R53, R44, PT ;  /* 0x0000002c3500720c */ /* 0x010fca0003f46270 */
[----:B------:R-:W3:Y:S01]  /*41940*/  LDC R28, c[0x0][0x22c] ;  /* 0x00008b00ff1c7b82 */ /* 0x000ee20000000800 */
[----:B------:R4:W-:Y:S01]  /*41950*/  @P3 STG.E.U16 desc[UR60][R38.64], R33 ;  /* 0x0000002126003986 */ /* 0x0009e2000c10153c */
[----:B------:R-:W-:Y:S02]  /*41960*/  ISETP.LT.AND P6, PT, R23, R48, !P2 ;  /* 0x000000301700720c */ /* 0x000fe400057c1270 */
[----:B------:R-:W-:-:S04]  /*41970*/  ISETP.LT.AND P3, PT, R156, R49, !P2 ;  /* 0x000000319c00720c */ /* 0x000fc80005761270 */
[----:B------:R-:W2:Y:S08]  /*41980*/  LDC R24, c[0x0][0x248] ;  /* 0x00009200ff187b82 */ /* 0x000eb00000000800 */
[----:B------:R-:W2:Y:S01]  /*41990*/  LDC R2, c[0x0][0x228] ;  /* 0x00008a00ff027b82 */ /* 0x000ea20000000800 */
[----:B----4-:R-:W-:Y:S01]  /*419a0*/  IMAD.WIDE R32, R35, 0x2, R20 ;  /* 0x0000000223207825 */ /* 0x010fe200078e0214 */
[----:B------:R-:W-:-:S03]  /*419b0*/  PRMT R39, R29, 0x7632, R39 ;  /* 0x000076321d277816 */ /* 0x000fc60000000027 */
[----:B------:R-:W-:-:S03]  /*419c0*/  IMAD.WIDE R34, R35, 0x2, R158 ;  /* 0x0000000223227825 */ /* 0x000fc600078e029e */
[----:B------:R-:W4:Y:S01]  /*419d0*/  LDC R40, c[0x0][0x22c] ;  /* 0x00008b00ff287b82 */ /* 0x000f220000000800 */
[----:B------:R-:W-:Y:S01]  /*419e0*/  VIADD R38, R3, 0x3c ;  /* 0x0000003c03267836 */ /* 0x000fe20000000000 */
[----:B------:R0:W-:Y:S01]  /*419f0*/  @P5 STG.E.U16 desc[UR60][R32.64], R29 ;  /* 0x0000001d20005986 */ /* 0x0001e2000c10153c */
[----:B------:R-:W-:-:S03]  /*41a00*/  IMAD.WIDE R36, R41, 0x2, R20 ;  /* 0x0000000229247825 */ /* 0x000fc600078e0214 */
[----:B------:R3:W-:Y:S01]  /*41a10*/  @P1 STG.E.U16 desc[UR60][R34.64], R39 ;  /* 0x0000002722001986 */ /* 0x0007e2000c10153c */
[----:B-1----:R-:W-:Y:S01]  /*41a20*/  ISETP.GE.AND P2, PT, R38, R45, PT ;  /* 0x0000002d2600720c */ /* 0x002fe20003f46270 */
[----:B------:R-:W-:Y:S01]  /*41a30*/  VIADD R49, R3, 0x3d ;  /* 0x0000003d03317836 */ /* 0x000fe20000000000 */
[----:B------:R-:W1:Y:S01]  /*41a40*/  LDC R45, c[0x0][0x228] ;  /* 0x00008a00ff2d7b82 */ /* 0x000e620000000800 */
[----:B------:R2:W-:Y:S01]  /*41a50*/  @P6 STG.E.U16 desc[UR60][R36.64], R25 ;  /* 0x0000001924006986 */ /* 0x0005e2000c10153c */
[----:B0-----:R-:W-:-:S06]  /*41a60*/  PRMT R33, R25, 0x7632, R33 ;  /* 0x0000763219217816 */ /* 0x001fcc0000000021 */
[----:B------:R-:W0:Y:S01]  /*41a70*/  LDC R44, c[0x0][0x228] ;  /* 0x00008a00ff2c7b82 */ /* 0x000e220000000800 */
[----:B---3--:R-:W-:Y:S01]  /*41a80*/  IMAD.WIDE R38, R41, 0x2, R158 ;  /* 0x0000000229267825 */ /* 0x008fe200078e029e */
[----:B------:R-:W-:-:S03]  /*41a90*/  ISETP.GE.AND P1, PT, R49, R28, PT ;  /* 0x0000001c3100720c */ /* 0x000fc60003f26270 */
[----:B------:R-:W-:Y:S01]  /*41aa0*/  IMAD.IADD R29, R41, 0x1, R0 ;  /* 0x00000001291d7824 */ /* 0x000fe200078e0200 */
[----:B------:R3:W-:Y:S01]  /*41ab0*/  @P3 STG.E.U16 desc[UR60][R38.64], R33 ;  /* 0x0000002126003986 */ /* 0x0007e2000c10153c */
[----:B--2---:R-:W-:Y:S01]  /*41ac0*/  ISETP.LT.AND P3, PT, R23, R42, !P2 ;  /* 0x0000002a1700720c */ /* 0x004fe20005761270 */
[----:B------:R-:W2:Y:S01]  /*41ad0*/  LDC R47, c[0x0][0x228] ;  /* 0x00008a00ff2f7b82 */ /* 0x000ea20000000800 */
[----:B------:R-:W-:-:S07]  /*41ae0*/  ISETP.LT.AND P2, PT, R156, R43, !P2 ;  /* 0x0000002b9c00720c */ /* 0x000fce0005741270 */
[----:B------:R-:W2:Y:S01]  /*41af0*/  LDC R34, c[0x0][0x22c] ;  /* 0x00008b00ff227b82 */ /* 0x000ea20000000800 */
[----:B------:R-:W-:Y:S01]  /*41b00*/  ISETP.LT.AND P5, PT, R23, R2, !P1 ;  /* 0x000000021700720c */ /* 0x000fe20004fa1270 */
[----:B------:R-:W-:-:S06]  /*41b10*/  IMAD.IADD R35, R29, 0x1, R24 ;  /* 0x000000011d237824 */ /* 0x000fcc00078e0218 */
[----:B------:R-:W2:Y:S01]  /*41b20*/  LDC R0, c[0x0][0x248] ;  /* 0x00009200ff007b82 */ /* 0x000ea20000000800 */
[----:B------:R-:W-:Y:S01]  /*41b30*/  IMAD.WIDE R24, R29, 0x2, R20 ;  /* 0x000000021d187825 */ /* 0x000fe200078e0214 */
[----:B---3--:R-:W-:-:S06]  /*41b40*/  PRMT R38, R30, 0x7632, R38 ;  /* 0x000076321e267816 */ /* 0x008fcc0000000026 */
[----:B------:R-:W3:Y:S01]  /*41b50*/  LDC R42, c[0x0][0x228] ;  /* 0x00008a00ff2a7b82 */ /* 0x000ee20000000800 */
[----:B------:R-:W-:Y:S01]  /*41b60*/  IMAD.WIDE R28, R29, 0x2, R158 ;  /* 0x000000021d1c7825 */ /* 0x000fe200078e029e */
[----:B------:R1:W-:Y:S06]  /*41b70*/  @P3 STG.E.U16 desc[UR60][R24.64], R30 ;  /* 0x0000001e18003986 */ /* 0x0003ec000c10153c */
[----:B------:R-:W3:Y:S01]  /*41b80*/  LDC R2, c[0x0][0x248] ;  /* 0x00009200ff027b82 */ /* 0x000ee20000000800 */
[----:B------:R-:W-:Y:S01]  /*41b90*/  VIADD R37, R3, 0x3e ;  /* 0x0000003e03257836 */ /* 0x000fe20000000000 */
[----:B------:R0:W-:Y:S06]  /*41ba0*/  @P2 STG.E.U16 desc[UR60][R28.64], R38 ;  /* 0x000000261c002986 */ /* 0x0001ec000c10153c */
[----:B------:R-:W3:Y:S01]  /*41bb0*/  LDC R36, c[0x0][0x22c] ;  /* 0x00008b00ff247b82 */ /* 0x000ee20000000800 */
[----:B----4-:R-:W-:Y:S01]  /*41bc0*/  ISETP.GE.AND P2, PT, R37, R40, PT ;  /* 0x000000282500720c */ /* 0x010fe20003f46270 */
[----:B------:R-:W-:-:S06]  /*41bd0*/  VIADD R37, R3, 0x3f ;  /* 0x0000003f03257836 */ /* 0x000fcc0000000000 */
[----:B-1----:R-:W1:Y:S01]  /*41be0*/  LDC R30, c[0x0][0x22c] ;  /* 0x00008b00ff1e7b82 */ /* 0x002e620000000800 */
[----:B------:R-:W-:-:S07]  /*41bf0*/  ISETP.LT.AND P1, PT, R156, R45, !P1 ;  /* 0x0000002d9c00720c */ /* 0x000fce0004f21270 */
[----:B0-----:R-:W0:Y:S01]  /*41c00*/  LDC R38, c[0x0][0x228] ;  /* 0x00008a00ff267b82 */ /* 0x001e220000000800 */
[----:B------:R-:W-:Y:S01]  /*41c10*/  ISETP.LT.AND P3, PT, R23, R44, !P2 ;  /* 0x0000002c1700720c */ /* 0x000fe20005761270 */
[----:B------:R-:W-:Y:S01]  /*41c20*/  IMAD.WIDE R32, R35, 0x2, R20 ;  /* 0x0000000223207825 */ /* 0x000fe200078e0214 */
[----:B--2---:R-:W-:-:S05]  /*41c30*/  ISETP.LT.AND P6, PT, R156, R47, !P2 ;  /* 0x0000002f9c00720c */ /* 0x004fca00057c1270 */
[----:B------:R-:W2:Y:S01]  /*41c40*/  LDC R40, c[0x0][0x228] ;  /* 0x00008a00ff287b82 */ /* 0x000ea20000000800 */
[----:B------:R-:W-:Y:S01]  /*41c50*/  ISETP.GE.AND P2, PT, R37, R34, PT ;  /* 0x000000222500720c */ /* 0x000fe20003f46270 */
[----:B------:R-:W-:-:S06]  /*41c60*/  IMAD.IADD R37, R35, 0x1, R0 ;  /* 0x0000000123257824 */ /* 0x000fcc00078e0200 */
[----:B------:R-:W4:Y:S08]  /*41c70*/  LDC R39, c[0x0][0x228] ;  /* 0x00008a00ff277b82 */ /* 0x000f300000000800 */
[----:B------:R-:W2:Y:S01]  /*41c80*/  LDC R41, c[0x0][0x228] ;  /* 0x00008a00ff297b82 */ /* 0x000ea20000000800 */
[----:B------:R1:W-:Y:S01]  /*41c90*/  @P5 STG.E.U16 desc[UR60][R32.64], R26 ;  /* 0x0000001a20005986 */ /* 0x0003e2000c10153c */
[----:B---3--:R-:W-:Y:S01]  /*41ca0*/  ISETP.LT.AND P5, PT, R23, R42, !P2 ;  /* 0x0000002a1700720c */ /* 0x008fe200057a1270 */
[----:B------:R-:W-:-:S05]  /*41cb0*/  IMAD.WIDE R24, R35, 0x2, R158 ;  /* 0x0000000223187825 */ /* 0x000fca00078e029e */
[----:B------:R-:W3:Y:S01]  /*41cc0*/  LDC R0, c[0x0][0x248] ;  /* 0x00009200ff007b82 */ /* 0x000ee20000000800 */
[----:B------:R-:W-:Y:S01]  /*41cd0*/  IMAD.WIDE R28, R37, 0x2, R20 ;  /* 0x00000002251c7825 */ /* 0x000fe200078e0214 */
[----:B------:R-:W-:Y:S02]  /*41ce0*/  PRMT R35, R31, 0x7632, R35 ;  /* 0x000076321f237816 */ /* 0x000fe40000000023 */
[----:B-1----:R-:W-:Y:S01]  /*41cf0*/  PRMT R26, R26, 0x7632, R26 ;  /* 0x000076321a1a7816 */ /* 0x002fe2000000001a */
[----:B------:R-:W-:Y:S02]  /*41d00*/  VIADD R45, R3, 0x40 ;  /* 0x00000040032d7836 */ /* 0x000fe40000000000 */
[C---:B------:R-:W-:Y:S01]  /*41d10*/  IMAD.WIDE R32, R37.reuse, 0x2, R158 ;  /* 0x0000000225207825 */ /* 0x040fe200078e029e */
[----:B------:R-:W1:Y:S01]  /*41d20*/  LDC R43, c[0x0][0x228] ;  /* 0x00008a00ff2b7b82 */ /* 0x000e620000000800 */
[----:B------:R-:W-:Y:S02]  /*41d30*/  @P1 STG.E.U16 desc[UR60][R24.64], R26 ;  /* 0x0000001a18001986 */ /* 0x000fe4000c10153c */
[----:B------:R-:W-:Y:S01]  /*41d40*/  IMAD.IADD R37, R37, 0x1, R2 ;  /* 0x0000000125257824 */ /* 0x000fe200078e0202 */
[----:B------:R-:W-:Y:S01]  /*41d50*/  ISETP.GE.AND P1, PT, R45, R36, PT ;  /* 0x000000242d00720c */ /* 0x000fe20003f26270 */
[----:B------:R-:W-:Y:S01]  /*41d60*/  VIADD R47, R3, 0x41 ;  /* 0x00000041032f7836 */ /* 0x000fe20000000000 */
[----:B------:R-:W-:Y:S02]  /*41d70*/  @P3 STG.E.U16 desc[UR60][R28.64], R31 ;  /* 0x0000001f1c003986 */ /* 0x000fe4000c10153c */
[----:B------:R-:W1:Y:S02]  /*41d80*/  LDC R2, c[0x0][0x248] ;  /* 0x00009200ff027b82 */ /* 0x000e640000000800 */
[----:B------:R4:W-:Y:S01]  /*41d90*/  @P6 STG.E.U16 desc[UR60][R32.64], R35 ;  /* 0x0000002320006986 */ /* 0x0009e2000c10153c */
[----:B------:R-:W-:-:S02]  /*41da0*/  ISETP.GE.AND P3, PT, R47, R30, PT ;  /* 0x0000001e2f00720c */ /* 0x000fc40003f66270 */
[----:B0-----:R-:W-:-:S03]  /*41db0*/  ISETP.LT.AND P6, PT, R23, R38, !P1 ;  /* 0x000000261700720c */ /* 0x001fc60004fc1270 */
[----:B------:R-:W0:Y:S01]  /*41dc0*/  LDC R38, c[0x0][0x22c] ;  /* 0x00008b00ff267b82 */ /* 0x000e220000000800 */
[----:B----4-:R-:W-:Y:S01]  /*41dd0*/  IMAD.WIDE R34, R37, 0x2, R20 ;  /* 0x0000000225227825 */ /* 0x010fe200078e0214 */
[----:B------:R-:W-:-:S06]  /*41de0*/  ISETP.LT.AND P2, PT, R156, R39, !P2 ;  /* 0x000000279c00720c */ /* 0x000fcc0005741270 */
[----:B------:R-:W4:Y:S01]  /*41df0*/  LDC R36, c[0x0][0x248] ;  /* 0x00009200ff247b82 */ /* 0x000f220000000800 */
[----:B--2---:R-:W-:Y:S01]  /*41e00*/  ISETP.LT.AND P1, PT, R156, R41, !P1 ;  /* 0x000000299c00720c */ /* 0x004fe20004f21270 */
[----:B------:R2:W-:Y:S01]  /*41e10*/  @P5 STG.E.U16 desc[UR60][R34.64], R27 ;  /* 0x0000001b22005986 */ /* 0x0005e2000c10153c */
[----:B------:R-:W-:-:S05]  /*41e20*/  ISETP.LT.AND P5, PT, R23, R40, !P3 ;  /* 0x000000281700720c */ /* 0x000fca0005fa1270 */
[----:B------:R-:W4:Y:S01]  /*41e30*/  LDC R40, c[0x0][0x228] ;  /* 0x00008a00ff287b82 */ /* 0x000f220000000800 */
[----:B---3--:R-:W-:-:S07]  /*41e40*/  IMAD.IADD R29, R37, 0x1, R0 ;  /* 0x00000001251d7824 */ /* 0x008fce00078e0200 */
[----:B------:R-:W3:Y:S08]  /*41e50*/  LDC R39, c[0x0][0x22c] ;  /* 0x00008b00ff277b82 */ /* 0x000ef00000000800 */
[----:B------:R-:W3:Y:S01]  /*41e60*/  LDC R41, c[0x0][0x228] ;  /* 0x00008a00ff297b82 */ /* 0x000ee20000000800 */
[----:B------:R-:W-:Y:S01]  /*41e70*/  PRMT R33, R27, 0x7632, R33 ;  /* 0x000076321b217816 */ /* 0x000fe20000000021 */
[----:B--2---:R-:W-:Y:S01]  /*41e80*/  IMAD.WIDE R26, R37, 0x2, R158 ;  /* 0x00000002251a7825 */ /* 0x004fe200078e029e */
[----:B-1----:R-:W-:-:S05]  /*41e90*/  ISETP.LT.AND P3, PT, R156, R43, !P3 ;  /* 0x0000002b9c00720c */ /* 0x002fca0005f61270 */
[----:B------:R-:W1:Y:S01]  /*41ea0*/  LDC R0, c[0x0][0x248] ;  /* 0x00009200ff007b82 */ /* 0x000e620000000800 */
[C---:B------:R-:W-:Y:S01]  /*41eb0*/  IMAD.IADD R35, R29.reuse, 0x1, R2 ;  /* 0x000000011d237824 */ /* 0x040fe200078e0202 */
[----:B------:R-:W-:Y:S01]  /*41ec0*/  PRMT R45, R56, 0x7632, R45 ;  /* 0x00007632382d7816 */ /* 0x000fe2000000002d */
[----:B------:R-:W-:-:S05]  /*41ed0*/  IMAD.WIDE R24, R29, 0x2, R20 ;  /* 0x000000021d187825 */ /* 0x000fca00078e0214 */
[----:B------:R-:W2:Y:S01]  /*41ee0*/  LDC R42, c[0x0][0x228] ;  /* 0x00008a00ff2a7b82 */ /* 0x000ea20000000800 */
[----:B------:R-:W-:Y:S01]  /*41ef0*/  IMAD.WIDE R28, R29, 0x2, R158 ;  /* 0x000000021d1c7825 */ /* 0x000fe200078e029e */
[----:B------:R0:W-:Y:S03]  /*41f00*/  @P2 STG.E.U16 desc[UR60][R26.64], R33 ;  /* 0x000000211a002986 */ /* 0x0001e6000c10153c */
[----:B------:R-:W-:-:S03]  /*41f10*/  VIADD R43, R3, 0x42 ;  /* 0x00000042032b7836 */ /* 0x000fc60000000000 */
[----:B------:R-:W2:Y:S01]  /*41f20*/  LDC R37, c[0x0][0x228] ;  /* 0x00008a00ff257b82 */ /* 0x000ea20000000800 */
[----:B------:R-:W-:Y:S01]  /*41f30*/  IMAD.WIDE R30, R35, 0x2, R20 ;  /* 0x00000002231e7825 */ /* 0x000fe200078e0214 */
[----:B------:R4:W-:Y:S03]  /*41f40*/  @P6 STG.E.U16 desc[UR60][R24.64], R56 ;  /* 0x0000003818006986 */ /* 0x0009e6000c10153c */
[----:B------:R-:W-:Y:S01]  /*41f50*/  VIADD R2, R3, 0x43 ;  /* 0x0000004303027836 */ /* 0x000fe20000000000 */
[----:B------:R-:W-:Y:S01]  /*41f60*/  @P1 STG.E.U16 desc[UR60][R28.64], R45 ;  /* 0x0000002d1c001986 */ /* 0x000fe2000c10153c */
[----:B0-----:R-:W-:Y:S01]  /*41f70*/  IMAD.WIDE R32, R35, 0x2, R158 ;  /* 0x0000000223207825 */ /* 0x001fe200078e029e */
[----:B------:R-:W0:Y:S01]  /*41f80*/  LDC R34, c[0x0][0x22c] ;  /* 0x00008b00ff227b82 */ /* 0x000e220000000800 */
[----:B------:R-:W-:Y:S01]  /*41f90*/  ISETP.GE.AND P1, PT, R43, R38, PT ;  /* 0x000000262b00720c */ /* 0x000fe20003f26270 */
[----:B------:R1:W-:Y:S01]  /*41fa0*/  @P5 STG.E.U16 desc[UR60][R30.64], R88 ;  /* 0x000000581e005986 */ /* 0x0003e2000c10153c */
[----:B----4-:R-:W-:Y:S01]  /*41fb0*/  PRMT R25, R88, 0x7632, R25 ;  /* 0x0000763258197816 */ /* 0x010fe20000000019 */
[----:B------:R-:W-:-:S04]  /*41fc0*/  IMAD.IADD R27, R35, 0x1, R36 ;  /* 0x00000001231b7824 */ /* 0x000fc800078e0224 */
[----:B------:R-:W4:Y:S01]  /*41fd0*/  LDC R44, c[0x0][0x228] ;  /* 0x00008a00ff2c7b82 */ /* 0x000f220000000800 */
[----:B------:R-:W-:Y:S01]  /*41fe0*/  ISETP.LT.AND P5, PT, R23, R40, !P1 ;  /* 0x000000281700720c */ /* 0x000fe20004fa1270 */
[----:B------:R1:W-:Y:S01]  /*41ff0*/  @P3 STG.E.U16 desc[UR60][R32.64], R25 ;  /* 0x0000001920003986 */ /* 0x0003e2000c10153c */
[----:B---3--:R-:W-:Y:S02]  /*42000*/  ISETP.GE.AND P2, PT, R2, R39, PT ;  /* 0x000000270200720c */ /* 0x008fe40003f46270 */
[----:B------:R-:W-:-:S03]  /*42010*/  ISETP.LT.AND P3, PT, R156, R41, !P1 ;  /* 0x000000299c00720c */ /* 0x000fc60004f61270 */
[----:B------:R-:W3:Y:S01]  /*42020*/  LDC R35, c[0x0][0x228] ;  /* 0x00008a00ff237b82 */ /* 0x000ee20000000800 */
[----:B-1----:R-:W-:-:S07]  /*42030*/  IMAD.IADD R31, R27, 0x1, R0 ;  /* 0x000000011b1f7824 */ /* 0x002fce00078e0200 */
[----:B------:R-:W1:Y:S01]  /*42040*/  LDC R30, c[0x0][0x22c] ;  /* 0x00008b00ff1e7b82 */ /* 0x000e620000000800 */
[----:B------:R-:W-:-:S07]  /*42050*/  IMAD.WIDE R24, R27, 0x2, R20 ;  /* 0x000000021b187825 */ /* 0x000fce00078e0214 */
[----:B------:R-:W3:Y:S01]  /*42060*/  LDC R2, c[0x0][0x248] ;  /* 0x00009200ff027b82 */ /* 0x000ee20000000800 */
[----:B------:R-:W-:Y:S01]  /*42070*/  IMAD.WIDE R26, R27, 0x2, R158 ;  /* 0x000000021b1a7825 */ /* 0x000fe200078e029e */
[----:B------:R-:W-:-:S06]  /*42080*/  PRMT R38, R57, 0x7632, R38 ;  /* 0x0000763239267816 */ /* 0x000fcc0000000026 */
[----:B------:R-:W3:Y:S01]  /*42090*/  LDC R36, c[0x0][0x228] ;  /* 0x00008a00ff247b82 */ /* 0x000ee20000000800 */
[----:B--2---:R-:W-:Y:S01]  /*420a0*/  ISETP.LT.AND P6, PT, R23, R42, !P2 ;  /* 0x0000002a1700720c */ /* 0x004fe200057c1270 */
[----:B------:R-:W-:Y:S01]  /*420b0*/  VIADD R39, R3, 0x44 ;  /* 0x0000004403277836 */ /* 0x000fe20000000000 */
[----:B------:R-:W-:Y:S05]  /*420c0*/  @P5 STG.E.U16 desc[UR60][R24.64], R57 ;  /* 0x0000003918005986 */ /* 0x000fea000c10153c */
[----:B------:R-:W2:Y:S01]  /*420d0*/  LDC R0, c[0x0][0x248] ;  /* 0x00009200ff007b82 */ /* 0x000ea20000000800 */
[----:B------:R4:W-:Y:S01]  /*420e0*/  @P3 STG.E.U16 desc[UR60][R26.64], R38 ;  /* 0x000000261a003986 */ /* 0x0009e2000c10153c */
[----:B------:R-:W-:-:S02]  /*420f0*/  ISETP.LT.AND P3, PT, R156, R37, !P2 ;  /* 0x000000259c00720c */ /* 0x000fc40005761270 */
[----:B0-----:R-:W-:-:S04]  /*42100*/  ISETP.GE.AND P1, PT, R39, R34, PT ;  /* 0x000000222700720c */ /* 0x001fc80003f26270 */
[----:B------:R-:W0:Y:S01]  /*42110*/  LDC R32, c[0x0][0x22c] ;  /* 0x00008b00ff207b82 */ /* 0x000e220000000800 */
[----:B------:R-:W-:-:S04]  /*42120*/  IMAD.WIDE R28, R31, 0x2, R20 ;  /* 0x000000021f1c7825 */ /* 0x000fc800078e0214 */
[----:B------:R-:W-:-:S03]  /*42130*/  VIADD R43, R3, 0x45 ;  /* 0x00000045032b7836 */ /* 0x000fc60000000000 */
[----:B------:R-:W0:Y:S01]  /*42140*/  LDC R33, c[0x0][0x22c] ;  /* 0x00008b00ff217b82 */ /* 0x000e220000000800 */
[----:B----4-:R-:W-:Y:S01]  /*42150*/  PRMT R27, R89, 0x7632, R27 ;  /* 0x00007632591b7816 */ /* 0x010fe2000000001b */
[----:B------:R-:W-:Y:S01]  /*42160*/  IMAD.WIDE R24, R31, 0x2, R158 ;  /* 0x000000021f187825 */ /* 0x000fe200078e029e */
[----:B------:R-:W-:-:S05]  /*42170*/  ISETP.LT.AND P5, PT, R23, R44, !P1 ;  /* 0x0000002c1700720c */ /* 0x000fca0004fa1270 */
[----:B------:R-:W4:Y:S01]  /*42180*/  LDC R34, c[0x0][0x228] ;  /* 0x00008a00ff227b82 */ /* 0x000f220000000800 */
[----:B------:R2:W-:Y:S01]  /*42190*/  @P6 STG.E.U16 desc[UR60][R28.64], R89 ;  /* 0x000000591c006986 */ /* 0x0005e2000c10153c */
[----:B-1----:R-:W-:Y:S02]  /*421a0*/  ISETP.GE.AND P2, PT, R43, R30, PT ;  /* 0x0000001e2b00720c */ /* 0x002fe40003f46270 */
[----:B---3--:R-:W-:-:S04]  /*421b0*/  ISETP.LT.AND P1, PT, R156, R35, !P1 ;  /* 0x000000239c00720c */ /* 0x008fc80004f21270 */
[----:B------:R-:W1:Y:S01]  /*421c0*/  LDC R38, c[0x0][0x228] ;  /* 0x00008a00ff267b82 */ /* 0x000e620000000800 */
[----:B------:R3:W-:Y:S01]  /*421d0*/  @P3 STG.E.U16 desc[UR60][R24.64], R27 ;  /* 0x0000001b18003986 */ /* 0x0007e2000c10153c */
[----:B------:R-:W-:Y:S01]  /*421e0*/  ISETP.LT.AND P3, PT, R23, R36, !P2 ;  /* 0x000000241700720c */ /* 0x000fe20005761270 */
[----:B--2---:R-:W-:-:S05]  /*421f0*/  IMAD.IADD R29, R31, 0x1, R2 ;  /* 0x000000011f1d7824 */ /* 0x004fca00078e0202 */
[----:B------:R-:W2:Y:S01]  /*42200*/  LDC R39, c[0x0][0x228] ;  /* 0x00008a00ff277b82 */ /* 0x000ea20000000800 */
[----:B------:R-:W-:Y:S01]  /*42210*/  IMAD.IADD R31, R29, 0x1, R0 ;  /* 0x000000011d1f7824 */ /* 0x000fe200078e0200 */
[----:B------:R-:W-:-:S06]  /*42220*/  PRMT R36, R58, 0x7632, R36 ;  /* 0x000076323a247816 */ /* 0x000fcc0000000024 */
[----:B------:R-:W2:Y:S01]  /*42230*/  LDC R2, c[0x0][0x248] ;  /* 0x00009200ff027b82 */ /* 0x000ea20000000800 */
[----:B---3--:R-:W-:-:S07]  /*42240*/  IMAD.WIDE R26, R29, 0x2, R20 ;  /* 0x000000021d1a7825 */ /* 0x008fce00078e0214 */
[----:B------:R-:W3:Y:S01]  /*42250*/  LDC R37, c[0x0][0x228] ;  /* 0x00008a00ff257b82 */ /* 0x000ee20000000800 */
[----:B------:R-:W-:Y:S01]  /*42260*/  IMAD.WIDE R28, R29, 0x2, R158 ;  /* 0x000000021d1c7825 */ /* 0x000fe200078e029e */
[----:B------:R-:W-:Y:S03]  /*42270*/  @P5 STG.E.U16 desc[UR60][R26.64], R58 ;  /* 0x0000003a1a005986 */ /* 0x000fe6000c10153c */
[----:B------:R-:W-:-:S03]  /*42280*/  VIADD R35, R3, 0x46 ;  /* 0x0000004603237836 */ /* 0x000fc60000000000 */
[----:B------:R-:W3:Y:S01]  /*42290*/  LDC R41, c[0x0][0x228] ;  /* 0x00008a00ff297b82 */ /* 0x000ee20000000800 */
[----:B------:R-:W-:Y:S01]  /*422a0*/  IMAD.WIDE R24, R31, 0x2, R20 ;  /* 0x000000021f187825 */ /* 0x000fe200078e0214 */
[----:B------:R2:W-:Y:S01]  /*422b0*/  @P1 STG.E.U16 desc[UR60][R28.64], R36 ;  /* 0x000000241c001986 */ /* 0x0005e2000c10153c */
[----:B------:R-:W-:Y:S02]  /*422c0*/  IADD3 R0, R3, 0x47, RZ ;  /* 0x0000004703007810 */ /* 0x000fe40007ffe0ff */
[----:B0-----:R-:W-:-:S03]  /*422d0*/  ISETP.GE.AND P1, PT, R35, R32, PT ;  /* 0x000000202300720c */ /* 0x001fc60003f26270 */
[----:B------:R-:W0:Y:S01]  /*422e0*/  LDC R30, c[0x0][0x248] ;  /* 0x00009200ff1e7b82 */ /* 0x000e220000000800 */
[----:B------:R3:W-:Y:S01]  /*422f0*/  @P3 STG.E.U16 desc[UR60][R24.64], R90 ;  /* 0x0000005a18003986 */ /* 0x0007e2000c10153c */
[----:B------:R-:W-:Y:S02]  /*42300*/  ISETP.GE.AND P3, PT, R0, R33, PT ;  /* 0x000000210000720c */ /* 0x000fe40003f66270 */
[----:B----4-:R-:W-:-:S04]  /*42310*/  ISETP.LT.AND P6, PT, R23, R34, !P1 ;  /* 0x000000221700720c */ /* 0x010fc80004fc1270 */
[----:B------:R-:W4:Y:S01]  /*42320*/  LDC R34, c[0x0][0x22c] ;  /* 0x00008b00ff227b82 */ /* 0x000f220000000800 */
[----:B-1----:R-:W-:Y:S02]  /*42330*/  ISETP.LT.AND P5, PT, R23, R38, !P3 ;  /* 0x000000261700720c */ /* 0x002fe40005fa1270 */
[----:B--2---:R-:W-:-:S05]  /*42340*/  ISETP.LT.AND P1, PT, R156, R39, !P1 ;  /* 0x000000279c00720c */ /* 0x004fca0004f21270 */
[----:B------:R-:W1:Y:S01]  /*42350*/  LDC R0, c[0x0][0x248] ;  /* 0x00009200ff007b82 */ /* 0x000e620000000800 */
[----:B------:R-:W-:Y:S01]  /*42360*/  IMAD.IADD R29, R31, 0x1, R2 ;  /* 0x000000011f1d7824 */ /* 0x000fe200078e0202 */
[----:B---3--:R-:W-:-:S06]  /*42370*/  ISETP.LT.AND P2, PT, R156, R37, !P2 ;  /* 0x000000259c00720c */ /* 0x008fcc0005741270 */
[----:B------:R-:W2:Y:S08]  /*42380*/  LDC R38, c[0x0][0x228] ;  /* 0x00008a00ff267b82 */ /* 0x000eb00000000800 */
[----:B------:R-:W3:Y:S01]  /*42390*/  LDC R39, c[0x0][0x228] ;  /* 0x00008a00ff277b82 */ /* 0x000ee20000000800 */
[----:B------:R-:W-:-:S07]  /*423a0*/  ISETP.LT.AND P3, PT, R156, R41, !P3 ;  /* 0x000000299c00720c */ /* 0x000fce0005f61270 */
[----:B------:R-:W3:Y:S01]  /*423b0*/  LDC R2, c[0x0][0x248] ;  /* 0x00009200ff027b82 */ /* 0x000ee20000000800 */
[----:B------:R-:W-:Y:S01]  /*423c0*/  PRMT R33, R90, 0x7632, R33 ;  /* 0x000076325a217816 */ /* 0x000fe20000000021 */
[----:B------:R-:W-:-:S06]  /*423d0*/  IMAD.WIDE R24, R31, 0x2, R158 ;  /* 0x000000021f187825 */ /* 0x000fcc00078e029e */
[----:B------:R-:W3:Y:S01]  /*423e0*/  LDC R36, c[0x0][0x22c] ;  /* 0x00008b00ff247b82 */ /* 0x000ee20000000800 */
[----:B0-----:R-:W-:Y:S01]  /*423f0*/  IMAD.IADD R35, R29, 0x1, R30 ;  /* 0x000000011d237824 */ /* 0x001fe200078e021e */
[----:B------:R-:W-:Y:S01]  /*42400*/  PRMT R44, R59, 0x7632, R44 ;  /* 0x000076323b2c7816 */ /* 0x000fe2000000002c */
[----:B------:R-:W-:-:S05]  /*42410*/  IMAD.WIDE R26, R29, 0x2, R20 ;  /* 0x000000021d1a7825 */ /* 0x000fca00078e0214 */
[----:B------:R-:W0:Y:S01]  /*42420*/  LDC R40, c[0x0][0x228] ;  /* 0x00008a00ff287b82 */ /* 0x000e220000000800 */
[----:B------:R-:W-:Y:S01]  /*42430*/  IMAD.WIDE R28, R29, 0x2, R158 ;  /* 0x000000021d1c7825 */ /* 0x000fe200078e029e */
[----:B------:R4:W-:Y:S03]  /*42440*/  @P2 STG.E.U16 desc[UR60][R24.64], R33 ;  /* 0x0000002118002986 */ /* 0x0009e6000c10153c */
[----:B------:R-:W-:-:S03]  /*42450*/  VIADD R43, R3, 0x48 ;  /* 0x00000048032b7836 */ /* 0x000fc60000000000 */
[----:B------:R-:W0:Y:S01]  /*42460*/  LDC R37, c[0x0][0x22c] ;  /* 0x00008b00ff257b82 */ /* 0x000e220000000800 */
[----:B------:R-:W-:Y:S01]  /*42470*/  IMAD.WIDE R30, R35, 0x2, R20 ;  /* 0x00000002231e7825 */ /* 0x000fe200078e0214 */
[----:B------:R1:W-:Y:S06]  /*42480*/  @P6 STG.E.U16 desc[UR60][R26.64], R59 ;  /* 0x0000003b1a006986 */ /* 0x0003ec000c10153c */
[----:B------:R-:W0:Y:S01]  /*42490*/  LDC R41, c[0x0][0x228] ;  /* 0x00008a00ff297b82 */ /* 0x000e220000000800 */
[----:B------:R-:W-:Y:S01]  /*424a0*/  @P1 STG.E.U16 desc[UR60][R28.64], R44 ;  /* 0x0000002c1c001986 */ /* 0x000fe2000c10153c */
[----:B----4-:R-:W-:Y:S01]  /*424b0*/  PRMT R25, R91, 0x7632, R25 ;  /* 0x000076325b197816 */ /* 0x010fe20000000019 */
[----:B------:R-:W-:Y:S01]  /*424c0*/  IMAD.WIDE R32, R35, 0x2, R158 ;  /* 0x0000000223207825 */ /* 0x000fe200078e029e */
[----:B------:R-:W-:Y:S01]  /*424d0*/  ISETP.GE.AND P1, PT, R43, R34, PT ;  /* 0x000000222b00720c */ /* 0x000fe20003f26270 */
[----:B------:R4:W-:Y:S02]  /*424e0*/  @P5 STG.E.U16 desc[UR60][R30.64], R91 ;  /* 0x0000005b1e005986 */ /* 0x0009e4000c10153c */
[----:B-1----:R-:W-:Y:S01]  /*424f0*/  IMAD.IADD R27, R35, 0x1, R0 ;  /* 0x00000001231b7824 */ /* 0x002fe200078e0200 */
[----:B------:R-:W1:Y:S01]  /*42500*/  LDC R42, c[0x0][0x228] ;  /* 0x00008a00ff2a7b82 */ /* 0x000e620000000800 */
[----:B------:R4:W-:Y:S01]  /*42510*/  @P3 STG.E.U16 desc[UR60][R32.64], R25 ;  /* 0x0000001920003986 */ /* 0x0009e2000c10153c */
[----:B--2---:R-:W-:Y:S01]  /*42520*/  ISETP.LT.AND P5, PT, R23, R38, !P1 ;  /* 0x000000261700720c */ /* 0x004fe20004fa1270 */
[----:B------:R-:W-:Y:S01]  /*42530*/  VIADD R45, R3, 0x49 ;  /* 0x00000049032d7836 */ /* 0x000fe20000000000 */
[----:B---3--:R-:W-:-:S04]  /*42540*/  ISETP.LT.AND P3, PT, R156, R39, !P1 ;  /* 0x000000279c00720c */ /* 0x008fc80004f61270 */
[----:B------:R-:W2:Y:S01]  /*42550*/  LDC R35, c[0x0][0x228] ;  /* 0x00008a00ff237b82 */ /* 0x000ea20000000800 */
[----:B----4-:R-:W-:Y:S01]  /*42560*/  IMAD.IADD R31, R27, 0x1, R2 ;  /* 0x000000011b1f7824 */ /* 0x010fe200078e0202 */
[----:B------:R-:W-:-:S06]  /*42570*/  ISETP.GE.AND P2, PT, R45, R36, PT ;  /* 0x000000242d00720c */ /* 0x000fcc0003f46270 */
[----:B------:R-:W3:Y:S01]  /*42580*/  LDC R0, c[0x0][0x248] ;  /* 0x00009200ff007b82 */ /* 0x000ee20000000800 */
[----:B------:R-:W-:-:S07]  /*42590*/  IMAD.WIDE R24, R27, 0x2, R20 ;  /* 0x000000021b187825 */ /* 0x000fce00078e0214 */
[----:B------:R-:W4:Y:S01]  /*425a0*/  LDC R30, c[0x0][0x22c] ;  /* 0x00008b00ff1e7b82 */ /* 0x000f220000000800 */
[----:B------:R-:W-:Y:S01]  /*425b0*/  IMAD.WIDE R26, R27, 0x2, R158 ;  /* 0x000000021b1a7825 */ /* 0x000fe200078e029e */
[----:B------:R-:W-:-:S06]  /*425c0*/  PRMT R38, R60, 0x7632, R38 ;  /* 0x000076323c267816 */ /* 0x000fcc0000000026 */
[----:B------:R-:W3:Y:S01]  /*425d0*/  LDC R34, c[0x0][0x228] ;  /* 0x00008a00ff227b82 */ /* 0x000ee20000000800 */
[----:B------:R-:W-:Y:S01]  /*425e0*/  VIADD R36, R3, 0x4a ;  /* 0x0000004a03247836 */ /* 0x000fe20000000000 */
[----:B0-----:R-:W-:-:S06]  /*425f0*/  ISETP.LT.AND P6, PT, R23, R40, !P2 ;  /* 0x000000281700720c */ /* 0x001fcc00057c1270 */
[----:B------:R-:W0:Y:S01]  /*42600*/  LDC R2, c[0x0][0x248] ;  /* 0x00009200ff027b82 */ /* 0x000e220000000800 */
[----:B------:R2:W-:Y:S01]  /*42610*/  @P5 STG.E.U16 desc[UR60][R24.64], R60 ;  /* 0x0000003c18005986 */ /* 0x0005e2000c10153c */
[----:B------:R-:W-:-:S03]  /*42620*/  ISETP.GE.AND P1, PT, R36, R37, PT ;  /* 0x000000252400720c */ /* 0x000fc60003f26270 */
[----:B------:R2:W-:Y:S03]  /*42630*/  @P3 STG.E.U16 desc[UR60][R26.64], R38 ;  /* 0x000000261a003986 */ /* 0x0005e6000c10153c */
[----:B------:R-:W0:Y:S01]  /*42640*/  LDC R32, c[0x0][0x22c] ;  /* 0x00008b00ff207b82 */ /* 0x000e220000000800 */
[----:B------:R-:W-:Y:S01]  /*42650*/  ISETP.LT.AND P3, PT, R156, R41, !P2 ;  /* 0x000000299c00720c */ /* 0x000fe20005761270 */
[----:B------:R-:W-:Y:S01]  /*42660*/  IMAD.WIDE R28, R31, 0x2, R20 ;  /* 0x000000021f1c7825 */ /* 0x000fe200078e0214 */
[----:B-1----:R-:W-:-:S05]  /*42670*/  ISETP.LT.AND P5, PT, R23, R42, !P1 ;  /* 0x0000002a1700720c */ /* 0x002fca0004fa1270 */
[----:B------:R-:W1:Y:S01]  /*42680*/  LDC R36, c[0x0][0x228] ;  /* 0x00008a00ff247b82 */ /* 0x000e620000000800 */
[----:B------:R-:W-:Y:S01]  /*42690*/  VIADD R43, R3, 0x4b ;  /* 0x0000004b032b7836 */ /* 0x000fe20000000000 */
[----:B--2---:R-:W-:Y:S01]  /*426a0*/  ISETP.LT.AND P1, PT, R156, R35, !P1 ;  /* 0x000000239c00720c */ /* 0x004fe20004f21270 */
[----:B------:R-:W-:Y:S01]  /*426b0*/  IMAD.WIDE R24, R31, 0x2, R158 ;  /* 0x000000021f187825 */ /* 0x000fe200078e029e */
[----:B------:R-:W-:-:S04]  /*426c0*/  PRMT R27, R84, 0x7632, R27 ;  /* 0x00007632541b7816 */ /* 0x000fc8000000001b */
[----:B------:R-:W2:Y:S01]  /*426d0*/  LDC R33, c[0x0][0x22c] ;  /* 0x00008b00ff217b82 */ /* 0x000ea20000000800 */
[----:B------:R3:W-:Y:S01]  /*426e0*/  @P6 STG.E.U16 desc[UR60][R28.64], R84 ;  /* 0x000000541c006986 */ /* 0x0007e2000c10153c */
[----:B----4-:R-:W-:-:S06]  /*426f0*/  ISETP.GE.AND P2, PT, R43, R30, PT ;  /* 0x0000001e2b00720c */ /* 0x010fcc0003f46270 */
[----:B------:R-:W4:Y:S01]  /*42700*/  LDC R37, c[0x0][0x228] ;  /* 0x00008a00ff257b82 */ /* 0x000f220000000800 */
[----:B------:R0:W-:Y:S01]  /*42710*/  @P3 STG.E.U16 desc[UR60][R24.64], R27 ;  /* 0x0000001b18003986 */ /* 0x0001e2000c10153c */
[----:B---3--:R-:W-:-:S06]  /*42720*/  IMAD.IADD R29, R31, 0x1, R0 ;  /* 0x000000011f1d7824 */ /* 0x008fcc00078e0200 */
[----:B------:R-:W3:Y:S01]  /*42730*/  LDC R38, c[0x0][0x228] ;  /* 0x00008a00ff267b82 */ /* 0x000ee20000000800 */
[----:B------:R-:W-:Y:S01]  /*42740*/  ISETP.LT.AND P3, PT, R23, R34, !P2 ;  /* 0x000000221700720c */ /* 0x000fe20005761270 */
[----:B0-----:R-:W-:Y:S01]  /*42750*/  IMAD.IADD R31, R29, 0x1, R2 ;  /* 0x000000011d1f7824 */ /* 0x001fe200078e0202 */
[----:B------:R-:W-:Y:S01]  /*42760*/  PRMT R34, R61, 0x7632, R34 ;  /* 0x000076323d227816 */ /* 0x000fe20000000022 */
[----:B------:R-:W-:-:S04]  /*42770*/  IMAD.WIDE R26, R29, 0x2, R20 ;  /* 0x000000021d1a7825 */ /* 0x000fc800078e0214 */
[----:B------:R-:W0:Y:S01]  /*42780*/  LDC R39, c[0x0][0x228] ;  /* 0x00008a00ff277b82 */ /* 0x000e220000000800 */
[----:B------:R-:W-:Y:S01]  /*42790*/  IMAD.WIDE R28, R29, 0x2, R158 ;  /* 0x000000021d1c7825 */ /* 0x000fe200078e029e */
[----:B------:R-:W-:Y:S03]  /*427a0*/  @P5 STG.E.U16 desc[UR60][R26.64], R61 ;  /* 0x0000003d1a005986 */ /* 0x000fe6000c10153c */
[----:B------:R-:W-:-:S03]  /*427b0*/  VIADD R35, R3, 0x4c ;  /* 0x0000004c03237836 */ /* 0x000fc60000000000 */
[----:B------:R-:W0:Y:S01]  /*427c0*/  LDC R0, c[0x0][0x248] ;  /* 0x00009200ff007b82 */ /* 0x000e220000000800 */
[----:B------:R0:W-:Y:S01]  /*427d0*/  @P1 STG.E.U16 desc[UR60][R28.64], R34 ;  /* 0x000000221c001986 */ /* 0x0001e2000c10153c */
[----:B------:R-:W-:Y:S01]  /*427e0*/  ISETP.GE.AND P1, PT, R35, R32, PT ;  /* 0x000000202300720c */ /* 0x000fe20003f26270 */
[----:B------:R-:W-:-:S05]  /*427f0*/  IMAD.WIDE R24, R31, 0x2, R20 ;  /* 0x000000021f187825 */ /* 0x000fca00078e0214 */
[----:B------:R-:W0:Y:S01]  /*42800*/  LDC R41, c[0x0][0x228] ;  /* 0x00008a00ff297b82 */ /* 0x000e220000000800 */
[----:B------:R-:W-:Y:S01]  /*42810*/  VIADD R30, R3, 0x4d ;  /* 0x0000004d031e7836 */ /* 0x000fe20000000000 */
[----:B-1----:R-:W-:-:S06]  /*42820*/  ISETP.LT.AND P6, PT, R23, R36, !P1 ;  /* 0x000000241700720c */ /* 0x002fcc0004fc1270 */
[----:B------:R-:W1:Y:S01]  /*42830*/  LDC R2, c[0x0][0x248] ;  /* 0x00009200ff027b82 */ /* 0x000e620000000800 */
[----:B------:R0:W-:Y:S01]  /*42840*/  @P3 STG.E.U16 desc[UR60][R24.64], R85 ;  /* 0x0000005518003986 */ /* 0x0001e2000c10153c */
[----:B--2---:R-:W-:-:S06]  /*42850*/  ISETP.GE.AND P3, PT, R30, R33, PT ;  /* 0x000000211e00720c */ /* 0x004fcc0003f66270 */
[----:B------:R-:W2:Y:S01]  /*42860*/  LDC R36, c[0x0][0x22c] ;  /* 0x00008b00ff247b82 */ /* 0x000ea20000000800 */
[C---:B----4-:R-:W-:Y:S02]  /*42870*/  ISETP.LT.AND P2, PT, R156.reuse, R37, !P2 ;  /* 0x000000259c00720c */ /* 0x050fe40005741270 */
[----:B---3--:R-:W-:Y:S02]  /*42880*/  ISETP.LT.AND P5, PT, R23, R38, !P3 ;  /* 0x000000261700720c */ /* 0x008fe40005fa1270 */
[----:B0-----:R-:W-:-:S03]  /*42890*/  ISETP.LT.AND P1, PT, R156, R39, !P1 ;  /* 0x000000279c00720c */ /* 0x001fc60004f21270 */
[----:B------:R-:W0:Y:S01]  /*428a0*/  LDC R34, c[0x0][0x248] ;  /* 0x00009200ff227b82 */ /* 0x000e220000000800 */
[----:B------:R-:W-:-:S07]  /*428b0*/  IMAD.IADD R29, R31, 0x1, R0 ;  /* 0x000000011f1d7824 */ /* 0x000fce00078e0200 */
[----:B------:R-:W3:Y:S08]  /*428c0*/  LDC R37, c[0x0][0x22c] ;  /* 0x00008b00ff257b82 */ /* 0x000ef00000000800 */
[----:B------:R-:W4:Y:S01]  /*428d0*/  LDC R38, c[0x0][0x228] ;  /* 0x00008a00ff267b82 */ /* 0x000f220000000800 */
[----:B------:R-:W-:Y:S01]  /*428e0*/  PRMT R33, R85, 0x7632, R33 ;  /* 0x0000763255217816 */ /* 0x000fe20000000021 */
[----:B------:R-:W-:-:S06]  /*428f0*/  IMAD.WIDE R24, R31, 0x2, R158 ;  /* 0x000000021f187825 */ /* 0x000fcc00078e029e */
[----:B------:R-:W3:Y:S01]  /*42900*/  LDC R40, c[0x0][0x228] ;  /* 0x00008a00ff287b82 */ /* 0x000ee20000000800 */
[----:B------:R-:W-:Y:S01]  /*42910*/  ISETP.LT.AND P3, PT, R156, R41, !P3 ;  /* 0x000000299c00720c */ /* 0x000fe20005f61270 */
[----:B------:R-:W-:Y:S01]  /*42920*/  IMAD.WIDE R26, R29, 0x2, R20 ;  /* 0x000000021d1a7825 */ /* 0x000fe200078e0214 */
[----:B------:R-:W-:-:S03]  /*42930*/  PRMT R42, R62, 0x7632, R42 ;  /* 0x000076323e2a7816 */ /* 0x000fc6000000002a */
[C---:B-1----:R-:W-:Y:S02]  /*42940*/  IMAD.IADD R35, R29.reuse, 0x1, R2 ;  /* 0x000000011d237824 */ /* 0x042fe400078e0202 */
[----:B------:R-:W1:Y:S01]  /*42950*/  LDC R0, c[0x0][0x248] ;  /* 0x00009200ff007b82 */ /* 0x000e620000000800 */
[----:B------:R-:W-:Y:S01]  /*42960*/  IMAD.WIDE R28, R29, 0x2, R158 ;  /* 0x000000021d1c7825 */ /* 0x000fe200078e029e */
[----:B------:R-:W-:Y:S03]  /*42970*/  @P2 STG.E.U16 desc[UR60][R24.64], R33 ;  /* 0x0000002118002986 */ /* 0x000fe6000c10153c */
[----:B------:R-:W-:-:S03]  /*42980*/  VIADD R43, R3, 0x4e ;  /* 0x0000004e032b7836 */ /* 0x000fc60000000000 */
[----:B------:R-:W1:Y:S01]  /*42990*/  LDC R39, c[0x0][0x228] ;  /* 0x00008a00ff277b82 */ /* 0x000e620000000800 */
[----:B------:R0:W-:Y:S07]  /*429a0*/  @P6 STG.E.U16 desc[UR60][R26.64], R62 ;  /* 0x0000003e1a006986 */ /* 0x0001ee000c10153c */
[----:B------:R-:W1:Y:S01]  /*429b0*/  LDC R41, c[0x0][0x228] ;  /* 0x00008a00ff297b82 */ /* 0x000e620000000800 */
[----:B------:R-:W-:Y:S01]  /*429c0*/  @P1 STG.E.U16 desc[UR60][R28.64], R42 ;  /* 0x0000002a1c001986 */ /* 0x000fe2000c10153c */
[----:B--2---:R-:W-:Y:S01]  /*429d0*/  ISETP.GE.AND P1, PT, R43, R36, PT ;  /* 0x000000242b00720c */ /* 0x004fe20003f26270 */
[----:B------:R-:W-:-:S04]  /*429e0*/  IMAD.WIDE R30, R35, 0x2, R20 ;  /* 0x00000002231e7825 */ /* 0x000fc800078e0214 */
[----:B------:R-:W-:Y:S01]  /*429f0*/  VIADD R2, R3, 0x4f ;  /* 0x0000004f03027836 */ /* 0x000fe20000000000 */
[----:B------:R-:W2:Y:S01]  /*42a00*/  LDC R36, c[0x0][0x22c] ;  /* 0x00008b00ff247b82 */ /* 0x000ea20000000800 */
[----:B------:R-:W-:Y:S01]  /*42a10*/  @P5 STG.E.U16 desc[UR60][R30.64], R86 ;  /* 0x000000561e005986 */ /* 0x000fe2000c10153c */
[----:B0-----:R-:W-:Y:S01]  /*42a20*/  IMAD.IADD R27, R35, 0x1, R34 ;  /* 0x00000001231b7824 */ /* 0x001fe200078e0222 */
[----:B----4-:R-:W-:Y:S02]  /*42a30*/  ISETP.LT.AND P5, PT, R23, R38, !P1 ;  /* 0x000000261700720c */ /* 0x010fe40004fa1270 */
[----:B---3--:R-:W-:Y:S01]  /*42a40*/  ISETP.GE.AND P2, PT, R2, R37, PT ;  /* 0x000000250200720c */ /* 0x008fe20003f46270 */
[----:B------:R-:W-:Y:S01]  /*42a50*/  IMAD.WIDE R32, R35, 0x2, R158 ;  /* 0x0000000223207825 */ /* 0x000fe200078e029e */
[----:B------:R-:W-:Y:S01]  /*42a60*/  PRMT R25, R86, 0x7632, R25 ;  /* 0x0000763256197816 */ /* 0x000fe20000000019 */
[----:B------:R-:W0:Y:S01]  /*42a70*/  LDC R34, c[0x0][0x22c] ;  /* 0x00008b00ff227b82 */ /* 0x000e220000000800 */
[----:B------:R-:W-:-:S07]  /*42a80*/  ISETP.LT.AND P6, PT, R23, R40, !P2 ;  /* 0x000000281700720c */ /* 0x000fce00057c1270 */
[----:B------:R-:W3:Y:S01]  /*42a90*/  LDC R38, c[0x0][0x228] ;  /* 0x00008a00ff267b82 */ /* 0x000ee20000000800 */
[----:B------:R4:W-:Y:S07]  /*42aa0*/  @P3 STG.E.U16 desc[UR60][R32.64], R25 ;  /* 0x0000001920003986 */ /* 0x0009ee000c10153c */
[----:B------:R-:W3:Y:S01]  /*42ab0*/  LDC R2, c[0x0][0x248] ;  /* 0x00009200ff027b82 */ /* 0x000ee20000000800 */
[----:B-1----:R-:W-:-:S07]  /*42ac0*/  ISETP.LT.AND P1, PT, R156, R39, !P1 ;  /* 0x000000279c00720c */ /* 0x002fce0004f21270 */
[----:B------:R-:W1:Y:S01]  /*42ad0*/  LDC R37, c[0x0][0x228] ;  /* 0x00008a00ff257b82 */ /* 0x000e620000000800 */
[----:B----4-:R-:W-:Y:S01]  /*42ae0*/  IMAD.IADD R33, R27, 0x1, R0 ;  /* 0x000000011b217824 */ /* 0x010fe200078e0200 */
[----:B------:R-:W-:-:S06]  /*42af0*/  ISETP.LT.AND P3, PT, R156, R41, !P2 ;  /* 0x000000299c00720c */ /* 0x000fcc0005761270 */
[----:B------:R-:W4:Y:S01]  /*42b00*/  LDC R40, c[0x0][0x228] ;  /* 0x00008a00ff287b82 */ /* 0x000f220000000800 */
[----:B------:R-:W-:-:S07]  /*42b10*/  IMAD.WIDE R24, R27, 0x2, R20 ;  /* 0x000000021b187825 */ /* 0x000fce00078e0214 */
[----:B------:R-:W4:Y:S01]  /*42b20*/  LDC R0, c[0x0][0x248] ;  /* 0x00009200ff007b82 */ /* 0x000f220000000800 */
[----:B------:R-:W-:Y:S01]  /*42b30*/  VIADD R31, R3, 0x50 ;  /* 0x00000050031f7836 */ /* 0x000fe20000000000 */
[----:B------:R-:W-:Y:S01]  /*42b40*/  PRMT R42, R63, 0x7632, R42 ;  /* 0x000076323f2a7816 */ /* 0x000fe2000000002a */
[----:B------:R-:W-:Y:S01]  /*42b50*/  IMAD.WIDE R26, R27, 0x2, R158 ;  /* 0x000000021b1a7825 */ /* 0x000fe200078e029e */
[----:B------:R0:W-:Y:S04]  /*42b60*/  @P5 STG.E.U16 desc[UR60][R24.64], R63 ;  /* 0x0000003f18005986 */ /* 0x0001e8000c10153c */
[----:B------:R-:W4:Y:S01]  /*42b70*/  LDC R32, c[0x0][0x22c] ;  /* 0x00008b00ff207b82 */ /* 0x000f220000000800 */
[----:B------:R-:W-:Y:S01]  /*42b80*/  IMAD.WIDE R28, R33, 0x2, R20 ;  /* 0x00000002211c7825 */ /* 0x000fe200078e0214 */
[----:B--2---:R-:W-:-:S03]  /*42b90*/  ISETP.GE.AND P2, PT, R31, R36, PT ;  /* 0x000000241f00720c */ /* 0x004fc60003f46270 */
[----:B------:R-:W-:Y:S01]  /*42ba0*/  IMAD.WIDE R30, R33, 0x2, R158 ;  /* 0x00000002211e7825 */ /* 0x000fe200078e029e */
[----:B0-----:R-:W-:Y:S02]  /*42bb0*/  PRMT R25, R87, 0x7632, R25 ;  /* 0x0000763257197816 */ /* 0x001fe40000000019 */
[----:B------:R-:W0:Y:S01]  /*42bc0*/  LDC R36, c[0x0][0x228] ;  /* 0x00008a00ff247b82 */ /* 0x000e220000000800 */
[----:B------:R-:W-:Y:S01]  /*42bd0*/  VIADD R41, R3, 0x51 ;  /* 0x0000005103297836 */ /* 0x000fe20000000000 */
[----:B------:R2:W-:Y:S06]  /*42be0*/  @P1 STG.E.U16 desc[UR60][R26.64], R42 ;  /* 0x0000002a1a001986 */ /* 0x0005ec000c10153c */
[----:B------:R-:W0:Y:S01]  /*42bf0*/  LDC R35, c[0x0][0x22c] ;  /* 0x00008b00ff237b82 */ /* 0x000e220000000800 */
[----:B------:R-:W-:Y:S01]  /*42c00*/  @P6 STG.E.U16 desc[UR60][R28.64], R87 ;  /* 0x000000571c006986 */ /* 0x000fe2000c10153c */
[----:B------:R-:W-:-:S03]  /*42c10*/  ISETP.GE.AND P1, PT, R41, R34, PT ;  /* 0x000000222900720c */ /* 0x000fc60003f26270 */
[----:B------:R4:W-:Y:S03]  /*42c20*/  @P3 STG.E.U16 desc[UR60][R30.64], R25 ;  /* 0x000000191e003986 */ /* 0x0009e6000c10153c */
[----:B------:R-:W0:Y:S01]  /*42c30*/  LDC R39, c[0x0][0x228] ;  /* 0x00008a00ff277b82 */ /* 0x000e220000000800 */
[----:B---3--:R-:W-:Y:S01]  /*42c40*/  ISETP.LT.AND P3, PT, R23, R38, !P2 ;  /* 0x000000261700720c */ /* 0x008fe20005761270 */
[----:B--2---:R-:W-:Y:S01]  /*42c50*/  IMAD.IADD R27, R33, 0x1, R2 ;  /* 0x00000001211b7824 */ /* 0x004fe200078e0202 */
[----:B-1----:R-:W-:Y:S02]  /*42c60*/  ISETP.LT.AND P2, PT, R156, R37, !P2 ;  /* 0x000000259c00720c */ /* 0x002fe40005741270 */
[----:B----4-:R-:W-:-:S03]  /*42c70*/  ISETP.LT.AND P5, PT, R23, R40, !P1 ;  /* 0x000000281700720c */ /* 0x010fc60004fa1270 */
[----:B------:R-:W1:Y:S01]  /*42c80*/  LDC R2, c[0x0][0x248] ;  /* 0x00009200ff027b82 */ /* 0x000e620000000800 */
[----:B------:R-:W-:-:S07]  /*42c90*/  IMAD.WIDE R24, R27, 0x2, R20 ;  /* 0x000000021b187825 */ /* 0x000fce00078e0214 */
[----:B------:R-:W2:Y:S01]  /*42ca0*/  LDC R37, c[0x0][0x228] ;  /* 0x00008a00ff257b82 */ /* 0x000ea20000000800 */
[----:B------:R-:W-:Y:S02]  /*42cb0*/  IMAD.IADD R33, R27, 0x1, R0 ;  /* 0x000000011b217824 */ /* 0x000fe400078e0200 */
[----:B------:R-:W-:-:S05]  /*42cc0*/  VIADD R31, R3, 0x52 ;  /* 0x00000052031f7836 */ /* 0x000fca0000000000 */
[----:B------:R-:W3:Y:S01]  /*42cd0*/  LDC R38, c[0x0][0x228] ;  /* 0x00008a00ff267b82 */ /* 0x000ee20000000800 */
[----:B------:R-:W-:Y:S01]  /*42ce0*/  IMAD.WIDE R26, R27, 0x2, R158 ;  /* 0x000000021b1a7825 */ /* 0x000fe200078e029e */
[----:B------:R-:W-:Y:S01]  /*42cf0*/  PRMT R40, R64, 0x7632, R40 ;  /* 0x0000763240287816 */ /* 0x000fe20000000028 */
[----:B------:R-:W-:Y:S02]  /*42d00*/  @P3 STG.E.U16 desc[UR60][R24.64], R64 ;  /* 0x0000004018003986 */ /* 0x000fe4000c10153c */
[----:B------:R-:W-:-:S03]  /*42d10*/  IMAD.WIDE R28, R33, 0x2, R20 ;  /* 0x00000002211c7825 */ /* 0x000fc600078e0214 */
[----:B------:R-:W4:Y:S01]  /*42d20*/  LDC R0, c[0x0][0x248] ;  /* 0x00009200ff007b82 */ /* 0x000f220000000800 */
[----:B------:R-:W-:Y:S01]  /*42d30*/  VIADD R30, R3, 0x53 ;  /* 0x00000053031e7836 */ /* 0x000fe20000000000 */
[----:B------:R-:W-:Y:S01]  /*42d40*/  ISETP.GE.AND P3, PT, R31, R32, PT ;  /* 0x000000201f00720c */ /* 0x000fe20003f66270 */
[----:B------:R-:W-:Y:S05]  /*42d50*/  @P2 STG.E.U16 desc[UR60][R26.64], R40 ;  /* 0x000000281a002986 */ /* 0x000fea000c10153c */
[----:B------:R-:W4:Y:S01]  /*42d60*/  LDC R34, c[0x0][0x22c] ;  /* 0x00008b00ff227b82 */ /* 0x000f220000000800 */
[----:B------:R1:W-:Y:S01]  /*42d70*/  @P5 STG.E.U16 desc[UR60][R28.64], R80 ;  /* 0x000000501c005986 */ /* 0x0003e2000c10153c */
[----:B0-----:R-:W-:-:S02]  /*42d80*/  ISETP.LT.AND P5, PT, R23, R36, !P3 ;  /* 0x000000241700720c */ /* 0x001fc40005fa1270 */
[----:B------:R-:W-:Y:S02]  /*42d90*/  ISETP.GE.AND P2, PT, R30, R35, PT ;  /* 0x000000231e00720c */ /* 0x000fe40003f46270 */
[C---:B------:R-:W-:Y:S02]  /*42da0*/  ISETP.LT.AND P1, PT, R156.reuse, R39, !P1 ;  /* 0x000000279c00720c */ /* 0x040fe40004f21270 */
[----:B------:R-:W0:Y:S08]  /*42db0*/  LDC R35, c[0x0][0x22c] ;  /* 0x00008b00ff237b82 */ /* 0x000e300000000800 */
[----:B------:R-:W0:Y:S01]  /*42dc0*/  LDC R36, c[0x0][0x228] ;  /* 0x00008a00ff247b82 */ /* 0x000e220000000800 */
[----:B-1----:R-:W-:Y:S01]  /*42dd0*/  IMAD.IADD R29, R33, 0x1, R2 ;  /* 0x00000001211d7824 */ /* 0x002fe200078e0202 */
[----:B--2---:R-:W-:-:S06]  /*42de0*/  ISETP.LT.AND P6, PT, R156, R37, !P3 ;  /* 0x000000259c00720c */ /* 0x004fcc0005fc1270 */
[----:B------:R-:W1:Y:S01]  /*42df0*/  LDC R39, c[0x0][0x228] ;  /* 0x00008a00ff277b82 */ /* 0x000e620000000800 */
[----:B------:R-:W-:Y:S01]  /*42e00*/  PRMT R27, R80, 0x7632, R27 ;  /* 0x00007632501b7816 */ /* 0x000fe2000000001b */
[----:B------:R-:W-:-:S06]  /*42e10*/  IMAD.WIDE R24, R33, 0x2, R158 ;  /* 0x0000000221187825 */ /* 0x000fcc00078e029e */
[----:B------:R-:W2:Y:S01]  /*42e20*/  LDC R40, c[0x0][0x228] ;  /* 0x00008a00ff287b82 */ /* 0x000ea20000000800 */
[----:B---3--:R-:W-:-:S07]  /*42e30*/  ISETP.LT.AND P3, PT, R23, R38, !P2 ;  /* 0x000000261700720c */ /* 0x008fce0005761270 */
[----:B------:R-:W3:Y:S01]  /*42e40*/  LDC R41, c[0x0][0x228] ;  /* 0x00008a00ff297b82 */ /* 0x000ee20000000800 */
[----:B------:R-:W-:-:S07]  /*42e50*/  VIADD R37, R3, 0x54 ;  /* 0x0000005403257836 */ /* 0x000fce0000000000 */
[----:B------:R-:W3:Y:S01]  /*42e60*/  LDC R2, c[0x0][0x248] ;  /* 0x00009200ff027b82 */ /* 0x000ee20000000800 */
[----:B----4-:R-:W-:Y:S01]  /*42e70*/  IMAD.IADD R33, R29, 0x1, R0 ;  /* 0x000000011d217824 */ /* 0x010fe200078e0200 */
[----:B------:R4:W-:Y:S06]  /*42e80*/  @P1 STG.E.U16 desc[UR60][R24.64], R27 ;  /* 0x0000001b18001986 */ /* 0x0009ec000c10153c */
[----:B------:R-:W3:Y:S01]  /*42e90*/  LDC R43, c[0x0][0x228] ;  /* 0x00008a00ff2b7b82 */ /* 0x000ee20000000800 */
[----:B------:R-:W-:Y:S01]  /*42ea0*/  ISETP.GE.AND P1, PT, R37, R34, PT ;  /* 0x000000222500720c */ /* 0x000fe20003f26270 */
[----:B------:R-:W-:-:S06]  /*42eb0*/  IMAD.WIDE R30, R33, 0x2, R20 ;  /* 0x00000002211e7825 */ /* 0x000fcc00078e0214 */
[----:B------:R-:W3:Y:S01]  /*42ec0*/  LDC R32, c[0x0][0x248] ;  /* 0x00009200ff207b82 */ /* 0x000ee20000000800 */
[----:B----4-:R-:W-:Y:S01]  /*42ed0*/  IMAD.WIDE R26, R29, 0x2, R20 ;  /* 0x000000021d1a7825 */ /* 0x010fe200078e0214 */
[----:B------:R-:W-:-:S03]  /*42ee0*/  PRMT R25, R65, 0x7632, R25 ;  /* 0x0000763241197816 */ /* 0x000fc60000000019 */
[----:B------:R-:W-:-:S03]  /*42ef0*/  IMAD.WIDE R28, R29, 0x2, R158 ;  /* 0x000000021d1c7825 */ /* 0x000fc600078e029e */
[----:B------:R-:W4:Y:S01]  /*42f00*/  LDC R34, c[0x0][0x22c] ;  /* 0x00008b00ff227b82 */ /* 0x000f220000000800 */
[----:B------:R-:W-:Y:S01]  /*42f10*/  VIADD R0, R3, 0x55 ;  /* 0x0000005503007836 */ /* 0x000fe20000000000 */
[----:B------:R-:W-:Y:S04]  /*42f20*/  @P5 STG.E.U16 desc[UR60][R26.64], R65 ;  /* 0x000000411a005986 */ /* 0x000fe8000c10153c */
[----:B------:R3:W-:Y:S01]  /*42f30*/  @P6 STG.E.U16 desc[UR60][R28.64], R25 ;  /* 0x000000191c006986 */ /* 0x0007e2000c10153c */
[----:B0-----:R-:W-:Y:S01]  /*42f40*/  ISETP.LT.AND P6, PT, R23, R36, !P1 ;  /* 0x000000241700720c */ /* 0x001fe20004fc1270 */
[----:B------:R-:W0:Y:S02]  /*42f50*/  LDC R38, c[0x0][0x228] ;  /* 0x00008a00ff267b82 */ /* 0x000e240000000800 */
[----:B------:R4:W-:Y:S01]  /*42f60*/  @P3 STG.E.U16 desc[UR60][R30.64], R81 ;  /* 0x000000511e003986 */ /* 0x0009e2000c10153c */
[----:B------:R-:W-:-:S02]  /*42f70*/  ISETP.GE.AND P3, PT, R0, R35, PT ;  /* 0x000000230000720c */ /* 0x000fc40003f66270 */
[----:B-1----:R-:W-:-:S03]  /*42f80*/  ISETP.LT.AND P2, PT, R156, R39, !P2 ;  /* 0x000000279c00720c */ /* 0x002fc60005741270 */
[----:B------:R-:W1:Y:S01]  /*42f90*/  LDC R36, c[0x0][0x22c] ;  /* 0x00008b00ff247b82 */ /* 0x000e620000000800 */
[----:B--2---:R-:W-:Y:S02]  /*42fa0*/  ISETP.LT.AND P5, PT, R23, R40, !P3 ;  /* 0x000000281700720c */ /* 0x004fe40005fa1270 */
[----:B---3--:R-:W-:Y:S01]  /*42fb0*/  ISETP.LT.AND P1, PT, R156, R41, !P1 ;  /* 0x000000299c00720c */ /* 0x008fe20004f21270 */
[----:B------:R-:W-:-:S04]  /*42fc0*/  IMAD.IADD R29, R33, 0x1, R2 ;  /* 0x00000001211d7824 */ /* 0x000fc800078e0202 */
[----:B------:R-:W2:Y:S01]  /*42fd0*/  LDC R0, c[0x0][0x248] ;  /* 0x00009200ff007b82 */ /* 0x000ea20000000800 */
[----:B------:R-:W-:-:S07]  /*42fe0*/  ISETP.LT.AND P3, PT, R156, R43, !P3 ;  /* 0x0000002b9c00720c */ /* 0x000fce0005f61270 */
[----:B------:R-:W3:Y:S01]  /*42ff0*/  LDC R39, c[0x0][0x228] ;  /* 0x00008a00ff277b82 */ /* 0x000ee20000000800 */
[----:B------:R-:W-:Y:S01]  /*43000*/  PRMT R42, R81, 0x7632, R42 ;  /* 0x00007632512a7816 */ /* 0x000fe2000000002a */
[----:B------:R-:W-:-:S06]  /*43010*/  IMAD.WIDE R24, R33, 0x2, R158 ;  /* 0x0000000221187825 */ /* 0x000fcc00078e029e */
[----:B------:R-:W3:Y:S01]  /*43020*/  LDC R40, c[0x0][0x228] ;  /* 0x00008a00ff287b82 */ /* 0x000ee20000000800 */
[C---:B------:R-:W-:Y:S01]  /*43030*/  IMAD.IADD R35, R29.reuse, 0x1, R32 ;  /* 0x000000011d237824 */ /* 0x040fe200078e0220 */
[----:B------:R-:W-:Y:S01]  /*43040*/  PRMT R33, R66, 0x7632, R33 ;  /* 0x0000763242217816 */ /* 0x000fe20000000021 */
[----:B------:R-:W-:-:S05]  /*43050*/  IMAD.WIDE R26, R29, 0x2, R20 ;  /* 0x000000021d1a7825 */ /* 0x000fca00078e0214 */
[----:B------:R-:W3:Y:S01]  /*43060*/  LDC R2, c[0x0][0x248] ;  /* 0x00009200ff027b82 */ /* 0x000ee20000000800 */
[----:B------:R-:W-:Y:S01]  /*43070*/  IMAD.WIDE R28, R29, 0x2, R158 ;  /* 0x000000021d1c7825 */ /* 0x000fe200078e029e */
[----:B------:R0:W-:Y:S03]  /*43080*/  @P2 STG.E.U16 desc[UR60][R24.64], R42 ;  /* 0x0000002a18002986 */ /* 0x0001e6000c10153c */
[----:B------:R-:W-:Y:S01]  /*43090*/  VIADD R41, R3, 0x56 ;  /* 0x0000005603297836 */ /* 0x000fe20000000000 */
[----:B------:R-:W-:Y:S02]  /*430a0*/  @P6 STG.E.U16 desc[UR60][R26.64], R66 ;  /* 0x000000421a006986 */ /* 0x000fe4000c10153c */
[----:B------:R-:W3:Y:S01]  /*430b0*/  LDC R37, c[0x0][0x22c] ;  /* 0x00008b00ff257b82 */ /* 0x000ee20000000800 */
[----:B----4-:R-:W-:Y:S01]  /*430c0*/  IMAD.WIDE R30, R35, 0x2, R20 ;  /* 0x00000002231e7825 */ /* 0x010fe200078e0214 */
[----:B------:R4:W-:Y:S01]  /*430d0*/  @P1 STG.E.U16 desc[UR60][R28.64], R33 ;  /* 0x000000211c001986 */ /* 0x0009e2000c10153c */
[----:B------:R-:W-:-:S02]  /*430e0*/  ISETP.GE.AND P2, PT, R41, R34, PT ;  /* 0x000000222900720c */ /* 0x000fc40003f46270 */
[----:B------:R-:W-:Y:S01]  /*430f0*/  VIADD R43, R3, 0x57 ;  /* 0x00000057032b7836 */ /* 0x000fe20000000000 */
[----:B0-----:R-:W-:Y:S02]  /*43100*/  PRMT R25, R82, 0x7632, R25 ;  /* 0x0000763252197816 */ /* 0x001fe40000000019 */
[----:B------:R-:W0:Y:S01]  /*43110*/  LDC R34, c[0x0][0x228] ;  /* 0x00008a00ff227b82 */ /* 0x000e220000000800 */
[----:B------:R3:W-:Y:S01]  /*43120*/  @P5 STG.E.U16 desc[UR60][R30.64], R82 ;  /* 0x000000521e005986 */ /* 0x0007e2000c10153c */
[----:B----4-:R-:W-:-:S06]  /*43130*/  IMAD.WIDE R32, R35, 0x2, R158 ;  /* 0x0000000223207825 */ /* 0x010fcc00078e029e */
[----:B------:R-:W4:Y:S01]  /*43140*/  LDC R41, c[0x0][0x228] ;  /* 0x00008a00ff297b82 */ /* 0x000f220000000800 */
[----:B-1----:R-:W-:Y:S01]  /*43150*/  ISETP.GE.AND P1, PT, R43, R36, PT ;  /* 0x000000242b00720c */ /* 0x002fe20003f26270 */
[----:B------:R1:W-:Y:S01]  /*43160*/  @P3 STG.E.U16 desc[UR60][R32.64], R25 ;  /* 0x0000001920003986 */ /* 0x0003e2000c10153c */
[----:B------:R-:W-:Y:S01]  /*43170*/  ISETP.LT.AND P3, PT, R23, R38, !P2 ;  /* 0x000000261700720c */ /* 0x000fe20005761270 */
[----:B--2---:R-:W-:Y:S01]  /*43180*/  IMAD.IADD R27, R35, 0x1, R0 ;  /* 0x00000001231b7824 */ /* 0x004fe200078e0200 */
[----:B---3--:R-:W-:-:S03]  /*43190*/  ISETP.LT.AND P2, PT, R156, R39, !P2 ;  /* 0x000000279c00720c */ /* 0x008fc60005741270 */
[----:B------:R-:W2:Y:S01]  /*431a0*/  LDC R30, c[0x0][0x22c] ;  /* 0x00008b00ff1e7b82 */ /* 0x000ea20000000800 */
[----:B------:R-:W-:Y:S01]  /*431b0*/  ISETP.LT.AND P5, PT, R23, R40, !P1 ;  /* 0x000000281700720c */ /* 0x000fe20004fa1270 */
[----:B------:R-:W-:-:S06]  /*431c0*/  IMAD.IADD R31, R27, 0x1, R2 ;  /* 0x000000011b1f7824 */ /* 0x000fcc00078e0202 */
[----:B------:R-:W3:Y:S01]  /*431d0*/  LDC R35, c[0x0][0x228] ;  /* 0x00008a00ff237b82 */ /* 0x000ee20000000800 */
[----:B-1----:R-:W-:Y:S01]  /*431e0*/  IMAD.WIDE R24, R27, 0x2, R20 ;  /* 0x000000021b187825 */ /* 0x002fe200078e0214 */
[----:B------:R-:W-:-:S06]  /*431f0*/  PRMT R33, R67, 0x7632, R33 ;  /* 0x0000763243217816 */ /* 0x000fcc0000000021 */
[----:B------:R-:W1:Y:S01]  /*43200*/  LDC R0, c[0x0][0x248] ;  /* 0x00009200ff007b82 */ /* 0x000e620000000800 */
[----:B------:R-:W-:-:S07]  /*43210*/  VIADD R32, R3, 0x58 ;  /* 0x0000005803207836 */ /* 0x000fce0000000000 */
[----:B------:R-:W3:Y:S01]  /*43220*/  LDC R36, c[0x0][0x228] ;  /* 0x00008a00ff247b82 */ /* 0x000ee20000000800 */
[----:B------:R-:W-:Y:S01]  /*43230*/  IMAD.WIDE R26, R27, 0x2, R158 ;  /* 0x000000021b1a7825 */ /* 0x000fe200078e029e */
[----:B------:R-:W-:Y:S01]  /*43240*/  @P3 STG.E.U16 desc[UR60][R24.64], R67 ;  /* 0x0000004318003986 */ /* 0x000fe2000c10153c */
[----:B------:R-:W-:Y:S02]  /*43250*/  ISETP.GE.AND P3, PT, R32, R37, PT ;  /* 0x000000252000720c */ /* 0x000fe40003f66270 */
[----:B------:R-:W-:-:S03]  /*43260*/  IMAD.WIDE R28, R31, 0x2, R20 ;  /* 0x000000021f1c7825 */ /* 0x000fc600078e0214 */
[----:B------:R-:W3:Y:S01]  /*43270*/  LDC R2, c[0x0][0x248] ;  /* 0x00009200ff027b82 */ /* 0x000ee20000000800 */
[----:B------:R1:W-:Y:S01]  /*43280*/  @P2 STG.E.U16 desc[UR60][R26.64], R33 ;  /* 0x000000211a002986 */ /* 0x0003e2000c10153c */
[----:B----4-:R-:W-:-:S03]  /*43290*/  ISETP.LT.AND P1, PT, R156, R41, !P1 ;  /* 0x000000299c00720c */ /* 0x010fc60004f21270 */
[----:B------:R4:W-:Y:S01]  /*432a0*/  @P5 STG.E.U16 desc[UR60][R28.64], R83 ;  /* 0x000000531c005986 */ /* 0x0009e2000c10153c */
[----:B0-----:R-:W-:Y:S01]  /*432b0*/  ISETP.LT.AND P5, PT, R23, R34, !P3 ;  /* 0x000000221700720c */ /* 0x001fe20005fa1270 */
[----:B------:R-:W-:Y:S01]  /*432c0*/  VIADD R41, R3, 0x59 ;  /* 0x0000005903297836 */ /* 0x000fe20000000000 */
[----:B------:R-:W0:Y:S08]  /*432d0*/  LDC R32, c[0x0][0x22c] ;  /* 0x00008b00ff207b82 */ /* 0x000e300000000800 */
[----:B------:R-:W0:Y:S01]  /*432e0*/  LDC R34, c[0x0][0x22c] ;  /* 0x00008b00ff227b82 */ /* 0x000e220000000800 */
[----:B--2---:R-:W-:Y:S01]  /*432f0*/  ISETP.GE.AND P2, PT, R41, R30, PT ;  /* 0x0000001e2900720c */ /* 0x004fe20003f46270 */
[----:B-1----:R-:W-:Y:S01]  /*43300*/  IMAD.IADD R33, R31, 0x1, R0 ;  /* 0x000000011f217824 */ /* 0x002fe200078e0200 */
[----:B---3--:R-:W-:-:S05]  /*43310*/  ISETP.LT.AND P6, PT, R156, R35, !P3 ;  /* 0x000000239c00720c */ /* 0x008fca0005fc1270 */
[----:B------:R-:W1:Y:S01]  /*43320*/  LDC R38, c[0x0][0x228] ;  /* 0x00008a00ff267b82 */ /* 0x000e620000000800 */
[----:B------:R-:W-:-:S07]  /*43330*/  ISETP.LT.AND P3, PT, R23, R36, !P2 ;  /* 0x000000241700720c */ /* 0x000fce0005761270 */
[----:B------:R-:W2:Y:S01]  /*43340*/  LDC R40, c[0x0][0x228] ;  /* 0x00008a00ff287b82 */ /* 0x000ea20000000800 */
[----:B------:R-:W-:Y:S01]  /*43350*/  PRMT R42, R83, 0x7632, R42 ;  /* 0x00007632532a7816 */ /* 0x000fe2000000002a */
[----:B------:R-:W-:-:S06]  /*43360*/  IMAD.WIDE R24, R31, 0x2, R158 ;  /* 0x000000021f187825 */ /* 0x000fcc00078e029e */
[----:B------:R-:W3:Y:S01]  /*43370*/  LDC R39, c[0x0][0x228] ;  /* 0x00008a00ff277b82 */ /* 0x000ee20000000800 */
[----:B------:R-:W-:-:S07]  /*43380*/  IMAD.IADD R35, R33, 0x1, R2 ;  /* 0x0000000121237824 */ /* 0x000fce00078e0202 */
[----:B------:R-:W3:Y:S01]  /*43390*/  LDC R37, c[0x0][0x228] ;  /* 0x00008a00ff257b82 */ /* 0x000ee20000000800 */
[C---:B------:R-:W-:Y:S01]  /*433a0*/  IMAD.WIDE R26, R33.reuse, 0x2, R20 ;  /* 0x00000002211a7825 */ /* 0x040fe200078e0214 */
[----:B------:R0:W-:Y:S03]  /*433b0*/  @P1 STG.E.U16 desc[UR60][R24.64], R42 ;  /* 0x0000002a18001986 */ /* 0x0001e6000c10153c */
[----:B----4-:R-:W-:-:S03]  /*433c0*/  IMAD.WIDE R28, R33, 0x2, R158 ;  /* 0x00000002211c7825 */ /* 0x010fc600078e029e */
[----:B------:R-:W4:Y:S01]  /*433d0*/  LDC R0, c[0x0][0x248] ;  /* 0x00009200ff007b82 */ /* 0x000f220000000800 */
[----:B------:R-:W-:Y:S01]  /*433e0*/  IMAD.WIDE R30, R35, 0x2, R20 ;  /* 0x00000002231e7825 */ /* 0x000fe200078e0214 */
[----:B------:R-:W-:Y:S01]  /*433f0*/  @P5 STG.E.U16 desc[UR60][R26.64], R68 ;  /* 0x000000441a005986 */ /* 0x000fe2000c10153c */
[----:B0-----:R-:W-:-:S05]  /*43400*/  PRMT R25, R68, 0x7632, R25 ;  /* 0x0000763244197816 */ /* 0x001fca0000000019 */
[----:B------:R-:W0:Y:S01]  /*43410*/  LDC R33, c[0x0][0x228] ;  /* 0x00008a00ff217b82 */ /* 0x000e220000000800 */
[C---:B------:R-:W-:Y:S02]  /*43420*/  VIADD R41, R3.reuse, 0x5a ;  /* 0x0000005a03297836 */ /* 0x040fe40000000000 */
[----:B------:R-:W-:Y:S01]  /*43430*/  VIADD R43, R3, 0x5b ;  /* 0x0000005b032b7836 */ /* 0x000fe20000000000 */
[----:B------:R4:W-:Y:S04]  /*43440*/  @P6 STG.E.U16 desc[UR60][R28.64], R25 ;  /* 0x000000191c006986 */ /* 0x0009e8000c10153c */
[----:B------:R-:W0:Y:S01]  /*43450*/  LDC R2, c[0x0][0x248] ;  /* 0x00009200ff027b82 */ /* 0x000e220000000800 */
[----:B------:R0:W-:Y:S01]  /*43460*/  @P3 STG.E.U16 desc[UR60][R30.64], R76 ;  /* 0x0000004c1e003986 */ /* 0x0001e2000c10153c */
[----:B------:R-:W-:-:S02]  /*43470*/  ISETP.GE.AND P1, PT, R41, R32, PT ;  /* 0x000000202900720c */ /* 0x000fc40003f26270 */
[----:B------:R-:W-:-:S04]  /*43480*/  ISETP.GE.AND P3, PT, R43, R34, PT ;  /* 0x000000222b00720c */ /* 0x000fc80003f66270 */
[----:B------:R-:W0:Y:S01]  /*43490*/  LDC R36, c[0x0][0x22c] ;  /* 0x00008b00ff247b82 */ /* 0x000e220000000800 */
[C---:B-1----:R-:W-:Y:S02]  /*434a0*/  ISETP.LT.AND P6, PT, R23.reuse, R38, !P1 ;  /* 0x000000261700720c */ /* 0x042fe40004fc1270 */
[----:B--2---:R-:W-:Y:S02]  /*434b0*/  ISETP.LT.AND P5, PT, R23, R40, !P3 ;  /* 0x000000281700720c */ /* 0x004fe40005fa1270 */
[----:B---3--:R-:W-:-:S03]  /*434c0*/  ISETP.LT.AND P1, PT, R156, R39, !P1 ;  /* 0x000000279c00720c */ /* 0x008fc60004f21270 */
[----:B------:R-:W1:Y:S01]  /*434d0*/  LDC R40, c[0x0][0x228] ;  /* 0x00008a00ff287b82 */ /* 0x000e620000000800 */
[----:B------:R-:W-:Y:S01]  /*434e0*/  ISETP.LT.AND P2, PT, R156, R37, !P2 ;  /* 0x000000259c00720c */ /* 0x000fe20005741270 */
[----:B----4-:R-:W-:-:S06]  /*434f0*/  IMAD.IADD R29, R35, 0x1, R0 ;  /* 0x00000001231d7824 */ /* 0x010fcc00078e0200 */
[----:B------:R-:W2:Y:S08]  /*43500*/  LDC R39, c[0x0][0x228] ;  /* 0x00008a00ff277b82 */ /* 0x000eb00000000800 */
[----:B------:R-:W3:Y:S01]  /*43510*/  LDC R34, c[0x0][0x248] ;  /* 0x00009200ff227b82 */ /* 0x000ee20000000800 */
[----:B0-----:R-:W-:Y:S01]  /*43520*/  ISETP.LT.AND P3, PT, R156, R33, !P3 ;  /* 0x000000219c00720c */ /* 0x001fe20005f61270 */
[----:B------:R-:W-:Y:S01]  /*43530*/  IMAD.WIDE R24, R35, 0x2, R158 ;  /* 0x0000000223187825 */ /* 0x000fe200078e029e */
[----:B------:R-:W-:-:S05]  /*43540*/  PRMT R46, R76, 0x7632, R46 ;  /* 0x000076324c2e7816 */ /* 0x000fca000000002e */
[----:B------:R-:W0:Y:S01]  /*43550*/  LDC R0, c[0x0][0x248] ;  /* 0x00009200ff007b82 */ /* 0x000e220000000800 */
[--C-:B------:R-:W-:Y:S01]  /*43560*/  IMAD.IADD R37, R29, 0x1, R2.reuse ;  /* 0x000000011d257824 */ /* 0x100fe200078e0202 */
[----:B------:R-:W-:Y:S01]  /*43570*/  PRMT R2, R69, 0x7632, R2 ;  /* 0x0000763245027816 */ /* 0x000fe20000000002 */
[----:B------:R-:W-:-:S05]  /*43580*/  IMAD.WIDE R26, R29, 0x2, R20 ;  /* 0x000000021d1a7825 */ /* 0x000fca00078e0214 */
[----:B------:R-:W4:Y:S01]  /*43590*/  LDC R38, c[0x0][0x22c] ;  /* 0x00008b00ff267b82 */ /* 0x000f220000000800 */
[----:B------:R-:W-:Y:S01]  /*435a0*/  IMAD.WIDE R28, R29, 0x2, R158 ;  /* 0x000000021d1c7825 */ /* 0x000fe200078e029e */
[----:B------:R1:W-:Y:S03]  /*435b0*/  @P2 STG.E.U16 desc[UR60][R24.64], R46 ;  /* 0x0000002e18002986 */ /* 0x0003e6000c10153c */
[----:B------:R-:W-:-:S03]  /*435c0*/  VIADD R43, R3, 0x5c ;  /* 0x0000005c032b7836 */ /* 0x000fc60000000000 */
[----:B------:R-:W4:Y:S01]  /*435d0*/  LDC R42, c[0x0][0x228] ;  /* 0x00008a00ff2a7b82 */ /* 0x000f220000000800 */
[----:B------:R-:W-:Y:S01]  /*435e0*/  IMAD.WIDE R30, R37, 0x2, R20 ;  /* 0x00000002251e7825 */ /* 0x000fe200078e0214 */
[----:B------:R3:W-:Y:S06]  /*435f0*/  @P6 STG.E.U16 desc[UR60][R26.64], R69 ;  /* 0x000000451a006986 */ /* 0x0007ec000c10153c */
[----:B------:R-:W4:Y:S01]  /*43600*/  LDC R41, c[0x0][0x228] ;  /* 0x00008a00ff297b82 */ /* 0x000f220000000800 */
[----:B------:R-:W-:Y:S01]  /*43610*/  @P1 STG.E.U16 desc[UR60][R28.64], R2 ;  /* 0x000000021c001986 */ /* 0x000fe2000c10153c */
[----:B-1----:R-:W-:Y:S01]  /*43620*/  PRMT R25, R77, 0x7632, R25 ;  /* 0x000076324d197816 */ /* 0x002fe20000000019 */
[----:B------:R-:W-:Y:S01]  /*43630*/  IMAD.WIDE R32, R37, 0x2, R158 ;  /* 0x0000000225207825 */ /* 0x000fe200078e029e */
[----:B------:R-:W-:-:S04]  /*43640*/  ISETP.GE.AND P1, PT, R43, R36, PT ;  /* 0x000000242b00720c */ /* 0x000fc80003f26270 */
[----:B------:R-:W1:Y:S01]  /*43650*/  LDC R35, c[0x0][0x22c] ;  /* 0x00008b00ff237b82 */ /* 0x000e620000000800 */
[----:B------:R0:W-:Y:S01]  /*43660*/  @P5 STG.E.U16 desc[UR60][R30.64], R77 ;  /* 0x0000004d1e005986 */ /* 0x0001e2000c10153c */
[----:B------:R-:W-:-:S03]  /*43670*/  ISETP.LT.AND P5, PT, R23, R40, !P1 ;  /* 0x000000281700720c */ /* 0x000fc60004fa1270 */
[----:B------:R0:W-:Y:S01]  /*43680*/  @P3 STG.E.U16 desc[UR60][R32.64], R25 ;  /* 0x0000001920003986 */ /* 0x0001e2000c10153c */
[----:B--2---:R-:W-:Y:S01]  /*43690*/  ISETP.LT.AND P3, PT, R156, R39, !P1 ;  /* 0x000000279c00720c */ /* 0x004fe20004f61270 */
[----:B---3--:R-:W-:Y:S01]  /*436a0*/  IMAD.IADD R27, R37, 0x1, R34 ;  /* 0x00000001251b7824 */ /* 0x008fe200078e0222 */
[----:B------:R-:W2:Y:S01]  /*436b0*/  LDC R44, c[0x0][0x228] ;  /* 0x00008a00ff2c7b82 */ /* 0x000ea20000000800 */
[----:B------:R-:W-:-:S07]  /*436c0*/  VIADD R45, R3, 0x5d ;  /* 0x0000005d032d7836 */ /* 0x000fce0000000000 */
[----:B0-----:R-:W0:Y:S01]  /*436d0*/  LDC R30, c[0x0][0x22c] ;  /* 0x00008b00ff1e7b82 */ /* 0x001e220000000800 */
[C---:B------:R-:W-:Y:S01]  /*436e0*/  IMAD.IADD R31, R27.reuse, 0x1, R0 ;  /* 0x000000011b1f7824 */ /* 0x040fe200078e0200 */
[----:B------:R-:W-:Y:S01]  /*436f0*/  PRMT R39, R70, 0x7632, R39 ;  /* 0x0000763246277816 */ /* 0x000fe20000000027 */
[----:B------:R-:W-:-:S05]  /*43700*/  IMAD.WIDE R24, R27, 0x2, R20 ;  /* 0x000000021b187825 */ /* 0x000fca00078e0214 */
[----:B------:R-:W3:Y:S01]  /*43710*/  LDC R37, c[0x0][0x228] ;  /* 0x00008a00ff257b82 */ /* 0x000ee20000000800 */
[----:B------:R-:W-:Y:S01]  /*43720*/  IMAD.WIDE R26, R27, 0x2, R158 ;  /* 0x000000021b1a7825 */ /* 0x000fe200078e029e */
[----:B----4-:R-:W-:-:S06]  /*43730*/  ISETP.GE.AND P2, PT, R45, R38, PT ;  /* 0x000000262d00720c */ /* 0x010fcc0003f46270 */
[----:B------:R-:W4:Y:S08]  /*43740*/  LDC R2, c[0x0][0x248] ;  /* 0x00009200ff027b82 */ /* 0x000f300000000800 */
[----:B------:R-:W4:Y:S01]  /*43750*/  LDC R36, c[0x0][0x228] ;  /* 0x00008a00ff247b82 */ /* 0x000f220000000800 */
[----:B------:R-:W-:Y:S01]  /*43760*/  VIADD R34, R3, 0x5e ;  /* 0x0000005e03227836 */ /* 0x000fe20000000000 */
[----:B------:R-:W-:Y:S01]  /*43770*/  @P5 STG.E.U16 desc[UR60][R24.64], R70 ;  /* 0x0000004618005986 */ /* 0x000fe2000c10153c */
[----:B------:R-:W-:-:S05]  /*43780*/  ISETP.LT.AND P6, PT, R23, R42, !P2 ;  /* 0x0000002a1700720c */ /* 0x000fca00057c1270 */
[----:B------:R-:W4:Y:S01]  /*43790*/  LDC R0, c[0x0][0x248] ;  /* 0x00009200ff007b82 */ /* 0x000f220000000800 */
[----:B------:R2:W-:Y:S01]  /*437a0*/  @P3 STG.E.U16 desc[UR60][R26.64], R39 ;  /* 0x000000271a003986 */ /* 0x0005e2000c10153c */
[----:B------:R-:W-:Y:S02]  /*437b0*/  ISETP.LT.AND P3, PT, R156, R41, !P2 ;  /* 0x000000299c00720c */ /* 0x000fe40005761270 */
[----:B-1----:R-:W-:Y:S01]  /*437c0*/  ISETP.GE.AND P1, PT, R34, R35, PT ;  /* 0x000000232200720c */ /* 0x002fe20003f26270 */
[----:B------:R-:W-:-:S03]  /*437d0*/  VIADD R41, R3, 0x5f ;  /* 0x0000005f03297836 */ /* 0x000fc60000000000 */
[----:B------:R-:W1:Y:S01]  /*437e0*/  LDC R32, c[0x0][0x22c] ;  /* 0x00008b00ff207b82 */ /* 0x000e620000000800 */
[----:B------:R-:W-:Y:S01]  /*437f0*/  IMAD.WIDE R28, R31, 0x2, R20 ;  /* 0x000000021f1c7825 */ /* 0x000fe200078e0214 */
[----:B0-----:R-:W-:-:S06]  /*43800*/  ISETP.GE.AND P2, PT, R41, R30, PT ;  /* 0x0000001e2900720c */ /* 0x001fcc0003f46270 */
[----:B------:R-:W0:Y:S01]  /*43810*/  LDC R34, c[0x0][0x22c] ;  /* 0x00008b00ff227b82 */ /* 0x000e220000000800 */
[----:B--2---:R-:W-:Y:S01]  /*43820*/  PRMT R27, R78, 0x7632, R27 ;  /* 0x000076324e1b7816 */ /* 0x004fe2000000001b */
[----:B------:R-:W-:Y:S01]  /*43830*/  IMAD.WIDE R24, R31, 0x2, R158 ;  /* 0x000000021f187825 */ /* 0x000fe200078e029e */
[----:B------:R-:W-:Y:S01]  /*43840*/  @P6 STG.E.U16 desc[UR60][R28.64], R78 ;  /* 0x0000004e1c006986 */ /* 0x000fe2000c10153c */
[----:B------:R-:W-:-:S04]  /*43850*/  ISETP.LT.AND P5, PT, R23, R44, !P1 ;  /* 0x0000002c1700720c */ /* 0x000fc80004fa1270 */
[----:B------:R-:W2:Y:S01]  /*43860*/  LDC R38, c[0x0][0x228] ;  /* 0x00008a00ff267b82 */ /* 0x000ea20000000800 */
[----:B---3--:R-:W-:Y:S01]  /*43870*/  ISETP.LT.AND P1, PT, R156, R37, !P1 ;  /* 0x000000259c00720c */ /* 0x008fe20004f21270 */
[----:B------:R3:W-:Y:S01]  /*43880*/  @P3 STG.E.U16 desc[UR60][R24.64], R27 ;  /* 0x0000001b18003986 */ /* 0x0007e2000c10153c */
[----:B----4-:R-:W-:-:S05]  /*43890*/  IMAD.IADD R33, R31, 0x1, R2 ;  /* 0x000000011f217824 */ /* 0x010fca00078e0202 */
[----:B------:R-:W4:Y:S01]  /*438a0*/  LDC R39, c[0x0][0x228] ;  /* 0x00008a00ff277b82 */ /* 0x000f220000000800 */
[----:B------:R-:W-:-:S07]  /*438b0*/  ISETP.LT.AND P3, PT, R23, R36, !P2 ;  /* 0x000000241700720c */ /* 0x000fce0005761270 */
[----:B------:R-:W4:Y:S01]  /*438c0*/  LDC R35, c[0x0][0x228] ;  /* 0x00008a00ff237b82 */ /* 0x000f220000000800 */
[----:B------:R-:W-:Y:S01]  /*438d0*/  IMAD.IADD R31, R33, 0x1, R0 ;  /* 0x00000001211f7824 */ /* 0x000fe200078e0200 */
[----:B------:R-:W-:Y:S01]  /*438e0*/  PRMT R36, R71, 0x7632, R36 ;  /* 0x0000763247247816 */ /* 0x000fe20000000024 */
[----:B---3--:R-:W-:-:S05]  /*438f0*/  IMAD.WIDE R26, R33, 0x2, R20 ;  /* 0x00000002211a7825 */ /* 0x008fca00078e0214 */
[----:B------:R-:W3:Y:S01]  /*43900*/  LDC R2, c[0x0][0x248] ;  /* 0x00009200ff027b82 */ /* 0x000ee20000000800 */
[----:B------:R-:W-:-:S07]  /*43910*/  IMAD.WIDE R28, R33, 0x2, R158 ;  /* 0x00000002211c7825 */ /* 0x000fce00078e029e */
[----:B------:R-:W3:Y:S01]  /*43920*/  LDC R40, c[0x0][0x228] ;  /* 0x00008a00ff287b82 */ /* 0x000ee20000000800 */
[----:B------:R-:W-:Y:S01]  /*43930*/  IMAD.WIDE R24, R31, 0x2, R20 ;  /* 0x000000021f187825 */ /* 0x000fe200078e0214 */
[----:B------:R-:W-:Y:S03]  /*43940*/  @P5 STG.E.U16 desc[UR60][R26.64], R71 ;  /* 0x000000471a005986 */ /* 0x000fe6000c10153c */
[----:B------:R-:W-:-:S03]  /*43950*/  VIADD R37, R3, 0x60 ;  /* 0x0000006003257836 */ /* 0x000fc60000000000 */
[----:B------:R-:W3:Y:S01]  /*43960*/  LDC R30, c[0x0][0x248] ;  /* 0x00009200ff1e7b82 */ /* 0x000ee20000000800 */
[----:B------:R-:W-:Y:S01]  /*43970*/  VIADD R41, R3, 0x61 ;  /* 0x0000006103297836 */ /* 0x000fe20000000000 */
[----:B------:R4:W-:Y:S01]  /*43980*/  @P1 STG.E.U16 desc[UR60][R28.64], R36 ;  /* 0x000000241c001986 */ /* 0x0009e2000c10153c */
[----:B-1----:R-:W-:-:S03]  /*43990*/  ISETP.GE.AND P1, PT, R37, R32, PT ;  /* 0x000000202500720c */ /* 0x002fc60003f26270 */
[----:B------:R1:W-:Y:S01]  /*439a0*/  @P3 STG.E.U16 desc[UR60][R24.64], R79 ;  /* 0x0000004f18003986 */ /* 0x0003e2000c10153c */
[----:B0-----:R-:W-:Y:S01]  /*439b0*/  ISETP.GE.AND P3, PT, R41, R34, PT ;  /* 0x000000222900720c */ /* 0x001fe20003f66270 */
[----:B------:R-:W0:Y:S01]  /*439c0*/  LDC R33, c[0x0][0x228] ;  /* 0x00008a00ff217b82 */ /* 0x000e220000000800 */
[----:B--2---:R-:W-:Y:S02]  /*439d0*/  ISETP.LT.AND P6, PT, R23, R38, !P1 ;  /* 0x000000261700720c */ /* 0x004fe40004fc1270 */
[----:B----4-:R-:W-:-:S05]  /*439e0*/  ISETP.LT.AND P1, PT, R156, R39, !P1 ;  /* 0x000000279c00720c */ /* 0x010fca0004f21270 */
[----:B------:R-:W2:Y:S01]  /*439f0*/  LDC R34, c[0x0][0x22c] ;  /* 0x00008b00ff227b82 */ /* 0x000ea20000000800 */
[----:B------:R-:W-:-:S07]  /*43a00*/  ISETP.LT.AND P2, PT, R156, R35, !P2 ;  /* 0x000000239c00720c */ /* 0x000fce0005741270 */
[----:B------:R-:W4:Y:S01]  /*43a10*/  LDC R36, c[0x0][0x22c] ;  /* 0x00008b00ff247b82 */ /* 0x000f220000000800 */
[----:B---3--:R-:W-:-:S07]  /*43a20*/  IADD3 R29, R31, R2, RZ ;  /* 0x000000021f1d7210 */ /* 0x008fce0007ffe0ff */
[----:B------:R-:W3:Y:S08]  /*43a30*/  LDC R38, c[0x0][0x228] ;  /* 0x00008a00ff267b82 */ /* 0x000ef00000000800 */
[----:B------:R-:W3:Y:S01]  /*43a40*/  LDC R39, c[0x0][0x228] ;  /* 0x00008a00ff277b82 */ /* 0x000ee20000000800 */
[----:B------:R-:W-:-:S07]  /*43a50*/  ISETP.LT.AND P5, PT, R23, R40, !P3 ;  /* 0x000000281700720c */ /* 0x000fce0005fa1270 */
[----:B------:R-:W3:Y:S01]  /*43a60*/  LDC R0, c[0x0][0x248] ;  /* 0x00009200ff007b82 */ /* 0x000ee20000000800 */
[----:B------:R-:W-:Y:S01]  /*43a70*/  PRMT R42, R79, 0x7632, R42 ;  /* 0x000076324f2a7816 */ /* 0x000fe2000000002a */
[----:B-1----:R-:W-:Y:S01]  /*43a80*/  IMAD.WIDE R24, R31, 0x2, R158 ;  /* 0x000000021f187825 */ /* 0x002fe200078e029e */
[----:B------:R-:W-:-:S03]  /*43a90*/  PRMT R31, R72, 0x7632, R31 ;  /* 0x00007632481f7816 */ /* 0x000fc6000000001f */
[C---:B------:R-:W-:Y:S02]  /*43aa0*/  IMAD.WIDE R26, R29.reuse, 0x2, R20 ;  /* 0x000000021d1a7825 */ /* 0x040fe400078e0214 */
[----:B------:R-:W1:Y:S02]  /*43ab0*/  LDC R40, c[0x0][0x228] ;  /* 0x00008a00ff287b82 */ /* 0x000e640000000800 */
[C---:B------:R-:W-:Y:S02]  /*43ac0*/  IMAD.IADD R35, R29.reuse, 0x1, R30 ;  /* 0x000000011d237824 */ /* 0x040fe400078e021e */
[----:B------:R-:W-:-:S04]  /*43ad0*/  IMAD.WIDE R28, R29, 0x2, R158 ;  /* 0x000000021d1c7825 */ /* 0x000fc800078e029e */
[----:B------:R-:W1:Y:S01]  /*43ae0*/  LDC R41, c[0x0][0x228] ;  /* 0x00008a00ff297b82 */ /* 0x000e620000000800 */
[----:B------:R-:W-:Y:S01]  /*43af0*/  @P2 STG.E.U16 desc[UR60][R24.64], R42 ;  /* 0x0000002a18002986 */ /* 0x000fe2000c10153c */
[----:B------:R-:W-:-:S06]  /*43b00*/  VIADD R43, R3, 0x62 ;  /* 0x00000062032b7836 */ /* 0x000fcc0000000000 */
[----:B------:R-:W1:Y:S01]  /*43b10*/  LDC R2, c[0x0][0x248] ;  /* 0x00009200ff027b82 */ /* 0x000e620000000800 */
[----:B------:R-:W-:Y:S01]  /*43b20*/  @P6 STG.E.U16 desc[UR60][R26.64], R72 ;  /* 0x000000481a006986 */ /* 0x000fe2000c10153c */
[----:B------:R-:W-:-:S03]  /*43b30*/  VIADD R45, R3, 0x63 ;  /* 0x00000063032d7836 */ /* 0x000fc60000000000 */
[----:B------:R3:W-:Y:S01]  /*43b40*/  @P1 STG.E.U16 desc[UR60][R28.64], R31 ;  /* 0x0000001f1c001986 */ /* 0x0007e2000c10153c */
[----:B--2---:R-:W-:Y:S02]  /*43b50*/  ISETP.GE.AND P1, PT, R43, R34, PT ;  /* 0x000000222b00720c */ /* 0x004fe40003f26270 */
[----:B------:R-:W2:Y:S01]  /*43b60*/  LDC R37, c[0x0][0x22c] ;  /* 0x00008b00ff257b82 */ /* 0x000ea20000000800 */
[----:B0-----:R-:W-:Y:S02]  /*43b70*/  ISETP.LT.AND P3, PT, R156, R33, !P3 ;  /* 0x000000219c00720c */ /* 0x001fe40005f61270 */
[----:B----4-:R-:W-:Y:S01]  /*43b80*/  ISETP.GE.AND P2, PT, R45, R36, PT ;  /* 0x000000242d00720c */ /* 0x010fe20003f46270 */
[----:B---3--:R-:W-:-:S04]  /*43b90*/  IMAD.WIDE R30, R35, 0x2, R20 ;  /* 0x00000002231e7825 */ /* 0x008fc800078e0214 */
[----:B------:R-:W0:Y:S01]  /*43ba0*/  LDC R36, c[0x0][0x228] ;  /* 0x00008a00ff247b82 */ /* 0x000e220000000800 */
[----:B------:R3:W-:Y:S01]  /*43bb0*/  @P5 STG.E.U16 desc[UR60][R30.64], R16 ;  /* 0x000000101e005986 */ /* 0x0007e2000c10153c */
[----:B------:R-:W-:Y:S02]  /*43bc0*/  ISETP.LT.AND P5, PT, R23, R38, !P1 ;  /* 0x000000261700720c */ /* 0x000fe40004fa1270 */
[----:B------:R-:W-:Y:S01]  /*43bd0*/  ISETP.LT.AND P1, PT, R156, R39, !P1 ;  /* 0x000000279c00720c */ /* 0x000fe20004f21270 */
[----:B------:R-:W-:-:S03]  /*43be0*/  IMAD.IADD R27, R35, 0x1, R0 ;  /* 0x00000001231b7824 */ /* 0x000fc600078e0200 */
[----:B------:R-:W4:Y:S01]  /*43bf0*/  LDC R39, c[0x0][0x228] ;  /* 0x00008a00ff277b82 */ /* 0x000f220000000800 */
[----:B------:R-:W-:Y:S01]  /*43c00*/  IMAD.WIDE R32, R35, 0x2, R158 ;  /* 0x0000000223207825 */ /* 0x000fe200078e029e */
[----:B------:R-:W-:-:S06]  /*43c10*/  PRMT R25, R16, 0x7632, R25 ;  /* 0x0000763210197816 */ /* 0x000fcc0000000019 */
[----:B------:R-:W4:Y:S01]  /*43c20*/  LDC R0, c[0x0][0x248] ;  /* 0x00009200ff007b82 */ /* 0x000f220000000800 */
[----:B------:R3:W-:Y:S01]  /*43c30*/  @P3 STG.E.U16 desc[UR60][R32.64], R25 ;  /* 0x0000001920003986 */ /* 0x0007e2000c10153c */
[----:B-1----:R-:W-:Y:S02]  /*43c40*/  ISETP.LT.AND P6, PT, R23, R40, !P2 ;  /* 0x000000281700720c */ /* 0x002fe400057c1270 */
[----:B------:R-:W-:-:S04]  /*43c50*/  ISETP.LT.AND P3, PT, R156, R41, !P2 ;  /* 0x000000299c00720c */ /* 0x000fc80005761270 */
[----:B---3--:R-:W1:Y:S01]  /*43c60*/  LDC R16, c[0x0][0x248] ;  /* 0x00009200ff107b82 */ /* 0x008e620000000800 */
[----:B------:R-:W-:Y:S01]  /*43c70*/  PRMT R31, R73, 0x7632, R31 ;  /* 0x00007632491f7816 */ /* 0x000fe2000000001f */
[----:B------:R-:W-:Y:S02]  /*43c80*/  VIADD R30, R3, 0x64 ;  /* 0x00000064031e7836 */ /* 0x000fe40000000000 */
[----:B------:R-:W-:-:S04]  /*43c90*/  IMAD.IADD R33, R27, 0x1, R2 ;  /* 0x000000011b217824 */ /* 0x000fc800078e0202 */
[----:B------:R-:W3:Y:S01]  /*43ca0*/  LDC R34, c[0x0][0x22c] ;  /* 0x00008b00ff227b82 */ /* 0x000ee20000000800 */
[----:B------:R-:W-:-:S04]  /*43cb0*/  IMAD.WIDE R24, R27, 0x2, R20 ;  /* 0x000000021b187825 */ /* 0x000fc800078e0214 */
[----:B------:R-:W-:Y:S01]  /*43cc0*/  IMAD.WIDE R26, R27, 0x2, R158 ;  /* 0x000000021b1a7825 */ /* 0x000fe200078e029e */
[----:B------:R-:W-:Y:S02]  /*43cd0*/  @P5 STG.E.U16 desc[UR60][R24.64], R73 ;  /* 0x0000004918005986 */ /* 0x000fe4000c10153c */
[----:B------:R-:W3:Y:S01]  /*43ce0*/  LDC R2, c[0x0][0x228] ;  /* 0x00008a00ff027b82 */ /* 0x000ee20000000800 */
[----:B------:R-:W-:Y:S01]  /*43cf0*/  IMAD.WIDE R28, R33, 0x2, R20 ;  /* 0x00000002211c7825 */ /* 0x000fe200078e0214 */
[----:B------:R0:W-:Y:S01]  /*43d00*/  @P1 STG.E.U16 desc[UR60][R26.64], R31 ;  /* 0x0000001f1a001986 */ /* 0x0001e2000c10153c */
[----:B--2---:R-:W-:-:S05]  /*43d10*/  ISETP.GE.AND P2, PT, R30, R37, PT ;  /* 0x000000251e00720c */ /* 0x004fca0003f46270 */
[----:B------:R-:W2:Y:S01]  /*43d20*/  LDC R32, c[0x0][0x22c] ;  /* 0x00008b00ff207b82 */ /* 0x000ea20000000800 */
[----:B------:R1:W-:Y:S01]  /*43d30*/  @P6 STG.E.U16 desc[UR60][R28.64], R17 ;  /* 0x000000111c006986 */ /* 0x0003e2000c10153c */
[----:B0-----:R-:W-:Y:S01]  /*43d40*/  PRMT R27, R17, 0x7632, R27 ;  /* 0x00007632111b7816 */ /* 0x001fe2000000001b */
[----:B------:R-:W-:-:S05]  /*43d50*/  IMAD.WIDE R30, R33, 0x2, R158 ;  /* 0x00000002211e7825 */ /* 0x000fca00078e029e */
[----:B------:R-:W0:Y:S01]  /*43d60*/  LDC R38, c[0x0][0x228] ;  /* 0x00008a00ff267b82 */ /* 0x000e220000000800 */
[----:B------:R3:W-:Y:S07]  /*43d70*/  @P3 STG.E.U16 desc[UR60][R30.64], R27 ;  /* 0x0000001b1e003986 */ /* 0x0007ee000c10153c */
[----:B------:R-:W0:Y:S01]  /*43d80*/  LDC R41, c[0x0][0x228] ;  /* 0x00008a00ff297b82 */ /* 0x000e220000000800 */
[----:B------:R-:W-:Y:S02]  /*43d90*/  ISETP.LT.AND P3, PT, R23, R36, !P2 ;  /* 0x000000241700720c */ /* 0x000fe40005761270 */
[----:B----4-:R-:W-:-:S05]  /*43da0*/  ISETP.LT.AND P2, PT, R156, R39, !P2 ;  /* 0x000000279c00720c */ /* 0x010fca0005741270 */
[----:B------:R-:W4:Y:S01]  /*43db0*/  LDC R35, c[0x0][0x22c] ;  /* 0x00008b00ff237b82 */ /* 0x000f220000000800 */
[----:B------:R-:W-:Y:S02]  /*43dc0*/  VIADD R43, R3, 0x65 ;  /* 0x00000065032b7836 */ /* 0x000fe40000000000 */
[----:B------:R-:W-:-:S05]  /*43dd0*/  IMAD.IADD R25, R33, 0x1, R0 ;  /* 0x0000000121197824 */ /* 0x000fca00078e0200 */
[----:B------:R-:W4:Y:S01]  /*43de0*/  LDC R37, c[0x0][0x228] ;  /* 0x00008a00ff257b82 */ /* 0x000f220000000800 */
[----:B-1----:R-:W-:Y:S01]  /*43df0*/  IMAD.IADD R29, R25, 0x1, R16 ;  /* 0x00000001191d7824 */ /* 0x002fe200078e0210 */
[----:B---3--:R-:W-:Y:S01]  /*43e00*/  ISETP.GE.AND P1, PT, R43, R34, PT ;  /* 0x000000222b00720c */ /* 0x008fe20003f26270 */
[----:B------:R-:W-:Y:S01]  /*43e10*/  IMAD.WIDE R16, R25, 0x2, R20 ;  /* 0x0000000219107825 */ /* 0x000fe200078e0214 */
[----:B------:R-:W-:-:S03]  /*43e20*/  PRMT R34, R74, 0x7632, R34 ;  /* 0x000076324a227816 */ /* 0x000fc60000000022 */
[----:B------:R-:W-:Y:S01]  /*43e30*/  IMAD.WIDE R24, R25, 0x2, R158 ;  /* 0x0000000219187825 */ /* 0x000fe200078e029e */
[----:B------:R-:W1:Y:S03]  /*43e40*/  LDC R0, c[0x0][0x248] ;  /* 0x00009200ff007b82 */ /* 0x000e660000000800 */
[----:B------:R-:W-:Y:S01]  /*43e50*/  VIADD R31, R3, 0x66 ;  /* 0x00000066031f7836 */ /* 0x000fe20000000000 */
[----:B------:R-:W-:Y:S01]  /*43e60*/  @P3 STG.E.U16 desc[UR60][R16.64], R74 ;  /* 0x0000004a10003986 */ /* 0x000fe2000c10153c */
[----:B------:R-:W-:-:S03]  /*43e70*/  ISETP.LT.AND P5, PT, R23, R2, !P1 ;  /* 0x000000021700720c */ /* 0x000fc60004fa1270 */
[----:B------:R-:W3:Y:S01]  /*43e80*/  LDC R28, c[0x0][0x228] ;  /* 0x00008a00ff1c7b82 */ /* 0x000ee20000000800 */
[----:B------:R4:W-:Y:S01]  /*43e90*/  @P2 STG.E.U16 desc[UR60][R24.64], R34 ;  /* 0x0000002218002986 */ /* 0x0009e2000c10153c */
[----:B--2---:R-:W-:Y:S01]  /*43ea0*/  ISETP.GE.AND P2, PT, R31, R32, PT ;  /* 0x000000201f00720c */ /* 0x004fe20003f46270 */
[----:B------:R-:W-:-:S05]  /*43eb0*/  VIADD R32, R3, 0x67 ;  /* 0x0000006703207836 */ /* 0x000fca0000000000 */
[----:B------:R-:W2:Y:S01]  /*43ec0*/  LDC R2, c[0x0][0x248] ;  /* 0x00009200ff027b82 */ /* 0x000ea20000000800 */
[----:B0-----:R-:W-:Y:S02]  /*43ed0*/  ISETP.LT.AND P3, PT, R23, R38, !P2 ;  /* 0x000000261700720c */ /* 0x001fe40005761270 */
[----:B------:R-:W-:Y:S02]  /*43ee0*/  ISETP.LT.AND P6, PT, R156, R41, !P2 ;  /* 0x000000299c00720c */ /* 0x000fe400057c1270 */
[----:B----4-:R-:W-:-:S03]  /*43ef0*/  ISETP.GE.AND P2, PT, R32, R35, PT ;  /* 0x000000232000720c */ /* 0x010fc60003f46270 */
[----:B------:R-:W0:Y:S01]  /*43f00*/  LDC R30, c[0x0][0x22c] ;  /* 0x00008b00ff1e7b82 */ /* 0x000e220000000800 */
[----:B------:R-:W-:-:S07]  /*43f10*/  ISETP.LT.AND P1, PT, R156, R37, !P1 ;  /* 0x000000259c00720c */ /* 0x000fce0004f21270 */
[----:B------:R-:W4:Y:S01]  /*43f20*/  LDC R32, c[0x0][0x22c] ;  /* 0x00008b00ff207b82 */ /* 0x000f220000000800 */
[----:B------:R-:W-:-:S07]  /*43f30*/  IMAD.WIDE R26, R29, 0x2, R20 ;  /* 0x000000021d1a7825 */ /* 0x000fce00078e0214 */
[----:B------:R-:W4:Y:S01]  /*43f40*/  LDC R34, c[0x0][0x228] ;  /* 0x00008a00ff227b82 */ /* 0x000f220000000800 */
[----:B-1----:R-:W-:-:S07]  /*43f50*/  IMAD.IADD R31, R29, 0x1, R0 ;  /* 0x000000011d1f7824 */ /* 0x002fce00078e0200 */
[----:B------:R-:W1:Y:S08]  /*43f60*/  LDC R36, c[0x0][0x228] ;  /* 0x00008a00ff247b82 */ /* 0x000e700000000800 */
[----:B------:R-:W1:Y:S01]  /*43f70*/  LDC R35, c[0x0][0x228] ;  /* 0x00008a00ff237b82 */ /* 0x000e620000000800 */
[----:B------:R2:W-:Y:S01]  /*43f80*/  @P5 STG.E.U16 desc[UR60][R26.64], R18 ;  /* 0x000000121a005986 */ /* 0x0005e2000c10153c */
[----:B---3--:R-:W-:Y:S01]  /*43f90*/  ISETP.LT.AND P5, PT, R23, R28, !P2 ;  /* 0x0000001c1700720c */ /* 0x008fe200057a1270 */
[----:B------:R-:W-:-:S05]  /*43fa0*/  IMAD.WIDE R16, R29, 0x2, R158 ;  /* 0x000000021d107825 */ /* 0x000fca00078e029e */
[----:B------:R-:W3:Y:S01]  /*43fb0*/  LDC R33, c[0x0][0x228] ;  /* 0x00008a00ff217b82 */ /* 0x000ee20000000800 */
[----:B------:R-:W-:Y:S01]  /*43fc0*/  IMAD.WIDE R24, R31, 0x2, R20 ;  /* 0x000000021f187825 */ /* 0x000fe200078e0214 */
[----:B------:R-:W-:Y:S02]  /*43fd0*/  PRMT R29, R75, 0x7632, R29 ;  /* 0x000076324b1d7816 */ /* 0x000fe4000000001d */
[----:B--2---:R-:W-:-:S04]  /*43fe0*/  PRMT R18, R18, 0x7632, R18 ;  /* 0x0000763212127816 */ /* 0x004fc80000000012 */
[----:B------:R-:W2:Y:S01]  /*43ff0*/  LDC R0, c[0x0][0x248] ;  /* 0x00009200ff007b82 */ /* 0x000ea20000000800 */
[C---:B------:R-:W-:Y:S01]  /*44000*/  IMAD.WIDE R26, R31.reuse, 0x2, R158 ;  /* 0x000000021f1a7825 */ /* 0x040fe200078e029e */
[----:B------:R-:W-:Y:S03]  /*44010*/  @P1 STG.E.U16 desc[UR60][R16.64], R18 ;  /* 0x0000001210001986 */ /* 0x000fe6000c10153c */
[----:B------:R-:W-:-:S03]  /*44020*/  IMAD.IADD R31, R31, 0x1, R2 ;  /* 0x000000011f1f7824 */ /* 0x000fc600078e0202 */
[----:B------:R-:W2:Y:S01]  /*44030*/  LDC R37, c[0x0][0x228] ;  /* 0x00008a00ff257b82 */ /* 0x000ea20000000800 */
[C---:B------:R-:W-:Y:S01]  /*44040*/  VIADD R39, R3.reuse, 0x68 ;  /* 0x0000006803277836 */ /* 0x040fe20000000000 */
[----:B------:R-:W-:Y:S01]  /*44050*/  @P3 STG.E.U16 desc[UR60][R24.64], R75 ;  /* 0x0000004b18003986 */ /* 0x000fe2000c10153c */
[----:B------:R-:W-:-:S05]  /*44060*/  VIADD R41, R3, 0x69 ;  /* 0x0000006903297836 */ /* 0x000fca0000000000 */
[----:B------:R-:W2:Y:S01]  /*44070*/  LDC R2, c[0x0][0x248] ;  /* 0x00009200ff027b82 */ /* 0x000ea20000000800 */
[----:B------:R1:W-:Y:S01]  /*44080*/  @P6 STG.E.U16 desc[UR60][R26.64], R29 ;  /* 0x0000001d1a006986 */ /* 0x0003e2000c10153c */
[----:B0-----:R-:W-:Y:S02]  /*44090*/  ISETP.GE.AND P1, PT, R39, R30, PT ;  /* 0x0000001e2700720c */ /* 0x001fe40003f26270 */
[----:B----4-:R-:W-:-:S04]  /*440a0*/  ISETP.GE.AND P3, PT, R41, R32, PT ;  /* 0x000000202900720c */ /* 0x010fc80003f66270 */
[----:B------:R-:W0:Y:S01]  /*440b0*/  LDC R32, c[0x0][0x22c] ;  /* 0x00008b00ff207b82 */ /* 0x000e220000000800 */
[----:B-1----:R-:W-:Y:S01]  /*440c0*/  IMAD.WIDE R28, R31, 0x2, R20 ;  /* 0x000000021f1c7825 */ /* 0x002fe200078e0214 */
[----:B------:R-:W-:Y:S02]  /*440d0*/  ISETP.LT.AND P6, PT, R23, R34, !P1 ;  /* 0x000000221700720c */ /* 0x000fe40004fc1270 */
[----:B------:R-:W-:-:S04]  /*440e0*/  ISETP.LT.AND P1, PT, R156, R35, !P1 ;  /* 0x000000239c00720c */ /* 0x000fc80004f21270 */
[----:B------:R-:W1:Y:S01]  /*440f0*/  LDC R30, c[0x0][0x248] ;  /* 0x00009200ff1e7b82 */ /* 0x000e620000000800 */
[----:B------:R4:W-:Y:S01]  /*44100*/  @P5 STG.E.U16 desc[UR60][R28.64], R19 ;  /* 0x000000131c005986 */ /* 0x0009e2000c10153c */
[----:B------:R-:W-:Y:S02]  /*44110*/  ISETP.LT.AND P5, PT, R23, R36, !P3 ;  /* 0x000000241700720c */ /* 0x000fe40005fa1270 */
[----:B---3--:R-:W-:-:S04]  /*44120*/  ISETP.LT.AND P2, PT, R156, R33, !P2 ;  /* 0x000000219c00720c */ /* 0x008fc80005741270 */
[----:B------:R-:W3:Y:S01]  /*44130*/  LDC R36, c[0x0][0x228] ;  /* 0x00008a00ff247b82 */ /* 0x000ee20000000800 */
[----:B--2---:R-:W-:-:S07]  /*44140*/  IMAD.IADD R25, R31, 0x1, R0 ;  /* 0x000000011f197824 */ /* 0x004fce00078e0200 */
[----:B------:R-:W2:Y:S01]  /*44150*/  LDC R35, c[0x0][0x228] ;  /* 0x00008a00ff237b82 */ /* 0x000ea20000000800 */
[----:B------:R-:W-:Y:S01]  /*44160*/  ISETP.LT.AND P3, PT, R156, R37, !P3 ;  /* 0x000000259c00720c */ /* 0x000fe20005f61270 */
[----:B------:R-:W-:Y:S01]  /*44170*/  IMAD.WIDE R16, R31, 0x2, R158 ;  /* 0x000000021f107825 */ /* 0x000fe200078e029e */
[----:B------:R-:W-:-:S05]  /*44180*/  PRMT R42, R19, 0x7632, R42 ;  /* 0x00007632132a7816 */ /* 0x000fca000000002a */
[----:B------:R-:W1:Y:S01]  /*44190*/  LDC R34, c[0x0][0x22c] ;  /* 0x00008b00ff227b82 */ /* 0x000e620000000800 */
[C-C-:B------:R-:W-:Y:S01]  /*441a0*/  IMAD.IADD R33, R25.reuse, 0x1, R2.reuse ;  /* 0x0000000119217824 */ /* 0x140fe200078e0202 */
[----:B------:R-:W-:Y:S01]  /*441b0*/  PRMT R2, R12, 0x7632, R2 ;  /* 0x000076320c027816 */ /* 0x000fe20000000002 */
[----:B----4-:R-:W-:-:S05]  /*441c0*/  IMAD.WIDE R18, R25, 0x2, R20 ;  /* 0x0000000219127825 */ /* 0x010fca00078e0214 */
[----:B------:R-:W4:Y:S01]  /*441d0*/  LDC R0, c[0x0][0x248] ;  /* 0x00009200ff007b82 */ /* 0x000f220000000800 */
[----:B------:R-:W-:Y:S01]  /*441e0*/  IMAD.WIDE R24, R25, 0x2, R158 ;  /* 0x0000000219187825 */ /* 0x000fe200078e029e */
[----:B------:R0:W-:Y:S06]  /*441f0*/  @P2 STG.E.U16 desc[UR60][R16.64], R42 ;  /* 0x0000002a10002986 */ /* 0x0001ec000c10153c */
[----:B------:R-:W4:Y:S01]  /*44200*/  LDC R38, c[0x0][0x228] ;  /* 0x00008a00ff267b82 */ /* 0x000f220000000800 */
[----:B------:R-:W-:Y:S01]  /*44210*/  VIADD R39, R3, 0x6a ;  /* 0x0000006a03277836 */ /* 0x000fe20000000000 */
[----:B------:R1:W-:Y:S01]  /*44220*/  @P6 STG.E.U16 desc[UR60][R18.64], R12 ;  /* 0x0000000c12006986 */ /* 0x0003e2000c10153c */
[----:B------:R-:W-:-:S05]  /*44230*/  IMAD.WIDE R26, R33, 0x2, R20 ;  /* 0x00000002211a7825 */ /* 0x000fca00078e0214 */
[----:B------:R-:W4:Y:S01]  /*44240*/  LDC R37, c[0x0][0x228] ;  /* 0x00008a00ff257b82 */ /* 0x000f220000000800 */
[----:B------:R-:W-:Y:S01]  /*44250*/  @P1 STG.E.U16 desc[UR60][R24.64], R2 ;  /* 0x0000000218001986 */ /* 0x000fe2000c10153c */
[----:B0-----:R-:W-:Y:S01]  /*44260*/  PRMT R17, R8, 0x7632, R17 ;  /* 0x0000763208117816 */ /* 0x001fe20000000011 */
[----:B------:R-:W-:Y:S01]  /*44270*/  IMAD.WIDE R28, R33, 0x2, R158 ;  /* 0x00000002211c7825 */ /* 0x000fe200078e029e */
[----:B------:R-:W-:Y:S01]  /*44280*/  ISETP.GE.AND P1, PT, R39, R32, PT ;  /* 0x000000202700720c */ /* 0x000fe20003f26270 */
[----:B------:R0:W-:Y:S03]  /*44290*/  @P5 STG.E.U16 desc[UR60][R26.64], R8 ;  /* 0x000000081a005986 */ /* 0x0001e6000c10153c */
[----:B------:R-:W4:Y:S01]  /*442a0*/  LDC R31, c[0x0][0x22c] ;  /* 0x00008b00ff1f7b82 */ /* 0x000f220000000800 */
[----:B------:R4:W-:Y:S01]  /*442b0*/  @P3 STG.E.U16 desc[UR60][R28.64], R17 ;  /* 0x000000111c003986 */ /* 0x0009e2000c10153c */
[----:B---3--:R-:W-:Y:S01]  /*442c0*/  ISETP.LT.AND P5, PT, R23, R36, !P1 ;  /* 0x000000241700720c */ /* 0x008fe20004fa1270 */
[----:B------:R-:W-:Y:S01]  /*442d0*/  VIADD R41, R3, 0x6b ;  /* 0x0000006b03297836 */ /* 0x000fe20000000000 */
[----:B--2---:R-:W-:Y:S01]  /*442e0*/  ISETP.LT.AND P3, PT, R156, R35, !P1 ;  /* 0x000000239c00720c */ /* 0x004fe20004f61270 */
[----:B-1----:R-:W-:-:S03]  /*442f0*/  IMAD.IADD R19, R33, 0x1, R30 ;  /* 0x0000000121137824 */ /* 0x002fc600078e021e */
[----:B------:R-:W1:Y:S01]  /*44300*/  LDC R40, c[0x0][0x228] ;  /* 0x00008a00ff287b82 */ /* 0x000e620000000800 */
[----:B------:R-:W-:-:S07]  /*44310*/  ISETP.GE.AND P2, PT, R41, R34, PT ;  /* 0x000000222900720c */ /* 0x000fce0003f46270 */
[----:B0-----:R-:W0:Y:S01]  /*44320*/  LDC R8, c[0x0][0x22c] ;  /* 0x00008b00ff087b82 */ /* 0x001e220000000800 */
[----:B----4-:R-:W-:-:S07]  /*44330*/  IMAD.IADD R27, R19, 0x1, R0 ;  /* 0x00000001131b7824 */ /* 0x010fce00078e0200 */
[----:B------:R-:W2:Y:S01]  /*44340*/  LDC R2, c[0x0][0x248] ;  /* 0x00009200ff027b82 */ /* 0x000ea20000000800 */
[----:B------:R-:W-:Y:S01]  /*44350*/  IMAD.WIDE R16, R19, 0x2, R20 ;  /* 0x0000000213107825 */ /* 0x000fe200078e0214 */
[----:B------:R-:W-:-:S06]  /*44360*/  PRMT R34, R13, 0x7632, R34 ;  /* 0x000076320d227816 */ /* 0x000fcc0000000022 */
[----:B------:R-:W3:Y:S01]  /*44370*/  LDC R33, c[0x0][0x228] ;  /* 0x00008a00ff217b82 */ /* 0x000ee20000000800 */
[----:B------:R-:W-:Y:S01]  /*44380*/  IMAD.WIDE R18, R19, 0x2, R158 ;  /* 0x0000000213127825 */ /* 0x000fe200078e029e */
[----:B------:R-:W-:-:S06]  /*44390*/  ISETP.LT.AND P6, PT, R23, R38, !P2 ;  /* 0x000000261700720c */ /* 0x000fcc00057c1270 */
[----:B------:R-:W4:Y:S01]  /*443a0*/  LDC R30, c[0x0][0x228] ;  /* 0x00008a00ff1e7b82 */ /* 0x000f220000000800 */
[----:B------:R1:W-:Y:S07]  /*443b0*/  @P5 STG.E.U16 desc[UR60][R16.64], R13 ;  /* 0x0000000d10005986 */ /* 0x0003ee000c10153c */
[----:B------:R-:W4:Y:S01]  /*443c0*/  LDC R0, c[0x0][0x248] ;  /* 0x00009200ff007b82 */ /* 0x000f220000000800 */
[----:B------:R-:W-:Y:S01]  /*443d0*/  @P3 STG.E.U16 desc[UR60][R18.64], R34 ;  /* 0x0000002212003986 */ /* 0x000fe2000c10153c */
[----:B------:R-:W-:Y:S01]  /*443e0*/  ISETP.LT.AND P3, PT, R156, R37, !P2 ;  /* 0x000000259c00720c */ /* 0x000fe20005761270 */
[----:B------:R-:W-:-:S02]  /*443f0*/  VIADD R12, R3, 0x6c ;  /* 0x0000006c030c7836 */ /* 0x000fc40000000000 */
[----:B------:R-:W-:-:S03]  /*44400*/  IMAD.WIDE R24, R27, 0x2, R20 ;  /* 0x000000021b187825 */ /* 0x000fc600078e0214 */
[----:B------:R-:W4:Y:S01]  /*44410*/  LDC R28, c[0x0][0x22c] ;  /* 0x00008b00ff1c7b82 */ /* 0x000f220000000800 */
[----:B------:R-:W-:Y:S01]  /*44420*/  VIADD R35, R3, 0x6d ;  /* 0x0000006d03237836 */ /* 0x000fe20000000000 */
[----:B------:R-:W-:Y:S01]  /*44430*/  ISETP.GE.AND P1, PT, R12, R31, PT ;  /* 0x0000001f0c00720c */ /* 0x000fe20003f26270 */
[----:B-1----:R-:W-:Y:S01]  /*44440*/  IMAD.WIDE R12, R27, 0x2, R158 ;  /* 0x000000021b0c7825 */ /* 0x002fe200078e029e */
[----:B------:R-:W-:-:S04]  /*44450*/  PRMT R36, R9, 0x7632, R36 ;  /* 0x0000763209247816 */ /* 0x000fc80000000024 */
[----:B------:R-:W1:Y:S01]  /*44460*/  LDC R29, c[0x0][0x228] ;  /* 0x00008a00ff1d7b82 */ /* 0x000e620000000800 */
[----:B------:R4:W-:Y:S01]  /*44470*/  @P6 STG.E.U16 desc[UR60][R24.64], R9 ;  /* 0x0000000918006986 */ /* 0x0009e2000c10153c */
[----:B0-----:R-:W-:Y:S01]  /*44480*/  ISETP.GE.AND P2, PT, R35, R8, PT ;  /* 0x000000082300720c */ /* 0x001fe20003f46270 */
[----:B--2---:R-:W-:-:S05]  /*44490*/  IMAD.IADD R17, R27, 0x1, R2 ;  /* 0x000000011b117824 */ /* 0x004fca00078e0202 */
[----:B------:R-:W0:Y:S01]  /*444a0*/  LDC R26, c[0x0][0x22c] ;  /* 0x00008b00ff1a7b82 */ /* 0x000e220000000800 */
[----:B------:R-:W-:Y:S01]  /*444b0*/  ISETP.LT.AND P5, PT, R23, R40, !P1 ;  /* 0x000000281700720c */ /* 0x000fe20004fa1270 */
[----:B------:R2:W-:Y:S01]  /*444c0*/  @P3 STG.E.U16 desc[UR60][R12.64], R36 ;  /* 0x000000240c003986 */ /* 0x0005e2000c10153c */
[----:B---3--:R-:W-:-:S05]  /*444d0*/  ISETP.LT.AND P1, PT, R156, R33, !P1 ;  /* 0x000000219c00720c */ /* 0x008fca0004f21270 */
[----:B------:R-:W3:Y:S01]  /*444e0*/  LDC R32, c[0x0][0x228] ;  /* 0x00008a00ff207b82 */ /* 0x000ee20000000800 */
[----:B----4-:R-:W-:-:S07]  /*444f0*/  ISETP.LT.AND P3, PT, R23, R30, !P2 ;  /* 0x0000001e1700720c */ /* 0x010fce0005761270 */
[----:B------:R-:W4:Y:S01]  /*44500*/  LDC R24, c[0x0][0x228] ;  /* 0x00008a00ff187b82 */ /* 0x000f220000000800 */
[----:B------:R-:W-:-:S07]  /*44510*/  IMAD.IADD R19, R17, 0x1, R0 ;  /* 0x0000000111137824 */ /* 0x000fce00078e0200 */
[----:B------:R-:W3:Y:S08]  /*44520*/  LDC R31, c[0x0][0x228] ;  /* 0x00008a00ff1f7b82 */ /* 0x000ef00000000800 */
[----:B------:R-:W3:Y:S01]  /*44530*/  LDC R25, c[0x0][0x228] ;  /* 0x00008a00ff197b82 */ /* 0x000ee20000000800 */
[----:B------:R-:W-:-:S07]  /*44540*/  IMAD.WIDE R8, R17, 0x2, R20 ;  /* 0x0000000211087825 */ /* 0x000fce00078e0214 */
[----:B------:R-:W3:Y:S01]  /*44550*/  LDC R2, c[0x0][0x248] ;  /* 0x00009200ff027b82 */ /* 0x000ee20000000800 */
[----:B------:R-:W-:Y:S01]  /*44560*/  IMAD.WIDE R16, R17, 0x2, R158 ;  /* 0x0000000211107825 */ /* 0x000fe200078e029e */
[----:B------:R-:W-:-:S06]  /*44570*/  PRMT R30, R14, 0x7632, R30 ;  /* 0x000076320e1e7816 */ /* 0x000fcc000000001e */
[----:B------:R-:W3:Y:S01]  /*44580*/  LDC R18, c[0x0][0x248] ;  /* 0x00009200ff127b82 */ /* 0x000ee20000000800 */
[----:B--2---:R-:W-:Y:S01]  /*44590*/  IMAD.WIDE R12, R19, 0x2, R20 ;  /* 0x00000002130c7825 */ /* 0x004fe200078e0214 */
[----:B------:R2:W-:Y:S03]  /*445a0*/  @P5 STG.E.U16 desc[UR60][R8.64], R14 ;  /* 0x0000000e08005986 */ /* 0x0005e6000c10153c */
[C---:B------:R-:W-:Y:S01]  /*445b0*/  VIADD R33, R3.reuse, 0x6f ;  /* 0x0000006f03217836 */ /* 0x040fe20000000000 */
[----:B------:R3:W-:Y:S01]  /*445c0*/  @P1 STG.E.U16 desc[UR60][R16.64], R30 ;  /* 0x0000001e10001986 */ /* 0x0007e2000c10153c */
[----:B------:R-:W-:Y:S01]  /*445d0*/  VIADD R27, R3, 0x6e ;  /* 0x0000006e031b7836 */ /* 0x000fe20000000000 */
[----:B-1----:R-:W-:Y:S01]  /*445e0*/  ISETP.LT.AND P2, PT, R156, R29, !P2 ;  /* 0x0000001d9c00720c */ /* 0x002fe20005741270 */
[----:B------:R-:W1:Y:S01]  /*445f0*/  LDC R0, c[0x0][0x248] ;  /* 0x00009200ff007b82 */ /* 0x000e620000000800 */
[----:B------:R3:W-:Y:S01]  /*44600*/  @P3 STG.E.U16 desc[UR60][R12.64], R10 ;  /* 0x0000000a0c003986 */ /* 0x0007e2000c10153c */
[----:B------:R-:W-:-:S06]  /*44610*/  ISETP.GE.AND P3, PT, R33, R28, PT ;  /* 0x0000001c2100720c */ /* 0x000fcc0003f66270 */
[----:B--2---:R-:W2:Y:S01]  /*44620*/  LDC R14, c[0x0][0x22c] ;  /* 0x00008b00ff0e7b82 */ /* 0x004ea20000000800 */
[----:B0-----:R-:W-:Y:S02]  /*44630*/  ISETP.GE.AND P1, PT, R27, R26, PT ;  /* 0x0000001a1b00720c */ /* 0x001fe40003f26270 */
[----:B----4-:R-:W-:-:S05]  /*44640*/  ISETP.LT.AND P5, PT, R23, R24, !P3 ;  /* 0x000000181700720c */ /* 0x010fca0005fa1270 */
[----:B------:R-:W0:Y:S01]  /*44650*/  LDC R28, c[0x0][0x228] ;  /* 0x00008a00ff1c7b82 */ /* 0x000e220000000800 */
[----:B---3--:R-:W-:Y:S01]  /*44660*/  ISETP.LT.AND P6, PT, R23, R32, !P1 ;  /* 0x000000201700720c */ /* 0x008fe20004fc1270 */
[----:B------:R-:W-:Y:S01]  /*44670*/  IMAD.IADD R17, R19, 0x1, R2 ;  /* 0x0000000113117824 */ /* 0x000fe200078e0202 */
[----:B------:R-:W-:-:S05]  /*44680*/  ISETP.LT.AND P1, PT, R156, R31, !P1 ;  /* 0x0000001f9c00720c */ /* 0x000fca0004f21270 */
[----:B------:R-:W3:Y:S01]  /*44690*/  LDC R29, c[0x0][0x228] ;  /* 0x00008a00ff1d7b82 */ /* 0x000ee20000000800 */
[----:B------:R-:W-:Y:S02]  /*446a0*/  ISETP.LT.AND P3, PT, R156, R25, !P3 ;  /* 0x000000199c00720c */ /* 0x000fe40005f61270 */
[----:B------:R-:W-:Y:S01]  /*446b0*/  PRMT R25, R10, 0x7632, R25 ;  /* 0x000076320a197816 */ /* 0x000fe20000000019 */
[----:B------:R-:W-:-:S04]  /*446c0*/  IMAD.WIDE R8, R19, 0x2, R158 ;  /* 0x0000000213087825 */ /* 0x000fc800078e029e */
[----:B------:R-:W4:Y:S01]  /*446d0*/  LDC R10, c[0x0][0x22c] ;  /* 0x00008b00ff0a7b82 */ /* 0x000f220000000800 */
[----:B------:R-:W-:Y:S01]  /*446e0*/  IMAD.IADD R27, R17, 0x1, R18 ;  /* 0x00000001111b7824 */ /* 0x000fe200078e0212 */
        /* <DEDUP_REMOVED lines=13> */
[----:B--2---:R-:W-:-:S04]  /*447c0*/  ISETP.GE.AND P1, PT, R33, R14, PT ;  /* 0x0000000e2100720c */ /* 0x004fc80003f26270 */
[----:B------:R-:W1:Y:S01]  /*447d0*/  LDC R26, c[0x0][0x22c] ;  /* 0x00008b00ff1a7b82 */ /* 0x000e620000000800 */
[----:B------:R-:W-:Y:S01]  /*447e0*/  @P5 STG.E.U16 desc[UR60][R18.64], R11 ;  /* 0x0000000b12005986 */ /* 0x000fe2000c10153c */
[----:B0-----:R-:W-:-:S03]  /*447f0*/  ISETP.LT.AND P5, PT, R23, R28, !P1 ;  /* 0x0000001c1700720c */ /* 0x001fc60004fa1270 */
[----:B------:R0:W-:Y:S01]  /*44800*/  @P3 STG.E.U16 desc[UR60][R24.64], R9 ;  /* 0x0000000918003986 */ /* 0x0001e2000c10153c */
[----:B---3--:R-:W-:Y:S02]  /*44810*/  ISETP.LT.AND P3, PT, R156, R29, !P1 ;  /* 0x0000001d9c00720c */ /* 0x008fe40004f61270 */
[----:B------:R-:W2:Y:S01]  /*44820*/  LDC R14, c[0x0][0x22c] ;  /* 0x00008b00ff0e7b82 */ /* 0x000ea20000000800 */
[----:B------:R-:W-:Y:S02]  /*44830*/  VIADD R35, R3, 0x71 ;  /* 0x0000007103237836 */ /* 0x000fe40000000000 */
[----:B------:R-:W-:-:S05]  /*44840*/  IMAD.IADD R27, R27, 0x1, R0 ;  /* 0x000000011b1b7824 */ /* 0x000fca00078e0200 */
[----:B------:R-:W3:Y:S01]  /*44850*/  LDC R32, c[0x0][0x228] ;  /* 0x00008a00ff207b82 */ /* 0x000ee20000000800 */
[----:B----4-:R-:W-:Y:S01]  /*44860*/  ISETP.GE.AND P2, PT, R35, R10, PT ;  /* 0x0000000a2300720c */ /* 0x010fe20003f46270 */
[C---:B------:R-:W-:Y:S01]  /*44870*/  IMAD.IADD R15, R27.reuse, 0x1, R2 ;  /* 0x000000011b0f7824 */ /* 0x040fe200078e0202 */
[----:B0-----:R-:W-:Y:S01]  /*44880*/  PRMT R24, R4, 0x7632, R24 ;  /* 0x0000763204187816 */ /* 0x001fe20000000018 */
[----:B------:R-:W-:-:S04]  /*44890*/  IMAD.WIDE R8, R27, 0x2, R20 ;  /* 0x000000021b087825 */ /* 0x000fc800078e0214 */
[----:B------:R-:W0:Y:S01]  /*448a0*/  LDC R0, c[0x0][0x248] ;  /* 0x00009200ff007b82 */ /* 0x000e220000000800 */
[----:B------:R-:W-:-:S07]  /*448b0*/  IMAD.WIDE R10, R27, 0x2, R158 ;  /* 0x000000021b0a7825 */ /* 0x000fce00078e029e */
[----:B------:R-:W4:Y:S08]  /*448c0*/  LDC R19, c[0x0][0x228] ;  /* 0x00008a00ff137b82 */ /* 0x000f300000000800 */
[----:B------:R-:W0:Y:S01]  /*448d0*/  LDC R18, c[0x0][0x228] ;  /* 0x00008a00ff127b82 */ /* 0x000e220000000800 */
[----:B------:R-:W-:Y:S01]  /*448e0*/  VIADD R17, R3, 0x72 ;  /* 0x0000007203117836 */ /* 0x000fe20000000000 */
[----:B------:R-:W-:Y:S01]  /*448f0*/  @P5 STG.E.U16 desc[UR60][R8.64], R4 ;  /* 0x0000000408005986 */ /* 0x000fe2000c10153c */
[----:B------:R-:W-:-:S05]  /*44900*/  ISETP.LT.AND P6, PT, R23, R30, !P2 ;  /* 0x0000001e1700720c */ /* 0x000fca00057c1270 */
[----:B------:R-:W0:Y:S01]  /*44910*/  LDC R2, c[0x0][0x248] ;  /* 0x00009200ff027b82 */ /* 0x000e220000000800 */
[----:B------:R3:W-:Y:S01]  /*44920*/  @P3 STG.E.U16 desc[UR60][R10.64], R24 ;  /* 0x000000180a003986 */ /* 0x0007e2000c10153c */
[----:B------:R-:W-:Y:S02]  /*44930*/  ISETP.LT.AND P3, PT, R156, R31, !P2 ;  /* 0x0000001f9c00720c */ /* 0x000fe40005761270 */
[----:B-1----:R-:W-:Y:S01]  /*44940*/  ISETP.GE.AND P1, PT, R17, R26, PT ;  /* 0x0000001a1100720c */ /* 0x002fe20003f26270 */
[----:B------:R-:W-:-:S03]  /*44950*/  VIADD R31, R3, 0x73 ;  /* 0x00000073031f7836 */ /* 0x000fc60000000000 */
[----:B------:R-:W1:Y:S01]  /*44960*/  LDC R17, c[0x0][0x22c] ;  /* 0x00008b00ff117b82 */ /* 0x000e620000000800 */
[----:B------:R-:W-:Y:S01]  /*44970*/  IMAD.WIDE R12, R15, 0x2, R20 ;  /* 0x000000020f0c7825 */ /* 0x000fe200078e0214 */
[----:B--2---:R-:W-:Y:S02]  /*44980*/  ISETP.GE.AND P2, PT, R31, R14, PT ;  /* 0x0000000e1f00720c */ /* 0x004fe40003f46270 */
[----:B---3--:R-:W-:Y:S01]  /*44990*/  PRMT R11, R104, 0x7632, R11 ;  /* 0x00007632680b7816 */ /* 0x008fe2000000000b */
[----:B------:R-:W-:-:S03]  /*449a0*/  IMAD.WIDE R8, R15, 0x2, R158 ;  /* 0x000000020f087825 */ /* 0x000fc600078e029e */
[----:B------:R-:W2:Y:S01]  /*449b0*/  LDC R16, c[0x0][0x22c] ;  /* 0x00008b00ff107b82 */ /* 0x000ea20000000800 */
[----:B------:R3:W-:Y:S01]  /*449c0*/  @P6 STG.E.U16 desc[UR60][R12.64], R104 ;  /* 0x000000680c006986 */ /* 0x0007e2000c10153c */
[----:B------:R-:W-:-:S06]  /*449d0*/  ISETP.LT.AND P5, PT, R23, R32, !P1 ;  /* 0x000000201700720c */ /* 0x000fcc0004fa1270 */
[----:B------:R-:W2:Y:S01]  /*449e0*/  LDC R24, c[0x0][0x228] ;  /* 0x00008a00ff187b82 */ /* 0x000ea20000000800 */
[----:B------:R1:W-:Y:S01]  /*449f0*/  @P3 STG.E.U16 desc[UR60][R8.64], R11 ;  /* 0x0000000b08003986 */ /* 0x0003e2000c10153c */
[----:B----4-:R-:W-:Y:S02]  /*44a00*/  ISETP.LT.AND P1, PT, R156, R19, !P1 ;  /* 0x000000139c00720c */ /* 0x010fe40004f21270 */
[----:B0-----:R-:W-:Y:S01]  /*44a10*/  ISETP.LT.AND P3, PT, R23, R18, !P2 ;  /* 0x000000121700720c */ /* 0x001fe20005761270 */
[----:B---3--:R-:W-:-:S03]  /*44a20*/  IMAD.IADD R13, R15, 0x1, R0 ;  /* 0x000000010f0d7824 */ /* 0x008fc600078e0200 */
[----:B------:R-:W0:Y:S01]  /*44a30*/  LDC R25, c[0x0][0x228] ;  /* 0x00008a00ff197b82 */ /* 0x000e220000000800 */
[----:B------:R-:W-:-:S07]  /*44a40*/  IMAD.IADD R15, R13, 0x1, R2 ;  /* 0x000000010d0f7824 */ /* 0x000fce00078e0202 */
[----:B------:R-:W3:Y:S08]  /*44a50*/  LDC R4, c[0x0][0x228] ;  /* 0x00008a00ff047b82 */ /* 0x000ef00000000800 */
[----:B------:R-:W4:Y:S01]  /*44a60*/  LDC R27, c[0x0][0x228] ;  /* 0x00008a00ff1b7b82 */ /* 0x000f220000000800 */
[----:B-1----:R-:W-:-:S07]  /*44a70*/  IMAD.WIDE R10, R13, 0x2, R20 ;  /* 0x000000020d0a7825 */ /* 0x002fce00078e0214 */
[----:B------:R-:W1:Y:S01]  /*44a80*/  LDC R0, c[0x0][0x248] ;  /* 0x00009200ff007b82 */ /* 0x000e620000000800 */
[----:B------:R-:W-:Y:S01]  /*44a90*/  IMAD.WIDE R12, R13, 0x2, R158 ;  /* 0x000000020d0c7825 */ /* 0x000fe200078e029e */
[----:B------:R-:W-:-:S03]  /*44aa0*/  PRMT R26, R5, 0x7632, R26 ;  /* 0x00007632051a7816 */ /* 0x000fc6000000001a */
[----:B------:R-:W-:-:S03]  /*44ab0*/  IMAD.WIDE R8, R15, 0x2, R20 ;  /* 0x000000020f087825 */ /* 0x000fc600078e0214 */
[----:B------:R-:W1:Y:S01]  /*44ac0*/  LDC R2, c[0x0][0x248] ;  /* 0x00009200ff027b82 */ /* 0x000e620000000800 */
[C---:B------:R-:W-:Y:S01]  /*44ad0*/  VIADD R14, R3.reuse, 0x75 ;  /* 0x00000075030e7836 */ /* 0x040fe20000000000 */
[----:B------:R1:W-:Y:S06]  /*44ae0*/  @P5 STG.E.U16 desc[UR60][R10.64], R5 ;  /* 0x000000050a005986 */ /* 0x0003ec000c10153c */
[----:B------:R-:W1:Y:S01]  /*44af0*/  LDC R29, c[0x0][0x228] ;  /* 0x00008a00ff1d7b82 */ /* 0x000e620000000800 */
[----:B------:R-:W-:Y:S01]  /*44b00*/  VIADD R19, R3, 0x74 ;  /* 0x0000007403137836 */ /* 0x000fe20000000000 */
[----:B------:R1:W-:Y:S04]  /*44b10*/  @P1 STG.E.U16 desc[UR60][R12.64], R26 ;  /* 0x0000001a0c001986 */ /* 0x0003e8000c10153c */
[----:B------:R1:W-:Y:S02]  /*44b20*/  @P3 STG.E.U16 desc[UR60][R8.64], R105 ;  /* 0x0000006908003986 */ /* 0x0003e4000c10153c */
[----:B------:R-:W1:Y:S01]  /*44b30*/  LDC R18, c[0x0][0x22c] ;  /* 0x00008b00ff127b82 */ /* 0x000e620000000800 */
[----:B------:R-:W-:-:S02]  /*44b40*/  ISETP.GE.AND P3, PT, R14, R17, PT ;  /* 0x000000110e00720c */ /* 0x000fc40003f66270 */
[----:B--2---:R-:W-:Y:S02]  /*44b50*/  ISETP.GE.AND P1, PT, R19, R16, PT ;  /* 0x000000101300720c */ /* 0x004fe40003f26270 */
[C---:B------:R-:W-:Y:S02]  /*44b60*/  ISETP.LT.AND P5, PT, R23.reuse, R24, !P3 ;  /* 0x000000181700720c */ /* 0x040fe40005fa1270 */
[C---:B0-----:R-:W-:Y:S01]  /*44b70*/  ISETP.LT.AND P2, PT, R156.reuse, R25, !P2 ;  /* 0x000000199c00720c */ /* 0x041fe20005741270 */
[----:B------:R-:W0:Y:S01]  /*44b80*/  LDC R24, c[0x0][0x228] ;  /* 0x00008a00ff187b82 */ /* 0x000e220000000800 */
[----:B---3--:R-:W-:Y:S02]  /*44b90*/  ISETP.LT.AND P6, PT, R23, R4, !P1 ;  /* 0x000000041700720c */ /* 0x008fe40004fc1270 */
[----:B----4-:R-:W-:Y:S01]  /*44ba0*/  ISETP.LT.AND P1, PT, R156, R27, !P1 ;  /* 0x0000001b9c00720c */ /* 0x010fe20004f21270 */
[----:B-1----:R-:W-:-:S04]  /*44bb0*/  IMAD.IADD R11, R15, 0x1, R0 ;  /* 0x000000010f0b7824 */ /* 0x002fc800078e0200 */
[----:B------:R-:W1:Y:S01]  /*44bc0*/  LDC R19, c[0x0][0x22c] ;  /* 0x00008b00ff137b82 */ /* 0x000e620000000800 */
[----:B------:R-:W-:-:S07]  /*44bd0*/  PRMT R13, R105, 0x7632, R13 ;  /* 0x00007632690d7816 */ /* 0x000fce000000000d */
[----:B------:R-:W2:Y:S01]  /*44be0*/  LDC R16, c[0x0][0x248] ;  /* 0x00009200ff107b82 */ /* 0x000ea20000000800 */
[----:B------:R-:W-:Y:S01]  /*44bf0*/  IMAD.WIDE R4, R15, 0x2, R158 ;  /* 0x000000020f047825 */ /* 0x000fe200078e029e */
[----:B------:R-:W-:-:S06]  /*44c00*/  ISETP.LT.AND P3, PT, R156, R29, !P3 ;  /* 0x0000001d9c00720c */ /* 0x000fcc0005f61270 */
[----:B------:R-:W3:Y:S01]  /*44c10*/  LDC R0, c[0x0][0x248] ;  /* 0x00009200ff007b82 */ /* 0x000ee20000000800 */
[----:B------:R-:W-:Y:S01]  /*44c20*/  IMAD.WIDE R8, R11, 0x2, R20 ;  /* 0x000000020b087825 */ /* 0x000fe200078e0214 */
[----:B------:R-:W-:-:S03]  /*44c30*/  PRMT R15, R6, 0x7632, R15 ;  /* 0x00007632060f7816 */ /* 0x000fc6000000000f */
[----:B------:R-:W-:-:S03]  /*44c40*/  IMAD.IADD R17, R11, 0x1, R2 ;  /* 0x000000010b117824 */ /* 0x000fc600078e0202 */
[----:B------:R-:W4:Y:S01]  /*44c50*/  LDC R26, c[0x0][0x228] ;  /* 0x00008a00ff1a7b82 */ /* 0x000f220000000800 */
[----:B------:R-:W-:Y:S01]  /*44c60*/  IMAD.WIDE R10, R11, 0x2, R158 ;  /* 0x000000020b0a7825 */ /* 0x000fe200078e029e */
[----:B------:R0:W-:Y:S03]  /*44c70*/  @P2 STG.E.U16 desc[UR60][R4.64], R13 ;  /* 0x0000000d04002986 */ /* 0x0001e6000c10153c */
[----:B------:R-:W-:-:S03]  /*44c80*/  VIADD R29, R3, 0x76 ;  /* 0x00000076031d7836 */ /* 0x000fc60000000000 */
[----:B------:R-:W3:Y:S01]  /*44c90*/  LDC R25, c[0x0][0x228] ;  /* 0x00008a00ff197b82 */ /* 0x000ee20000000800 */
[----:B------:R-:W-:Y:S07]  /*44ca0*/  @P6 STG.E.U16 desc[UR60][R8.64], R6 ;  /* 0x0000000608006986 */ /* 0x000fee000c10153c */
[----:B------:R-:W3:Y:S01]  /*44cb0*/  LDC R27, c[0x0][0x228] ;  /* 0x00008a00ff1b7b82 */ /* 0x000ee20000000800 */
[----:B------:R1:W-:Y:S01]  /*44cc0*/  @P1 STG.E.U16 desc[UR60][R10.64], R15 ;  /* 0x0000000f0a001986 */ /* 0x0003e2000c10153c */
[----:B------:R-:W-:Y:S01]  /*44cd0*/  ISETP.GE.AND P1, PT, R29, R18, PT ;  /* 0x000000121d00720c */ /* 0x000fe20003f26270 */
[----:B0-----:R-:W-:-:S05]  /*44ce0*/  IMAD.WIDE R12, R17, 0x2, R20 ;  /* 0x00000002110c7825 */ /* 0x001fca00078e0214 */
[----:B------:R-:W0:Y:S01]  /*44cf0*/  LDC R18, c[0x0][0x22c] ;  /* 0x00008b00ff127b82 */ /* 0x000e220000000800 */
[----:B------:R-:W-:Y:S01]  /*44d00*/  VIADD R2, R3, 0x77 ;  /* 0x0000007703027836 */ /* 0x000fe20000000000 */
[----:B------:R-:W-:Y:S01]  /*44d10*/  @P5 STG.E.U16 desc[UR60][R12.64], R106 ;  /* 0x0000006a0c005986 */ /* 0x000fe2000c10153c */
[----:B------:R-:W-:Y:S01]  /*44d20*/  PRMT R5, R106, 0x7632, R5 ;  /* 0x000076326a057816 */ /* 0x000fe20000000005 */
[----:B-1----:R-:W-:Y:S01]  /*44d30*/  IMAD.WIDE R14, R17, 0x2, R158 ;  /* 0x00000002110e7825 */ /* 0x002fe200078e029e */
[----:B------:R-:W-:Y:S02]  /*44d40*/  ISETP.LT.AND P5, PT, R23, R24, !P1 ;  /* 0x000000181700720c */ /* 0x000fe40004fa1270 */
[----:B------:R-:W-:Y:S01]  /*44d50*/  ISETP.GE.AND P2, PT, R2, R19, PT ;  /* 0x000000130200720c */ /* 0x000fe20003f46270 */
[----:B------:R-:W1:Y:S01]  /*44d60*/  LDC R24, c[0x0][0x228] ;  /* 0x00008a00ff187b82 */ /* 0x000e620000000800 */
[----:B--2---:R-:W-:Y:S01]  /*44d70*/  IMAD.IADD R9, R17, 0x1, R16 ;  /* 0x0000000111097824 */ /* 0x004fe200078e0210 */
[----:B------:R2:W-:Y:S01]  /*44d80*/  @P3 STG.E.U16 desc[UR60][R14.64], R5 ;  /* 0x000000050e003986 */ /* 0x0005e2000c10153c */
[----:B----4-:R-:W-:-:S05]  /*44d90*/  ISETP.LT.AND P6, PT, R23, R26, !P2 ;  /* 0x0000001a1700720c */ /* 0x010fca00057c1270 */
[----:B------:R-:W4:Y:S01]  /*44da0*/  LDC R2, c[0x0][0x248] ;  /* 0x00009200ff027b82 */ /* 0x000f220000000800 */
[----:B---3--:R-:W-:-:S07]  /*44db0*/  ISETP.LT.AND P1, PT, R156, R25, !P1 ;  /* 0x000000199c00720c */ /* 0x008fce0004f21270 */
[----:B------:R-:W3:Y:S01]  /*44dc0*/  LDC R17, c[0x0][0x228] ;  /* 0x00008a00ff117b82 */ /* 0x000ee20000000800 */
[----:B--2---:R-:W-:-:S07]  /*44dd0*/  IMAD.IADD R15, R9, 0x1, R0 ;  /* 0x00000001090f7824 */ /* 0x004fce00078e0200 */
[----:B------:R-:W2:Y:S01]  /*44de0*/  LDC R6, c[0x0][0x22c] ;  /* 0x00008b00ff067b82 */ /* 0x000ea20000000800 */
[----:B------:R-:W-:Y:S01]  /*44df0*/  ISETP.LT.AND P3, PT, R156, R27, !P2 ;  /* 0x0000001b9c00720c */ /* 0x000fe20005761270 */
[----:B------:R-:W-:-:S06]  /*44e00*/  IMAD.WIDE R4, R9, 0x2, R20 ;  /* 0x0000000209047825 */ /* 0x000fcc00078e0214 */
[----:B------:R-:W2:Y:S01]  /*44e10*/  LDC R0, c[0x0][0x248] ;  /* 0x00009200ff007b82 */ /* 0x000ea20000000800 */
[----:B------:R-:W-:-:S07]  /*44e20*/  VIADD R13, R3, 0x78 ;  /* 0x00000078030d7836 */ /* 0x000fce0000000000 */
[----:B------:R-:W2:Y:S01]  /*44e30*/  LDC R26, c[0x0][0x228] ;  /* 0x00008a00ff1a7b82 */ /* 0x000ea20000000800 */
[----:B------:R-:W-:Y:S01]  /*44e40*/  IMAD.WIDE R8, R9, 0x2, R158 ;  /* 0x0000000209087825 */ /* 0x000fe200078e029e */
[----:B------:R-:W-:Y:S01]  /*44e50*/  PRMT R27, R7, 0x7632, R27 ;  /* 0x00007632071b7816 */ /* 0x000fe2000000001b */
[----:B------:R1:W-:Y:S01]  /*44e60*/  @P5 STG.E.U16 desc[UR60][R4.64], R7 ;  /* 0x0000000704005986 */ /* 0x0003e2000c10153c */
[----:B0-----:R-:W-:Y:S01]  /*44e70*/  ISETP.GE.AND P2, PT, R13, R18, PT ;  /* 0x000000120d00720c */ /* 0x001fe20003f46270 */
[----:B------:R-:W-:-:S03]  /*44e80*/  IMAD.WIDE R10, R15, 0x2, R20 ;  /* 0x000000020f0a7825 */ /* 0x000fc600078e0214 */
[----:B------:R-:W0:Y:S01]  /*44e90*/  LDC R14, c[0x0][0x22c] ;  /* 0x00008b00ff0e7b82 */ /* 0x000e220000000800 */
[----:B------:R-:W-:Y:S01]  /*44ea0*/  IMAD.WIDE R12, R15, 0x2, R158 ;  /* 0x000000020f0c7825 */ /* 0x000fe200078e029e */
[----:B------:R-:W-:Y:S01]  /*44eb0*/  @P1 STG.E.U16 desc[UR60][R8.64], R27 ;  /* 0x0000001b08001986 */ /* 0x000fe2000c10153c */
[----:B-1----:R-:W-:-:S05]  /*44ec0*/  PRMT R5, R107, 0x7632, R5 ;  /* 0x000076326b057816 */ /* 0x002fca0000000005 */
[----:B------:R-:W1:Y:S01]  /*44ed0*/  LDC R19, c[0x0][0x228] ;  /* 0x00008a00ff137b82 */ /* 0x000e620000000800 */
[----:B------:R2:W-:Y:S01]  /*44ee0*/  @P6 STG.E.U16 desc[UR60][R10.64], R107 ;  /* 0x0000006b0a006986 */ /* 0x0005e2000c10153c */
[----:B------:R-:W-:-:S03]  /*44ef0*/  VIADD R25, R3, 0x79 ;  /* 0x0000007903197836 */ /* 0x000fc60000000000 */
[----:B------:R2:W-:Y:S03]  /*44f00*/  @P3 STG.E.U16 desc[UR60][R12.64], R5 ;  /* 0x000000050c003986 */ /* 0x0005e6000c10153c */
[----:B------:R-:W1:Y:S01]  /*44f10*/  LDC R18, c[0x0][0x228] ;  /* 0x00008a00ff127b82 */ /* 0x000e620000000800 */
[----:B------:R-:W-:Y:S01]  /*44f20*/  ISETP.LT.AND P3, PT, R23, R24, !P2 ;  /* 0x000000181700720c */ /* 0x000fe20005761270 */
[----:B----4-:R-:W-:Y:S01]  /*44f30*/  IMAD.IADD R7, R15, 0x1, R2 ;  /* 0x000000010f077824 */ /* 0x010fe200078e0202 */
[----:B---3--:R-:W-:-:S05]  /*44f40*/  ISETP.LT.AND P2, PT, R156, R17, !P2 ;  /* 0x000000119c00720c */ /* 0x008fca0005741270 */
[----:B------:R-:W3:Y:S01]  /*44f50*/  LDC R16, c[0x0][0x22c] ;  /* 0x00008b00ff107b82 */ /* 0x000ee20000000800 */
[----:B--2---:R-:W-:Y:S01]  /*44f60*/  ISETP.GE.AND P1, PT, R25, R6, PT ;  /* 0x000000061900720c */ /* 0x004fe20003f26270 */
[----:B------:R-:W-:-:S06]  /*44f70*/  IMAD.IADD R11, R7, 0x1, R0 ;  /* 0x00000001070b7824 */ /* 0x000fcc00078e0200 */
[----:B------:R-:W2:Y:S01]  /*44f80*/  LDC R2, c[0x0][0x248] ;  /* 0x00009200ff027b82 */ /* 0x000ea20000000800 */
[----:B------:R-:W-:Y:S01]  /*44f90*/  ISETP.LT.AND P5, PT, R23, R26, !P1 ;  /* 0x0000001a1700720c */ /* 0x000fe20004fa1270 */
[----:B------:R-:W-:-:S06]  /*44fa0*/  IMAD.WIDE R4, R7, 0x2, R20 ;  /* 0x0000000207047825 */ /* 0x000fcc00078e0214 */
[----:B------:R-:W4:Y:S01]  /*44fb0*/  LDC R17, c[0x0][0x228] ;  /* 0x00008a00ff117b82 */ /* 0x000f220000000800 */
[----:B------:R-:W-:-:S07]  /*44fc0*/  VIADD R13, R3, 0x7a ;  /* 0x0000007a030d7836 */ /* 0x000fce0000000000 */
[----:B------:R-:W2:Y:S01]  /*44fd0*/  LDC R10, c[0x0][0x228] ;  /* 0x00008a00ff0a7b82 */ /* 0x000ea20000000800 */
[----:B------:R-:W-:Y:S07]  /*44fe0*/  @P3 STG.E.U16 desc[UR60][R4.64], R108 ;  /* 0x0000006c04003986 */ /* 0x000fee000c10153c */
[----:B------:R-:W2:Y:S01]  /*44ff0*/  LDC R0, c[0x0][0x248] ;  /* 0x00009200ff007b82 */ /* 0x000ea20000000800 */
[----:B------:R-:W-:Y:S01]  /*45000*/  IMAD.WIDE R6, R7, 0x2, R158 ;  /* 0x0000000207067825 */ /* 0x000fe200078e029e */
[----:B------:R-:W-:-:S02]  /*45010*/  PRMT R12, R108, 0x7632, R12 ;  /* 0x000076326c0c7816 */ /* 0x000fc4000000000c */
[----:B0-----:R-:W-:Y:S01]  /*45020*/  ISETP.GE.AND P3, PT, R13, R14, PT ;  /* 0x0000000e0d00720c */ /* 0x001fe20003f66270 */
[----:B------:R-:W-:-:S03]  /*45030*/  IMAD.WIDE R8, R11, 0x2, R20 ;  /* 0x000000020b087825 */ /* 0x000fc600078e0214 */
[----:B------:R-:W0:Y:S01]  /*45040*/  LDC R14, c[0x0][0x22c] ;  /* 0x00008b00ff0e7b82 */ /* 0x000e220000000800 */
[----:B------:R-:W-:Y:S01]  /*45050*/  VIADD R13, R3, 0x7b ;  /* 0x0000007b030d7836 */ /* 0x000fe20000000000 */
[----:B------:R-:W-:Y:S01]  /*45060*/  @P2 STG.E.U16 desc[UR60][R6.64], R12 ;  /* 0x0000000c06002986 */ /* 0x000fe2000c10153c */
[----:B-1----:R-:W-:-:S03]  /*45070*/  ISETP.LT.AND P1, PT, R156, R19, !P1 ;  /* 0x000000139c00720c */ /* 0x002fc60004f21270 */
[----:B------:R2:W-:Y:S02]  /*45080*/  @P5 STG.E.U16 desc[UR60][R8.64], R112 ;  /* 0x0000007008005986 */ /* 0x0005e4000c10153c */
[----:B------:R-:W1:Y:S01]  /*45090*/  LDC R15, c[0x0][0x22c] ;  /* 0x00008b00ff0f7b82 */ /* 0x000e620000000800 */
[----:B------:R-:W-:Y:S02]  /*450a0*/  ISETP.LT.AND P5, PT, R23, R18, !P3 ;  /* 0x000000121700720c */ /* 0x000fe40005fa1270 */
[----:B---3--:R-:W-:-:S05]  /*450b0*/  ISETP.GE.AND P2, PT, R13, R16, PT ;  /* 0x000000100d00720c */ /* 0x008fca0003f46270 */
[----:B------:R-:W3:Y:S01]  /*450c0*/  LDC R16, c[0x0][0x228] ;  /* 0x00008a00ff107b82 */ /* 0x000ee20000000800 */
[----:B----4-:R-:W-:Y:S01]  /*450d0*/  ISETP.LT.AND P6, PT, R156, R17, !P3 ;  /* 0x000000119c00720c */ /* 0x010fe20005fc1270 */
[----:B--2---:R-:W-:-:S06]  /*450e0*/  IMAD.IADD R9, R11, 0x1, R2 ;  /* 0x000000010b097824 */ /* 0x004fcc00078e0202 */
[----:B------:R-:W2:Y:S01]  /*450f0*/  LDC R18, c[0x0][0x228] ;  /* 0x00008a00ff127b82 */ /* 0x000ea20000000800 */
[----:B------:R-:W-:Y:S01]  /*45100*/  PRMT R7, R112, 0x7632, R7 ;  /* 0x0000763270077816 */ /* 0x000fe20000000007 */
[----:B------:R-:W-:Y:S01]  /*45110*/  IMAD.WIDE R4, R11, 0x2, R158 ;  /* 0x000000020b047825 */ /* 0x000fe200078e029e */
[----:B------:R-:W-:-:S05]  /*45120*/  ISETP.LT.AND P3, PT, R23, R10, !P2 ;  /* 0x0000000a1700720c */ /* 0x000fca0005761270 */
[----:B------:R-:W4:Y:S01]  /*45130*/  LDC R19, c[0x0][0x228] ;  /* 0x00008a00ff137b82 */ /* 0x000f220000000800 */
[----:B------:R-:W-:Y:S01]  /*45140*/  IADD3 R13, R9, R0, RZ ;  /* 0x00000000090d7210 */ /* 0x000fe20007ffe0ff */
[----:B------:R0:W-:Y:S06]  /*45150*/  @P1 STG.E.U16 desc[UR60][R4.64], R7 ;  /* 0x0000000704001986 */ /* 0x0001ec000c10153c */
[----:B------:R-:W4:Y:S01]  /*45160*/  LDC R25, c[0x0][0x228] ;  /* 0x00008a00ff197b82 */ /* 0x000f220000000800 */
[----:B------:R-:W-:-:S07]  /*45170*/  VIADD R17, R3, 0x7c ;  /* 0x0000007c03117836 */ /* 0x000fce0000000000 */
[----:B------:R-:W4:Y:S01]  /*45180*/  LDC R2, c[0x0][0x248] ;  /* 0x00009200ff027b82 */ /* 0x000f220000000800 */
[----:B0-----:R-:W-:Y:S01]  /*45190*/  IMAD.WIDE R6, R9, 0x2, R20 ;  /* 0x0000000209067825 */ /* 0x001fe200078e0214 */
[----:B------:R-:W-:-:S03]  /*451a0*/  PRMT R5, R109, 0x7632, R5 ;  /* 0x000076326d057816 */ /* 0x000fc60000000005 */
[----:B------:R-:W-:-:S03]  /*451b0*/  IMAD.WIDE R8, R9, 0x2, R158 ;  /* 0x0000000209087825 */ /* 0x000fc600078e029e */
[----:B------:R-:W0:Y:S01]  /*451c0*/  LDC R27, c[0x0][0x228] ;  /* 0x00008a00ff1b7b82 */ /* 0x000e220000000800 */
[----:B------:R-:W-:Y:S01]  /*451d0*/  IMAD.WIDE R10, R13, 0x2, R20 ;  /* 0x000000020d0a7825 */ /* 0x000fe200078e0214 */
[----:B------:R-:W-:Y:S01]  /*451e0*/  @P5 STG.E.U16 desc[UR60][R6.64], R109 ;  /* 0x0000006d06005986 */ /* 0x000fe2000c10153c */
[----:B------:R-:W-:Y:S02]  /*451f0*/  ISETP.GE.AND P1, PT, R17, R14, PT ;  /* 0x0000000e1100720c */ /* 0x000fe40003f26270 */
[----:B------:R-:W-:-:S03]  /*45200*/  VIADD R0, R3, 0x7d ;  /* 0x0000007d03007836 */ /* 0x000fc60000000000 */
[----:B------:R-:W0:Y:S01]  /*45210*/  LDC R12, c[0x0][0x248] ;  /* 0x00009200ff0c7b82 */ /* 0x000e220000000800 */
[----:B------:R4:W-:Y:S04]  /*45220*/  @P6 STG.E.U16 desc[UR60][R8.64], R5 ;  /* 0x0000000508006986 */ /* 0x0009e8000c10153c */
[----:B------:R0:W-:Y:S01]  /*45230*/  @P3 STG.E.U16 desc[UR60][R10.64], R113 ;  /* 0x000000710a003986 */ /* 0x0001e2000c10153c */
[----:B-1----:R-:W-:Y:S02]  /*45240*/  ISETP.GE.AND P3, PT, R0, R15, PT ;  /* 0x0000000f0000720c */ /* 0x002fe40003f66270 */
[----:B------:R-:W1:Y:S01]  /*45250*/  LDC R14, c[0x0][0x22c] ;  /* 0x00008b00ff0e7b82 */ /* 0x000e620000000800 */
[C---:B---3--:R-:W-:Y:S02]  /*45260*/  ISETP.LT.AND P6, PT, R23.reuse, R16, !P1 ;  /* 0x000000101700720c */ /* 0x048fe40004fc1270 */
[----:B--2---:R-:W-:-:S02]  /*45270*/  ISETP.LT.AND P5, PT, R23, R18, !P3 ;  /* 0x000000121700720c */ /* 0x004fc40005fa1270 */
[----:B----4-:R-:W-:-:S03]  /*45280*/  ISETP.LT.AND P2, PT, R156, R19, !P2 ;  /* 0x000000139c00720c */ /* 0x010fc60005741270 */
[----:B------:R-:W2:Y:S01]  /*45290*/  LDC R18, c[0x0][0x228] ;  /* 0x00008a00ff127b82 */ /* 0x000ea20000000800 */
[----:B------:R-:W-:-:S07]  /*452a0*/  ISETP.LT.AND P1, PT, R156, R25, !P1 ;  /* 0x000000199c00720c */ /* 0x000fce0004f21270 */
[----:B------:R-:W3:Y:S01]  /*452b0*/  LDC R16, c[0x0][0x22c] ;  /* 0x00008b00ff107b82 */ /* 0x000ee20000000800 */
[----:B------:R-:W-:-:S07]  /*452c0*/  IMAD.IADD R9, R13, 0x1, R2 ;  /* 0x000000010d097824 */ /* 0x000fce00078e0202 */
[----:B------:R-:W4:Y:S01]  /*452d0*/  LDC R0, c[0x0][0x248] ;  /* 0x00009200ff007b82 */ /* 0x000f220000000800 */
[----:B0-----:R-:W-:-:S07]  /*452e0*/  ISETP.LT.AND P3, PT, R156, R27, !P3 ;  /* 0x0000001b9c00720c */ /* 0x001fce0005f61270 */
[----:B------:R-:W0:Y:S01]  /*452f0*/  LDC R19, c[0x0][0x228] ;  /* 0x00008a00ff137b82 */ /* 0x000e220000000800 */
[----:B------:R-:W-:Y:S01]  /*45300*/  PRMT R26, R113, 0x7632, R26 ;  /* 0x00007632711a7816 */ /* 0x000fe2000000001a */
[----:B------:R-:W-:-:S06]  /*45310*/  IMAD.WIDE R4, R13, 0x2, R158 ;  /* 0x000000020d047825 */ /* 0x000fcc00078e029e */
[----:B------:R-:W0:Y:S01]  /*45320*/  LDC R24, c[0x0][0x228] ;  /* 0x00008a00ff187b82 */ /* 0x000e220000000800 */
[C---:B------:R-:W-:Y:S01]  /*45330*/  IMAD.IADD R15, R9.reuse, 0x1, R12 ;  /* 0x00000001090f7824 */ /* 0x040fe200078e020c */
[----:B------:R-:W-:Y:S01]  /*45340*/  PRMT R13, R110, 0x7632, R13 ;  /* 0x000076326e0d7816 */ /* 0x000fe2000000000d */
[----:B------:R-:W-:-:S05]  /*45350*/  IMAD.WIDE R6, R9, 0x2, R20 ;  /* 0x0000000209067825 */ /* 0x000fca00078e0214 */
[----:B------:R-:W0:Y:S01]  /*45360*/  LDC R2, c[0x0][0x248] ;  /* 0x00009200ff027b82 */ /* 0x000e220000000800 */
[----:B------:R-:W-:Y:S01]  /*45370*/  IMAD.WIDE R8, R9, 0x2, R158 ;  /* 0x0000000209087825 */ /* 0x000fe200078e029e */
[----:B------:R2:W-:Y:S03]  /*45380*/  @P2 STG.E.U16 desc[UR60][R4.64], R26 ;  /* 0x0000001a04002986 */ /* 0x0005e6000c10153c */
[----:B------:R-:W-:Y:S01]  /*45390*/  VIADD R25, R3, 0x7e ;  /* 0x0000007e03197836 */ /* 0x000fe20000000000 */
[----:B------:R-:W-:Y:S02]  /*453a0*/  @P6 STG.E.U16 desc[UR60][R6.64], R110 ;  /* 0x0000006e06006986 */ /* 0x000fe4000c10153c */
[----:B------:R-:W0:Y:S01]  /*453b0*/  LDC R17, c[0x0][0x22c] ;  /* 0x00008b00ff117b82 */ /* 0x000e220000000800 */
[----:B------:R-:W-:Y:S01]  /*453c0*/  IMAD.WIDE R10, R15, 0x2, R20 ;  /* 0x000000020f0a7825 */ /* 0x000fe200078e0214 */
[----:B------:R3:W-:Y:S01]  /*453d0*/  @P1 STG.E.U16 desc[UR60][R8.64], R13 ;  /* 0x0000000d08001986 */ /* 0x0007e2000c10153c */
[----:B-1----:R-:W-:-:S02]  /*453e0*/  ISETP.GE.AND P2, PT, R25, R14, PT ;  /* 0x0000000e1900720c */ /* 0x002fc40003f46270 */
[----:B------:R-:W-:Y:S01]  /*453f0*/  VIADD R27, R3, 0x7f ;  /* 0x0000007f031b7836 */ /* 0x000fe20000000000 */
[----:B--2---:R-:W-:Y:S02]  /*45400*/  PRMT R5, R114, 0x7632, R5 ;  /* 0x0000763272057816 */ /* 0x004fe40000000005 */
[----:B------:R-:W1:Y:S01]  /*45410*/  LDC R14, c[0x0][0x228] ;  /* 0x00008a00ff0e7b82 */ /* 0x000e620000000800 */
[----:B------:R2:W-:Y:S01]  /*45420*/  @P5 STG.E.U16 desc[UR60][R10.64], R114 ;  /* 0x000000720a005986 */ /* 0x0005e2000c10153c */
[----:B---3--:R-:W-:-:S06]  /*45430*/  IMAD.WIDE R12, R15, 0x2, R158 ;  /* 0x000000020f0c7825 */ /* 0x008fcc00078e029e */
[----:B------:R-:W3:Y:S01]  /*45440*/  LDC R25, c[0x0][0x228] ;  /* 0x00008a00ff197b82 */ /* 0x000ee20000000800 */
[----:B------:R-:W-:Y:S01]  /*45450*/  ISETP.GE.AND P1, PT, R27, R16, PT ;  /* 0x000000101b00720c */ /* 0x000fe20003f26270 */
[----:B------:R2:W-:Y:S01]  /*45460*/  @P3 STG.E.U16 desc[UR60][R12.64], R5 ;  /* 0x000000050c003986 */ /* 0x0005e2000c10153c */
[----:B------:R-:W-:Y:S01]  /*45470*/  ISETP.LT.AND P3, PT, R23, R18, !P2 ;  /* 0x000000121700720c */ /* 0x000fe20005761270 */
[----:B----4-:R-:W-:Y:S01]  /*45480*/  IMAD.IADD R7, R15, 0x1, R0 ;  /* 0x000000010f077824 */ /* 0x010fe200078e0200 */
[----:B0-----:R-:W-:-:S03]  /*45490*/  ISETP.LT.AND P2, PT, R156, R19, !P2 ;  /* 0x000000139c00720c */ /* 0x001fc60005741270 */
[----:B--2---:R-:W0:Y:S01]  /*454a0*/  LDC R10, c[0x0][0x22c] ;  /* 0x00008b00ff0a7b82 */ /* 0x004e220000000800 */
[----:B------:R-:W-:Y:S01]  /*454b0*/  ISETP.LT.AND P5, PT, R23, R24, !P1 ;  /* 0x000000181700720c */ /* 0x000fe20004fa1270 */
[----:B------:R-:W-:-:S06]  /*454c0*/  IMAD.IADD R11, R7, 0x1, R2 ;  /* 0x00000001070b7824 */ /* 0x000fcc00078e0202 */
[----:B------:R-:W2:Y:S01]  /*454d0*/  LDC R15, c[0x0][0x228] ;  /* 0x00008a00ff0f7b82 */ /* 0x000ea20000000800 */
[----:B------:R-:W-:Y:S01]  /*454e0*/  IMAD.WIDE R4, R7, 0x2, R20 ;  /* 0x0000000207047825 */ /* 0x000fe200078e0214 */
[----:B------:R-:W-:-:S06]  /*454f0*/  PRMT R13, R111, 0x7632, R13 ;  /* 0x000076326f0d7816 */ /* 0x000fcc000000000d */
[----:B------:R-:W4:Y:S01]  /*45500*/  LDC R0, c[0x0][0x248] ;  /* 0x00009200ff007b82 */ /* 0x000f220000000800 */
[----:B------:R-:W-:-:S07]  /*45510*/  VIADD R12, R3, 0x80 ;  /* 0x00000080030c7836 */ /* 0x000fce0000000000 */
[----:B------:R-:W2:Y:S01]  /*45520*/  LDC R16, c[0x0][0x228] ;  /* 0x00008a00ff107b82 */ /* 0x000ea20000000800 */
[----:B------:R-:W-:Y:S01]  /*45530*/  IMAD.WIDE R6, R7, 0x2, R158 ;  /* 0x0000000207067825 */ /* 0x000fe200078e029e */
[----:B------:R-:W-:Y:S01]  /*45540*/  @P3 STG.E.U16 desc[UR60][R4.64], R111 ;  /* 0x0000006f04003986 */ /* 0x000fe2000c10153c */
[----:B------:R-:W-:Y:S02]  /*45550*/  ISETP.GE.AND P3, PT, R12, R17, PT ;  /* 0x000000110c00720c */ /* 0x000fe40003f66270 */
[----:B------:R-:W-:-:S03]  /*45560*/  IMAD.WIDE R8, R11, 0x2, R20 ;  /* 0x000000020b087825 */ /* 0x000fc600078e0214 */
[----:B------:R-:W2:Y:S01]  /*45570*/  LDC R2, c[0x0][0x248] ;  /* 0x00009200ff027b82 */ /* 0x000ea20000000800 */
[----:B------:R4:W-:Y:S01]  /*45580*/  @P2 STG.E.U16 desc[UR60][R6.64], R13 ;  /* 0x0000000d06002986 */ /* 0x0009e2000c10153c */
[----:B---3--:R-:W-:-:S03]  /*45590*/  ISETP.LT.AND P1, PT, R156, R25, !P1 ;  /* 0x000000199c00720c */ /* 0x008fc60004f21270 */
[----:B------:R3:W-:Y:S01]  /*455a0*/  @P5 STG.E.U16 desc[UR60][R8.64], R115 ;  /* 0x0000007308005986 */ /* 0x0007e2000c10153c */
[----:B-1----:R-:W-:Y:S01]  /*455b0*/  ISETP.LT.AND P5, PT, R23, R14, !P3 ;  /* 0x0000000e1700720c */ /* 0x002fe20005fa1270 */
[----:B------:R-:W-:Y:S01]  /*455c0*/  VIADD R25, R3, 0x81 ;  /* 0x0000008103197836 */ /* 0x000fe20000000000 */
[----:B------:R-:W1:Y:S08]  /*455d0*/  LDC R12, c[0x0][0x22c] ;  /* 0x00008b00ff0c7b82 */ /* 0x000e700000000800 */
[----:B------:R-:W1:Y:S01]  /*455e0*/  LDC R14, c[0x0][0x22c] ;  /* 0x00008b00ff0e7b82 */ /* 0x000e620000000800 */
[----:B0-----:R-:W-:Y:S01]  /*455f0*/  ISETP.GE.AND P2, PT, R25, R10, PT ;  /* 0x0000000a1900720c */ /* 0x001fe20003f46270 */
[----:B----4-:R-:W-:Y:S01]  /*45600*/  IMAD.IADD R13, R11, 0x1, R0 ;  /* 0x000000010b0d7824 */ /* 0x010fe200078e0200 */
[----:B--2---:R-:W-:-:S05]  /*45610*/  ISETP.LT.AND P6, PT, R156, R15, !P3 ;  /* 0x0000000f9c00720c */ /* 0x004fca0005fc1270 */
[----:B------:R-:W0:Y:S01]  /*45620*/  LDC R18, c[0x0][0x228] ;  /* 0x00008a00ff127b82 */ /* 0x000e220000000800 */
[----:B------:R-:W-:-:S07]  /*45630*/  ISETP.LT.AND P3, PT, R23, R16, !P2 ;  /* 0x000000101700720c */ /* 0x000fce0005761270 */
[----:B------:R-:W2:Y:S01]  /*45640*/  LDC R24, c[0x0][0x228] ;  /* 0x00008a00ff187b82 */ /* 0x000ea20000000800 */
[----:B------:R-:W-:Y:S01]  /*45650*/  PRMT R26, R115, 0x7632, R26 ;  /* 0x00007632731a7816 */ /* 0x000fe2000000001a */
[----:B------:R-:W-:-:S06]  /*45660*/  IMAD.WIDE R4, R11, 0x2, R158 ;  /* 0x000000020b047825 */ /* 0x000fcc00078e029e */
[----:B------:R-:W4:Y:S01]  /*45670*/  LDC R19, c[0x0][0x228] ;  /* 0x00008a00ff137b82 */ /* 0x000f220000000800 */
[----:B------:R-:W-:-:S07]  /*45680*/  IMAD.IADD R15, R13, 0x1, R2 ;  /* 0x000000010d0f7824 */ /* 0x000fce00078e0202 */
[----:B------:R-:W4:Y:S01]  /*45690*/  LDC R17, c[0x0][0x228] ;  /* 0x00008a00ff117b82 */ /* 0x000f220000000800 */
[C---:B------:R-:W-:Y:S01]  /*456a0*/  IMAD.WIDE R6, R13.reuse, 0x2, R20 ;  /* 0x000000020d067825 */ /* 0x040fe200078e0214 */
[----:B------:R1:W-:Y:S03]  /*456b0*/  @P1 STG.E.U16 desc[UR60][R4.64], R26 ;  /* 0x0000001a04001986 */ /* 0x0003e6000c10153c */
[----:B---3--:R-:W-:-:S03]  /*456c0*/  IMAD.WIDE R8, R13, 0x2, R158 ;  /* 0x000000020d087825 */ /* 0x008fc600078e029e */
[----:B------:R-:W3:Y:S01]  /*456d0*/  LDC R0, c[0x0][0x248] ;  /* 0x00009200ff007b82 */ /* 0x000ee20000000800 */
[----:B------:R-:W-:Y:S01]  /*456e0*/  IMAD.WIDE R10, R15, 0x2, R20 ;  /* 0x000000020f0a7825 */ /* 0x000fe200078e0214 */
[----:B------:R-:W-:Y:S01]  /*456f0*/  @P5 STG.E.U16 desc[UR60][R6.64], R116 ;  /* 0x0000007406005986 */ /* 0x000fe2000c10153c */
[----:B-1----:R-:W-:-:S05]  /*45700*/  PRMT R5, R116, 0x7632, R5 ;  /* 0x0000763274057816 */ /* 0x002fca0000000005 */
[----:B------:R-:W1:Y:S01]  /*45710*/  LDC R13, c[0x0][0x228] ;  /* 0x00008a00ff0d7b82 */ /* 0x000e620000000800 */
[C---:B------:R-:W-:Y:S02]  /*45720*/  VIADD R25, R3.reuse, 0x82 ;  /* 0x0000008203197836 */ /* 0x040fe40000000000 */
[----:B------:R-:W-:Y:S01]  /*45730*/  VIADD R27, R3, 0x83 ;  /* 0x00000083031b7836 */ /* 0x000fe20000000000 */
[----:B------:R3:W-:Y:S04]  /*45740*/  @P6 STG.E.U16 desc[UR60][R8.64], R5 ;  /* 0x0000000508006986 */ /* 0x0007e8000c10153c */
[----:B------:R-:W1:Y:S01]  /*45750*/  LDC R2, c[0x0][0x248] ;  /* 0x00009200ff027b82 */ /* 0x000e620000000800 */
[----:B------:R1:W-:Y:S01]  /*45760*/  @P3 STG.E.U16 desc[UR60][R10.64], R120 ;  /* 0x000000780a003986 */ /* 0x0003e2000c10153c */
[----:B------:R-:W-:-:S02]  /*45770*/  ISETP.GE.AND P1, PT, R25, R12, PT ;  /* 0x0000000c1900720c */ /* 0x000fc40003f26270 */
[----:B------:R-:W-:-:S04]  /*45780*/  ISETP.GE.AND P3, PT, R27, R14, PT ;  /* 0x0000000e1b00720c */ /* 0x000fc80003f66270 */
[----:B------:R-:W1:Y:S01]  /*45790*/  LDC R16, c[0x0][0x22c] ;  /* 0x00008b00ff107b82 */ /* 0x000e620000000800 */
[C---:B0-----:R-:W-:Y:S02]  /*457a0*/  ISETP.LT.AND P6, PT, R23.reuse, R18, !P1 ;  /* 0x000000121700720c */ /* 0x041fe40004fc1270 */
[----:B--2---:R-:W-:Y:S02]  /*457b0*/  ISETP.LT.AND P5, PT, R23, R24, !P3 ;  /* 0x000000181700720c */ /* 0x004fe40005fa1270 */
[----:B----4-:R-:W-:-:S03]  /*457c0*/  ISETP.LT.AND P1, PT, R156, R19, !P1 ;  /* 0x000000139c00720c */ /* 0x010fc60004f21270 */
[----:B------:R-:W0:Y:S01]  /*457d0*/  LDC R24, c[0x0][0x228] ;  /* 0x00008a00ff187b82 */ /* 0x000e220000000800 */
[----:B------:R-:W-:Y:S01]  /*457e0*/  ISETP.LT.AND P2, PT, R156, R17, !P2 ;  /* 0x000000119c00720c */ /* 0x000fe20005741270 */
[----:B---3--:R-:W-:-:S06]  /*457f0*/  IMAD.IADD R9, R15, 0x1, R0 ;  /* 0x000000010f097824 */ /* 0x008fcc00078e0200 */
[----:B------:R-:W2:Y:S08]  /*45800*/  LDC R19, c[0x0][0x228] ;  /* 0x00008a00ff137b82 */ /* 0x000eb00000000800 */
[----:B------:R-:W3:Y:S01]  /*45810*/  LDC R14, c[0x0][0x248] ;  /* 0x00009200ff0e7b82 */ /* 0x000ee20000000800 */
[----:B-1----:R-:W-:Y:S01]  /*45820*/  ISETP.LT.AND P3, PT, R156, R13, !P3 ;  /* 0x0000000d9c00720c */ /* 0x002fe20005f61270 */
[----:B------:R-:W-:Y:S01]  /*45830*/  IMAD.WIDE R4, R15, 0x2, R158 ;  /* 0x000000020f047825 */ /* 0x000fe200078e029e */
[----:B------:R-:W-:-:S05]  /*45840*/  PRMT R30, R120, 0x7632, R30 ;  /* 0x00007632781e7816 */ /* 0x000fca000000001e */
[----:B------:R-:W1:Y:S01]  /*45850*/  LDC R0, c[0x0][0x248] ;  /* 0x00009200ff007b82 */ /* 0x000e620000000800 */
        /* <DEDUP_REMOVED lines=12> */
[----:B0-----:R-:W-:Y:S01]  /*45920*/  PRMT R5, R121, 0x7632, R5 ;  /* 0x0000763279057816 */ /* 0x001fe20000000005 */
[----:B------:R-:W-:Y:S01]  /*45930*/  IMAD.WIDE R12, R17, 0x2, R158 ;  /* 0x00000002110c7825 */ /* 0x000fe200078e029e */
[----:B------:R-:W-:-:S04]  /*45940*/  ISETP.GE.AND P1, PT, R27, R16, PT ;  /* 0x000000101b00720c */ /* 0x000fc80003f26270 */
[----:B------:R-:W0:Y:S01]  /*45950*/  LDC R15, c[0x0][0x22c] ;  /* 0x00008b00ff0f7b82 */ /* 0x000e220000000800 */
[----:B------:R1:W-:Y:S01]  /*45960*/  @P5 STG.E.U16 desc[UR60][R10.64], R121 ;  /* 0x000000790a005986 */ /* 0x0003e2000c10153c */
[----:B------:R-:W-:-:S03]  /*45970*/  ISETP.LT.AND P5, PT, R23, R24, !P1 ;  /* 0x000000181700720c */ /* 0x000fc60004fa1270 */
[----:B------:R1:W-:Y:S01]  /*45980*/  @P3 STG.E.U16 desc[UR60][R12.64], R5 ;  /* 0x000000050c003986 */ /* 0x0003e2000c10153c */
[----:B--2---:R-:W-:Y:S01]  /*45990*/  ISETP.LT.AND P3, PT, R156, R19, !P1 ;  /* 0x000000139c00720c */ /* 0x004fe20004f61270 */
[----:B---3--:R-:W-:Y:S01]  /*459a0*/  IMAD.IADD R7, R17, 0x1, R14 ;  /* 0x0000000111077824 */ /* 0x008fe200078e020e */
[----:B------:R-:W2:Y:S01]  /*459b0*/  LDC R28, c[0x0][0x228] ;  /* 0x00008a00ff1c7b82 */ /* 0x000ea20000000800 */
[----:B------:R-:W-:-:S07]  /*459c0*/  VIADD R29, R3, 0x85 ;  /* 0x00000085031d7836 */ /* 0x000fce0000000000 */
[----:B-1----:R-:W1:Y:S01]  /*459d0*/  LDC R10, c[0x0][0x22c] ;  /* 0x00008b00ff0a7b82 */ /* 0x002e620000000800 */
        /* <DEDUP_REMOVED lines=14> */
[----:B0-----:R-:W-:Y:S01]  /*45ac0*/  ISETP.GE.AND P1, PT, R14, R15, PT ;  /* 0x0000000f0e00720c */ /* 0x001fe20003f26270 */
[----:B------:R-:W-:-:S03]  /*45ad0*/  VIADD R25, R3, 0x87 ;  /* 0x0000008703197836 */ /* 0x000fc60000000000 */
[----:B------:R-:W0:Y:S01]  /*45ae0*/  LDC R12, c[0x0][0x22c] ;  /* 0x00008b00ff0c7b82 */ /* 0x000e220000000800 */
[----:B------:R-:W-:Y:S01]  /*45af0*/  IMAD.WIDE R8, R11, 0x2, R20 ;  /* 0x000000020b087825 */ /* 0x000fe200078e0214 */
[----:B-1----:R-:W-:-:S06]  /*45b00*/  ISETP.GE.AND P2, PT, R25, R10, PT ;  /* 0x0000000a1900720c */ /* 0x002fcc0003f46270 */
[----:B------:R-:W1:Y:S01]  /*45b10*/  LDC R14, c[0x0][0x22c] ;  /* 0x00008b00ff0e7b82 */ /* 0x000e620000000800 */
        /* <DEDUP_REMOVED lines=23> */
[----:B0-----:R-:W-:-:S03]  /*45c90*/  ISETP.GE.AND P1, PT, R17, R12, PT ;  /* 0x0000000c1100720c */ /* 0x001fc60003f26270 */
[----:B------:R0:W-:Y:S01]  /*45ca0*/  @P3 STG.E.U16 desc[UR60][R4.64], R123 ;  /* 0x0000007b04003986 */ /* 0x0001e2000c10153c */
[----:B-1----:R-:W-:Y:S01]  /*45cb0*/  ISETP.GE.AND P3, PT, R25, R14, PT ;  /* 0x0000000e1900720c */ /* 0x002fe20003f66270 */
[----:B------:R-:W1:Y:S01]  /*45cc0*/  LDC R13, c[0x0][0x228] ;  /* 0x00008a00ff0d7b82 */ /* 0x000e620000000800 */
[----:B--2---:R-:W-:Y:S02]  /*45cd0*/  ISETP.LT.AND P6, PT, R23, R18, !P1 ;  /* 0x000000121700720c */ /* 0x004fe40004fc1270 */
[----:B----4-:R-:W-:-:S05]  /*45ce0*/  ISETP.LT.AND P1, PT, R156, R19, !P1 ;  /* 0x000000139c00720c */ /* 0x010fca0004f21270 */
[----:B------:R-:W2:Y:S01]  /*45cf0*/  LDC R14, c[0x0][0x22c] ;  /* 0x00008b00ff0e7b82 */ /* 0x000ea20000000800 */
[----:B------:R-:W-:-:S07]  /*45d00*/  ISETP.LT.AND P2, PT, R156, R15, !P2 ;  /* 0x0000000f9c00720c */ /* 0x000fce0005741270 */
[----:B------:R-:W4:Y:S01]  /*45d10*/  LDC R18, c[0x0][0x228] ;  /* 0x00008a00ff127b82 */ /* 0x000f220000000800 */
[----:B---3--:R-:W-:-:S07]  /*45d20*/  IMAD.IADD R9, R11, 0x1, R2 ;  /* 0x000000010b097824 */ /* 0x008fce00078e0202 */
[----:B------:R-:W3:Y:S01]  /*45d30*/  LDC R19, c[0x0][0x228] ;  /* 0x00008a00ff137b82 */ /* 0x000ee20000000800 */
[----:B------:R-:W-:Y:S01]  /*45d40*/  ISETP.LT.AND P5, PT, R23, R24, !P3 ;  /* 0x000000181700720c */ /* 0x000fe20005fa1270 */
[----:B0-----:R-:W-:-:S06]  /*45d50*/  IMAD.WIDE R4, R11, 0x2, R158 ;  /* 0x000000020b047825 */ /* 0x001fcc00078e029e */
[----:B------:R-:W0:Y:S01]  /*45d60*/  LDC R0, c[0x0][0x248] ;  /* 0x00009200ff007b82 */ /* 0x000e220000000800 */
[----:B------:R-:W-:Y:S01]  /*45d70*/  PRMT R26, R123, 0x7632, R26 ;  /* 0x000076327b1a7816 */ /* 0x000fe2000000001a */
[----:B------:R-:W-:-:S06]  /*45d80*/  IMAD.WIDE R6, R9, 0x2, R20 ;  /* 0x0000000209067825 */ /* 0x000fcc00078e0214 */
[----:B------:R-:W3:Y:S01]  /*45d90*/  LDC R16, c[0x0][0x22c] ;  /* 0x00008b00ff107b82 */ /* 0x000ee20000000800 */
[C---:B------:R-:W-:Y:S01]  /*45da0*/  IMAD.IADD R15, R9.reuse, 0x1, R10 ;  /* 0x00000001090f7824 */ /* 0x040fe200078e020a */
[----:B------:R-:W-:Y:S01]  /*45db0*/  PRMT R11, R124, 0x7632, R11 ;  /* 0x000076327c0b7816 */ /* 0x000fe2000000000b */
[----:B------:R-:W-:-:S05]  /*45dc0*/  IMAD.WIDE R8, R9, 0x2, R158 ;  /* 0x0000000209087825 */ /* 0x000fca00078e029e */
[----:B------:R-:W3:Y:S01]  /*45dd0*/  LDC R24, c[0x0][0x228] ;  /* 0x00008a00ff187b82 */ /* 0x000ee20000000800 */
[----:B------:R-:W-:Y:S01]  /*45de0*/  @P2 STG.E.U16 desc[UR60][R4.64], R26 ;  /* 0x0000001a04002986 */ /* 0x000fe2000c10153c */
[----:B------:R-:W-:-:S06]  /*45df0*/  VIADD R27, R3, 0x8a ;  /* 0x0000008a031b7836 */ /* 0x000fcc0000000000 */
[----:B------:R-:W3:Y:S01]  /*45e00*/  LDC R25, c[0x0][0x228] ;  /* 0x00008a00ff197b82 */ /* 0x000ee20000000800 */
[----:B------:R-:W-:Y:S07]  /*45e10*/  @P6 STG.E.U16 desc[UR60][R6.64], R124 ;  /* 0x0000007c06006986 */ /* 0x000fee000c10153c */
[----:B------:R-:W3:Y:S01]  /*45e20*/  LDC R2, c[0x0][0x248] ;  /* 0x00009200ff027b82 */ /* 0x000ee20000000800 */
[----:B------:R4:W-:Y:S01]  /*45e30*/  @P1 STG.E.U16 desc[UR60][R8.64], R11 ;  /* 0x0000000b08001986 */ /* 0x0009e2000c10153c */
[----:B--2---:R-:W-:-:S02]  /*45e40*/  ISETP.GE.AND P1, PT, R27, R14, PT ;  /* 0x0000000e1b00720c */ /* 0x004fc40003f26270 */
[----:B-1----:R-:W-:-:S04]  /*45e50*/  ISETP.LT.AND P3, PT, R156, R13, !P3 ;  /* 0x0000000d9c00720c */ /* 0x002fc80005f61270 */
[----:B------:R-:W1:Y:S01]  /*45e60*/  LDC R17, c[0x0][0x22c] ;  /* 0x00008b00ff117b82 */ /* 0x000e620000000800 */
[----:B----4-:R-:W-:-:S04]  /*45e70*/  IMAD.WIDE R10, R15, 0x2, R20 ;  /* 0x000000020f0a7825 */ /* 0x010fc800078e0214 */
[----:B------:R-:W-:Y:S01]  /*45e80*/  VIADD R29, R3, 0x8b ;  /* 0x0000008b031d7836 */ /* 0x000fe20000000000 */
[----:B------:R2:W-:Y:S01]  /*45e90*/  @P5 STG.E.U16 desc[UR60][R10.64], R128 ;  /* 0x000000800a005986 */ /* 0x0005e2000c10153c */
[----:B------:R-:W-:Y:S01]  /*45ea0*/  ISETP.LT.AND P5, PT, R23, R18, !P1 ;  /* 0x000000121700720c */ /* 0x000fe20004fa1270 */
[C---:B0-----:R-:W-:Y:S01]  /*45eb0*/  IMAD.IADD R7, R15.reuse, 0x1, R0 ;  /* 0x000000010f077824 */ /* 0x041fe200078e0200 */
[----:B---3--:R-:W-:Y:S01]  /*45ec0*/  ISETP.LT.AND P1, PT, R156, R19, !P1 ;  /* 0x000000139c00720c */ /* 0x008fe20004f21270 */
[----:B------:R-:W0:Y:S01]  /*45ed0*/  LDC R18, c[0x0][0x228] ;  /* 0x00008a00ff127b82 */ /* 0x000e220000000800 */
[----:B------:R-:W-:Y:S01]  /*45ee0*/  IMAD.WIDE R12, R15, 0x2, R158 ;  /* 0x000000020f0c7825 */ /* 0x000fe200078e029e */
[----:B------:R-:W-:Y:S02]  /*45ef0*/  PRMT R5, R128, 0x7632, R5 ;  /* 0x0000763280057816 */ /* 0x000fe40000000005 */
[----:B------:R-:W-:-:S04]  /*45f00*/  ISETP.GE.AND P2, PT, R29, R16, PT ;  /* 0x000000101d00720c */ /* 0x000fc80003f46270 */
[----:B------:R-:W3:Y:S01]  /*45f10*/  LDC R19, c[0x0][0x228] ;  /* 0x00008a00ff137b82 */ /* 0x000ee20000000800 */
[----:B------:R4:W-:Y:S01]  /*45f20*/  @P3 STG.E.U16 desc[UR60][R12.64], R5 ;  /* 0x000000050c003986 */ /* 0x0009e2000c10153c */
[----:B------:R-:W-:-:S06]  /*45f30*/  ISETP.LT.AND P6, PT, R23, R24, !P2 ;  /* 0x000000181700720c */ /* 0x000fcc00057c1270 */
[----:B------:R-:W3:Y:S01]  /*45f40*/  LDC R0, c[0x0][0x248] ;  /* 0x00009200ff007b82 */ /* 0x000ee20000000800 */
[----:B------:R-:W-:Y:S01]  /*45f50*/  ISETP.LT.AND P3, PT, R156, R25, !P2 ;  /* 0x000000199c00720c */ /* 0x000fe20005761270 */
[----:B--2---:R-:W-:Y:S01]  /*45f60*/  VIADD R10, R3, 0x8c ;  /* 0x0000008c030a7836 */ /* 0x004fe20000000000 */
[----:B------:R-:W-:Y:S01]  /*45f70*/  PRMT R11, R125, 0x7632, R11 ;  /* 0x000076327d0b7816 */ /* 0x000fe2000000000b */
[----:B----4-:R-:W-:-:S04]  /*45f80*/  IMAD.IADD R13, R7, 0x1, R2 ;  /* 0x00000001070d7824 */ /* 0x010fc800078e0202 */
[----:B------:R-:W2:Y:S01]  /*45f90*/  LDC R14, c[0x0][0x248] ;  /* 0x00009200ff0e7b82 */ /* 0x000ea20000000800 */
[----:B------:R-:W-:-:S04]  /*45fa0*/  IMAD.WIDE R4, R7, 0x2, R20 ;  /* 0x0000000207047825 */ /* 0x000fc800078e0214 */
[----:B------:R-:W-:-:S03]  /*45fb0*/  IMAD.WIDE R6, R7, 0x2, R158 ;  /* 0x0000000207067825 */ /* 0x000fc600078e029e */
[----:B------:R-:W4:Y:S01]  /*45fc0*/  LDC R15, c[0x0][0x22c] ;  /* 0x00008b00ff0f7b82 */ /* 0x000f220000000800 */
[----:B------:R0:W-:Y:S01]  /*45fd0*/  @P5 STG.E.U16 desc[UR60][R4.64], R125 ;  /* 0x0000007d04005986 */ /* 0x0001e2000c10153c */
[----:B------:R-:W-:Y:S01]  /*45fe0*/  IMAD.WIDE R8, R13, 0x2, R20 ;  /* 0x000000020d087825 */ /* 0x000fe200078e0214 */
[----:B-1----:R-:W-:-:S05]  /*45ff0*/  ISETP.GE.AND P2, PT, R10, R17, PT ;  /* 0x000000110a00720c */ /* 0x002fca0003f46270 */
[----:B------:R-:W1:Y:S01]  /*46000*/  LDC R2, c[0x0][0x228] ;  /* 0x00008a00ff027b82 */ /* 0x000e620000000800 */
[----:B------:R3:W-:Y:S01]  /*46010*/  @P1 STG.E.U16 desc[UR60][R6.64], R11 ;  /* 0x0000000b06001986 */ /* 0x0007e2000c10153c */
[----:B0-----:R-:W-:-:S06]  /*46020*/  PRMT R5, R129, 0x7632, R5 ;  /* 0x0000763281057816 */ /* 0x001fcc0000000005 */
[----:B------:R-:W0:Y:S01]  /*46030*/  LDC R12, c[0x0][0x22c] ;  /* 0x00008b00ff0c7b82 */ /* 0x000e220000000800 */
[----:B------:R-:W-:Y:S01]  /*46040*/  @P6 STG.E.U16 desc[UR60][R8.64], R129 ;  /* 0x0000008108006986 */ /* 0x000fe2000c10153c */
[----:B---3--:R-:W-:-:S06]  /*46050*/  IMAD.WIDE R10, R13, 0x2, R158 ;  /* 0x000000020d0a7825 */ /* 0x008fcc00078e029e */
[----:B------:R-:W3:Y:S01]  /*46060*/  LDC R24, c[0x0][0x228] ;  /* 0x00008a00ff187b82 */ /* 0x000ee20000000800 */
[----:B------:R4:W-:Y:S01]  /*46070*/  @P3 STG.E.U16 desc[UR60][R10.64], R5 ;  /* 0x000000050a003986 */ /* 0x0009e2000c10153c */
[----:B------:R-:W-:-:S06]  /*46080*/  ISETP.LT.AND P3, PT, R23, R18, !P2 ;  /* 0x000000121700720c */ /* 0x000fcc0005761270 */
[----:B------:R-:W3:Y:S01]  /*46090*/  LDC R25, c[0x0][0x228] ;  /* 0x00008a00ff197b82 */ /* 0x000ee20000000800 */
[----:B------:R-:W-:-:S07]  /*460a0*/  ISETP.LT.AND P2, PT, R156, R19, !P2 ;  /* 0x000000139c00720c */ /* 0x000fce0005741270 */
[----:B------:R-:W3:Y:S01]  /*460b0*/  LDC R16, c[0x0][0x22c] ;  /* 0x00008b00ff107b82 */ /* 0x000ee20000000800 */
[----:B------:R-:W-:Y:S02]  /*460c0*/  VIADD R26, R3, 0x8d ;  /* 0x0000008d031a7836 */ /* 0x000fe40000000000 */
[----:B------:R-:W-:-:S05]  /*460d0*/  IMAD.IADD R7, R13, 0x1, R0 ;  /* 0x000000010d077824 */ /* 0x000fca00078e0200 */
[----:B------:R-:W3:Y:S01]  /*460e0*/  LDC R17, c[0x0][0x228] ;  /* 0x00008a00ff117b82 */ /* 0x000ee20000000800 */
[C---:B--2---:R-:W-:Y:S01]  /*460f0*/  IMAD.IADD R13, R7.reuse, 0x1, R14 ;  /* 0x00000001070d7824 */ /* 0x044fe200078e020e */
[----:B----4-:R-:W-:Y:S01]  /*46100*/  ISETP.GE.AND P1, PT, R26, R15, PT ;  /* 0x0000000f1a00720c */ /* 0x010fe20003f26270 */
[----:B------:R-:W-:Y:S01]  /*46110*/  IMAD.WIDE R4, R7, 0x2, R20 ;  /* 0x0000000207047825 */ /* 0x000fe200078e0214 */
[----:B------:R-:W-:-:S03]  /*46120*/  PRMT R10, R126, 0x7632, R10 ;  /* 0x000076327e0a7816 */ /* 0x000fc6000000000a */
[----:B------:R-:W-:Y:S01]  /*46130*/  IMAD.WIDE R6, R7, 0x2, R158 ;  /* 0x0000000207067825 */ /* 0x000fe200078e029e */
[----:B------:R-:W2:Y:S03]  /*46140*/  LDC R0, c[0x0][0x248] ;  /* 0x00009200ff007b82 */ /* 0x000ea60000000800 */
[----:B------:R-:W-:Y:S01]  /*46150*/  VIADD R11, R3, 0x8e ;  /* 0x0000008e030b7836 */ /* 0x000fe20000000000 */
[----:B-1----:R-:W-:Y:S01]  /*46160*/  ISETP.LT.AND P5, PT, R23, R2, !P1 ;  /* 0x000000021700720c */ /* 0x002fe20004fa1270 */
[----:B------:R1:W-:Y:S03]  /*46170*/  @P3 STG.E.U16 desc[UR60][R4.64], R126 ;  /* 0x0000007e04003986 */ /* 0x0003e6000c10153c */
[----:B------:R-:W4:Y:S01]  /*46180*/  LDC R18, c[0x0][0x228] ;  /* 0x00008a00ff127b82 */ /* 0x000f220000000800 */
[----:B------:R-:W-:Y:S01]  /*46190*/  @P2 STG.E.U16 desc[UR60][R6.64], R10 ;  /* 0x0000000a06002986 */ /* 0x000fe2000c10153c */
[----:B0-----:R-:W-:Y:S01]  /*461a0*/  ISETP.GE.AND P2, PT, R11, R12, PT ;  /* 0x0000000c0b00720c */ /* 0x001fe20003f46270 */
[----:B------:R-:W-:-:S05]  /*461b0*/  VIADD R11, R3, 0x8f ;  /* 0x0000008f030b7836 */ /* 0x000fca0000000000 */
[----:B------:R-:W0:Y:S01]  /*461c0*/  LDC R2, c[0x0][0x248] ;  /* 0x00009200ff027b82 */ /* 0x000e220000000800 */
[----:B---3--:R-:W-:Y:S02]  /*461d0*/  ISETP.LT.AND P3, PT, R23, R24, !P2 ;  /* 0x000000181700720c */ /* 0x008fe40005761270 */
[----:B------:R-:W-:Y:S02]  /*461e0*/  ISETP.LT.AND P6, PT, R156, R25, !P2 ;  /* 0x000000199c00720c */ /* 0x000fe400057c1270 */
[----:B------:R-:W-:-:S03]  /*461f0*/  ISETP.GE.AND P2, PT, R11, R16, PT ;  /* 0x000000100b00720c */ /* 0x000fc60003f46270 */
[----:B------:R-:W3:Y:S01]  /*46200*/  LDC R12, c[0x0][0x22c] ;  /* 0x00008b00ff0c7b82 */ /* 0x000ee20000000800 */
[----:B------:R-:W-:-:S07]  /*46210*/  ISETP.LT.AND P1, PT, R156, R17, !P1 ;  /* 0x000000119c00720c */ /* 0x000fce0004f21270 */
[----:B------:R-:W3:Y:S08]  /*46220*/  LDC R14, c[0x0][0x22c] ;  /* 0x00008b00ff0e7b82 */ /* 0x000ef00000000800 */
[----:B------:R-:W3:Y:S01]  /*46230*/  LDC R16, c[0x0][0x228] ;  /* 0x00008a00ff107b82 */ /* 0x000ee20000000800 */
[----:B------:R-:W-:-:S07]  /*46240*/  IMAD.WIDE R8, R13, 0x2, R20 ;  /* 0x000000020d087825 */ /* 0x000fce00078e0214 */
[----:B------:R-:W3:Y:S01]  /*46250*/  LDC R24, c[0x0][0x228] ;  /* 0x00008a00ff187b82 */ /* 0x000ee20000000800 */
[----:B--2---:R-:W-:-:S07]  /*46260*/  IMAD.IADD R11, R13, 0x1, R0 ;  /* 0x000000010d0b7824 */ /* 0x004fce00078e0200 */
[----:B------:R-:W2:Y:S01]  /*46270*/  LDC R17, c[0x0][0x228] ;  /* 0x00008a00ff117b82 */ /* 0x000ea20000000800 */
[----:B------:R0:W-:Y:S01]  /*46280*/  @P5 STG.E.U16 desc[UR60][R8.64], R130 ;  /* 0x0000008208005986 */ /* 0x0001e2000c10153c */
[----:B----4-:R-:W-:-:S06]  /*46290*/  ISETP.LT.AND P5, PT, R23, R18, !P2 ;  /* 0x000000121700720c */ /* 0x010fcc00057a1270 */
[----:B------:R-:W4:Y:S01]  /*462a0*/  LDC R15, c[0x0][0x228] ;  /* 0x00008a00ff0f7b82 */ /* 0x000f220000000800 */
[----:B-1----:R-:W-:Y:S01]  /*462b0*/  IMAD.WIDE R4, R13, 0x2, R158 ;  /* 0x000000020d047825 */ /* 0x002fe200078e029e */
[----:B0-----:R-:W-:-:S06]  /*462c0*/  PRMT R130, R130, 0x7632, R130 ;  /* 0x0000763282827816 */ /* 0x001fcc0000000082 */
[----:B------:R-:W0:Y:S01]  /*462d0*/  LDC R0, c[0x0][0x248] ;  /* 0x00009200ff007b82 */ /* 0x000e220000000800 */
[----:B------:R-:W-:Y:S02]  /*462e0*/  VIADD R25, R3, 0x90 ;  /* 0x0000009003197836 */ /* 0x000fe40000000000 */
[----:B------:R-:W-:Y:S01]  /*462f0*/  IMAD.IADD R13, R11, 0x1, R2 ;  /* 0x000000010b0d7824 */ /* 0x000fe200078e0202 */
[----:B------:R-:W-:Y:S01]  /*46300*/  PRMT R18, R127, 0x7632, R18 ;  /* 0x000076327f127816 */ /* 0x000fe20000000012 */
[----:B------:R-:W-:-:S03]  /*46310*/  IMAD.WIDE R6, R11, 0x2, R20 ;  /* 0x000000020b067825 */ /* 0x000fc600078e0214 */
[----:B------:R-:W1:Y:S01]  /*46320*/  LDC R19, c[0x0][0x228] ;  /* 0x00008a00ff137b82 */ /* 0x000e620000000800 */
[----:B------:R-:W-:Y:S01]  /*46330*/  IMAD.WIDE R8, R11, 0x2, R158 ;  /* 0x000000020b087825 */ /* 0x000fe200078e029e */
[----:B------:R-:W-:Y:S01]  /*46340*/  @P1 STG.E.U16 desc[UR60][R4.64], R130 ;  /* 0x0000008204001986 */ /* 0x000fe2000c10153c */
[----:B---3--:R-:W-:Y:S02]  /*46350*/  ISETP.GE.AND P1, PT, R25, R12, PT ;  /* 0x0000000c1900720c */ /* 0x008fe40003f26270 */
[----:B------:R-:W-:-:S03]  /*46360*/  VIADD R27, R3, 0x91 ;  /* 0x00000091031b7836 */ /* 0x000fc60000000000 */
[----:B------:R-:W3:Y:S01]  /*46370*/  LDC R2, c[0x0][0x248] ;  /* 0x00009200ff027b82 */ /* 0x000ee20000000800 */
[----:B------:R-:W-:Y:S01]  /*46380*/  @P3 STG.E.U16 desc[UR60][R6.64], R127 ;  /* 0x0000007f06003986 */ /* 0x000fe2000c10153c */
[----:B------:R-:W-:Y:S01]  /*46390*/  IMAD.WIDE R10, R13, 0x2, R20 ;  /* 0x000000020d0a7825 */ /* 0x000fe200078e0214 */
[----:B------:R-:W-:Y:S02]  /*463a0*/  ISETP.GE.AND P3, PT, R27, R14, PT ;  /* 0x0000000e1b00720c */ /* 0x000fe40003f66270 */
[----:B------:R0:W-:Y:S01]  /*463b0*/  @P6 STG.E.U16 desc[UR60][R8.64], R18 ;  /* 0x0000001208006986 */ /* 0x0001e2000c10153c */
[C---:B------:R-:W-:Y:S02]  /*463c0*/  ISETP.LT.AND P6, PT, R23.reuse, R16, !P1 ;  /* 0x000000101700720c */ /* 0x040fe40004fc1270 */
[----:B------:R-:W3:Y:S01]  /*463d0*/  LDC R16, c[0x0][0x22c] ;  /* 0x00008b00ff107b82 */ /* 0x000ee20000000800 */
[----:B------:R3:W-:Y:S01]  /*463e0*/  @P5 STG.E.U16 desc[UR60][R10.64], R131 ;  /* 0x000000830a005986 */ /* 0x0007e2000c10153c */
[----:B------:R-:W-:-:S02]  /*463f0*/  ISETP.LT.AND P5, PT, R23, R24, !P3 ;  /* 0x000000181700720c */ /* 0x000fc40005fa1270 */
[----:B--2---:R-:W-:-:S04]  /*46400*/  ISETP.LT.AND P1, PT, R156, R17, !P1 ;  /* 0x000000119c00720c */ /* 0x004fc80004f21270 */
[----:B------:R-:W2:Y:S01]  /*46410*/  LDC R24, c[0x0][0x228] ;  /* 0x00008a00ff187b82 */ /* 0x000ea20000000800 */
[----:B----4-:R-:W-:Y:S01]  /*46420*/  ISETP.LT.AND P2, PT, R156, R15, !P2 ;  /* 0x0000000f9c00720c */ /* 0x010fe20005741270 */
[----:B0-----:R-:W-:-:S06]  /*46430*/  IMAD.IADD R9, R13, 0x1, R0 ;  /* 0x000000010d097824 */ /* 0x001fcc00078e0200 */
[----:B------:R-:W0:Y:S08]  /*46440*/  LDC R17, c[0x0][0x22c] ;  /* 0x00008b00ff117b82 */ /* 0x000e300000000800 */
[----:B------:R-:W4:Y:S08]  /*46450*/  LDC R25, c[0x0][0x228] ;  /* 0x00008a00ff197b82 */ /* 0x000f300000000800 */
[----:B------:R-:W4:Y:S01]  /*46460*/  LDC R14, c[0x0][0x248] ;  /* 0x00009200ff0e7b82 */ /* 0x000f220000000800 */
[----:B------:R-:W-:Y:S01]  /*46470*/  PRMT R29, R131, 0x7632, R29 ;  /* 0x00007632831d7816 */ /* 0x000fe2000000001d */
[----:B------:R-:W-:Y:S01]  /*46480*/  IMAD.WIDE R4, R13, 0x2, R158 ;  /* 0x000000020d047825 */ /* 0x000fe200078e029e */
[----:B-1----:R-:W-:-:S05]  /*46490*/  ISETP.LT.AND P3, PT, R156, R19, !P3 ;  /* 0x000000139c00720c */ /* 0x002fca0005f61270 */
[----:B------:R-:W1:Y:S01]  /*464a0*/  LDC R0, c[0x0][0x248] ;  /* 0x00009200ff007b82 */ /* 0x000e620000000800 */
[C---:B---3--:R-:W-:Y:S01]  /*464b0*/  IMAD.IADD R15, R9.reuse, 0x1, R2 ;  /* 0x00000001090f7824 */ /* 0x048fe200078e0202 */
[----:B------:R-:W-:Y:S01]  /*464c0*/  PRMT R13, R132, 0x7632, R13 ;  /* 0x00007632840d7816 */ /* 0x000fe2000000000d */
[C---:B------:R-:W-:Y:S01]  /*464d0*/  IMAD.WIDE R6, R9.reuse, 0x2, R20 ;  /* 0x0000000209067825 */ /* 0x040fe200078e0214 */
[----:B------:R3:W-:Y:S03]  /*464e0*/  @P2 STG.E.U16 desc[UR60][R4.64], R29 ;  /* 0x0000001d04002986 */ /* 0x0007e6000c10153c */
[----:B------:R-:W-:Y:S01]  /*464f0*/  IMAD.WIDE R8, R9, 0x2, R158 ;  /* 0x0000000209087825 */ /* 0x000fe200078e029e */
[----:B------:R-:W1:Y:S01]  /*46500*/  LDC R26, c[0x0][0x228] ;  /* 0x00008a00ff1a7b82 */ /* 0x000e620000000800 */
[----:B------:R-:W-:Y:S02]  /*46510*/  @P6 STG.E.U16 desc[UR60][R6.64], R132 ;  /* 0x0000008406006986 */ /* 0x000fe4000c10153c */
[----:B------:R-:W-:-:S02]  /*46520*/  VIADD R27, R3, 0x92 ;  /* 0x00000092031b7836 */ /* 0x000fc40000000000 */
[----:B------:R-:W-:-:S03]  /*46530*/  IMAD.WIDE R10, R15, 0x2, R20 ;  /* 0x000000020f0a7825 */ /* 0x000fc600078e0214 */
[----:B------:R-:W1:Y:S01]  /*46540*/  LDC R19, c[0x0][0x228] ;  /* 0x00008a00ff137b82 */ /* 0x000e620000000800 */
[----:B------:R2:W-:Y:S01]  /*46550*/  @P1 STG.E.U16 desc[UR60][R8.64], R13 ;  /* 0x0000000d08001986 */ /* 0x0005e2000c10153c */
[----:B---3--:R-:W-:Y:S01]  /*46560*/  PRMT R5, R136, 0x7632, R5 ;  /* 0x0000763288057816 */ /* 0x008fe20000000005 */
[----:B------:R-:W-:Y:S01]  /*46570*/  VIADD R2, R3, 0x93 ;  /* 0x0000009303027836 */ /* 0x000fe20000000000 */
[----:B------:R-:W-:Y:S01]  /*46580*/  ISETP.GE.AND P1, PT, R27, R16, PT ;  /* 0x000000101b00720c */ /* 0x000fe20003f26270 */
[----:B------:R3:W-:Y:S03]  /*46590*/  @P5 STG.E.U16 desc[UR60][R10.64], R136 ;  /* 0x000000880a005986 */ /* 0x0007e6000c10153c */
[----:B------:R-:W1:Y:S01]  /*465a0*/  LDC R18, c[0x0][0x22c] ;  /* 0x00008b00ff127b82 */ /* 0x000e620000000800 */
[----:B--2---:R-:W-:Y:S01]  /*465b0*/  IMAD.WIDE R12, R15, 0x2, R158 ;  /* 0x000000020f0c7825 */ /* 0x004fe200078e029e */
[----:B------:R-:W-:-:S02]  /*465c0*/  ISETP.LT.AND P5, PT, R23, R24, !P1 ;  /* 0x000000181700720c */ /* 0x000fc40004fa1270 */
[----:B0-----:R-:W-:-:S04]  /*465d0*/  ISETP.GE.AND P2, PT, R2, R17, PT ;  /* 0x000000110200720c */ /* 0x001fc80003f46270 */
[----:B---3--:R-:W0:Y:S01]  /*465e0*/  LDC R10, c[0x0][0x22c] ;  /* 0x00008b00ff0a7b82 */ /* 0x008e220000000800 */
[----:B------:R2:W-:Y:S01]  /*465f0*/  @P3 STG.E.U16 desc[UR60][R12.64], R5 ;  /* 0x000000050c003986 */ /* 0x0005e2000c10153c */
[----:B----4-:R-:W-:Y:S01]  /*46600*/  ISETP.LT.AND P3, PT, R156, R25, !P1 ;  /* 0x000000199c00720c */ /* 0x010fe20004f61270 */
[----:B------:R-:W-:-:S05]  /*46610*/  IMAD.IADD R7, R15, 0x1, R14 ;  /* 0x000000010f077824 */ /* 0x000fca00078e020e */
[----:B------:R-:W3:Y:S01]  /*46620*/  LDC R2, c[0x0][0x248] ;  /* 0x00009200ff027b82 */ /* 0x000ee20000000800 */
[----:B-1----:R-:W-:Y:S01]  /*46630*/  IMAD.IADD R11, R7, 0x1, R0 ;  /* 0x00000001070b7824 */ /* 0x002fe200078e0200 */
[----:B------:R-:W-:-:S06]  /*46640*/  PRMT R24, R133, 0x7632, R24 ;  /* 0x0000763285187816 */ /* 0x000fcc0000000018 */
[----:B------:R-:W1:Y:S01]  /*46650*/  LDC R28, c[0x0][0x228] ;  /* 0x00008a00ff1c7b82 */ /* 0x000e620000000800 */
[----:B--2---:R-:W-:-:S07]  /*46660*/  IMAD.WIDE R4, R7, 0x2, R20 ;  /* 0x0000000207047825 */ /* 0x004fce00078e0214 */
[----:B------:R-:W2:Y:S01]  /*46670*/  LDC R15, c[0x0][0x228] ;  /* 0x00008a00ff0f7b82 */ /* 0x000ea20000000800 */
[----:B------:R-:W-:-:S07]  /*46680*/  IMAD.WIDE R6, R7, 0x2, R158 ;  /* 0x0000000207067825 */ /* 0x000fce00078e029e */
[----:B------:R-:W4:Y:S01]  /*46690*/  LDC R14, c[0x0][0x228] ;  /* 0x00008a00ff0e7b82 */ /* 0x000f220000000800 */
[----:B------:R-:W-:Y:S01]  /*466a0*/  ISETP.LT.AND P6, PT, R23, R26, !P2 ;  /* 0x0000001a1700720c */ /* 0x000fe200057c1270 */
[----:B------:R0:W-:Y:S06]  /*466b0*/  @P5 STG.E.U16 desc[UR60][R4.64], R133 ;  /* 0x0000008504005986 */ /* 0x0001ec000c10153c */
[----:B------:R-:W4:Y:S01]  /*466c0*/  LDC R0, c[0x0][0x248] ;  /* 0x00009200ff007b82 */ /* 0x000f220000000800 */
[----:B------:R3:W-:Y:S01]  /*466d0*/  @P3 STG.E.U16 desc[UR60][R6.64], R24 ;  /* 0x0000001806003986 */ /* 0x0007e2000c10153c */
[----:B------:R-:W-:Y:S01]  /*466e0*/  ISETP.LT.AND P3, PT, R156, R19, !P2 ;  /* 0x000000139c00720c */ /* 0x000fe20005761270 */
[----:B------:R-:W-:-:S02]  /*466f0*/  VIADD R17, R3, 0x94 ;  /* 0x0000009403117836 */ /* 0x000fc40000000000 */
[----:B------:R-:W-:-:S03]  /*46700*/  IMAD.WIDE R8, R11, 0x2, R20 ;  /* 0x000000020b087825 */ /* 0x000fc600078e0214 */
[----:B------:R-:W4:Y:S01]  /*46710*/  LDC R12, c[0x0][0x22c] ;  /* 0x00008b00ff0c7b82 */ /* 0x000f220000000800 */
[----:B------:R-:W-:Y:S01]  /*46720*/  VIADD R27, R3, 0x95 ;  /* 0x00000095031b7836 */ /* 0x000fe20000000000 */
[----:B------:R-:W-:Y:S01]  /*46730*/  ISETP.GE.AND P1, PT, R17, R18, PT ;  /* 0x000000121100720c */ /* 0x000fe20003f26270 */
[----:B0-----:R-:W-:-:S05]  /*46740*/  IMAD.WIDE R4, R11, 0x2, R158 ;  /* 0x000000020b047825 */ /* 0x001fca00078e029e */
[----:B------:R-:W0:Y:S01]  /*46750*/  LDC R13, c[0x0][0x22c] ;  /* 0x00008b00ff0d7b82 */ /* 0x000e220000000800 */
[----:B---3--:R-:W-:Y:S01]  /*46760*/  PRMT R7, R137, 0x7632, R7 ;  /* 0x0000763289077816 */ /* 0x008fe20000000007 */
[----:B------:R3:W-:Y:S01]  /*46770*/  @P6 STG.E.U16 desc[UR60][R8.64], R137 ;  /* 0x0000008908006986 */ /* 0x0007e2000c10153c */
[----:B------:R-:W-:-:S05]  /*46780*/  ISETP.GE.AND P2, PT, R27, R10, PT ;  /* 0x0000000a1b00720c */ /* 0x000fca0003f46270 */
[----:B------:R-:W0:Y:S01]  /*46790*/  LDC R16, c[0x0][0x228] ;  /* 0x00008a00ff107b82 */ /* 0x000e220000000800 */
[----:B-1----:R-:W-:Y:S01]  /*467a0*/  ISETP.LT.AND P5, PT, R23, R28, !P1 ;  /* 0x0000001c1700720c */ /* 0x002fe20004fa1270 */
[----:B------:R1:W-:Y:S01]  /*467b0*/  @P3 STG.E.U16 desc[UR60][R4.64], R7 ;  /* 0x0000000704003986 */ /* 0x0003e2000c10153c */
[----:B--2---:R-:W-:-:S05]  /*467c0*/  ISETP.LT.AND P1, PT, R156, R15, !P1 ;  /* 0x0000000f9c00720c */ /* 0x004fca0004f21270 */
[----:B------:R-:W2:Y:S01]  /*467d0*/  LDC R18, c[0x0][0x228] ;  /* 0x00008a00ff127b82 */ /* 0x000ea20000000800 */
[----:B---3--:R-:W-:Y:S01]  /*467e0*/  IMAD.IADD R9, R11, 0x1, R2 ;  /* 0x000000010b097824 */ /* 0x008fe200078e0202 */
[----:B----4-:R-:W-:-:S06]  /*467f0*/  ISETP.LT.AND P3, PT, R23, R14, !P2 ;  /* 0x0000000e1700720c */ /* 0x010fcc0005761270 */
[----:B------:R-:W3:Y:S01]  /*46800*/  LDC R19, c[0x0][0x228] ;  /* 0x00008a00ff137b82 */ /* 0x000ee20000000800 */
[----:B------:R-:W-:-:S07]  /*46810*/  IMAD.IADD R11, R9, 0x1, R0 ;  /* 0x00000001090b7824 */ /* 0x000fce00078e0200 */
        /* <DEDUP_REMOVED lines=8> */
[----:B------:R-:W-:Y:S01]  /*468a0*/  IADD3 R15, R3, 0x96, RZ ;  /* 0x00000096030f7810 */ /* 0x000fe20007ffe0ff */
[----:B------:R-:W-:Y:S05]  /*468b0*/  @P5 STG.E.U16 desc[UR60][R6.64], R134 ;  /* 0x0000008606005986 */ /* 0x000fea000c10153c */
[----:B------:R-:W1:Y:S01]  /*468c0*/  LDC R10, c[0x0][0x248] ;  /* 0x00009200ff0a7b82 */ /* 0x000e620000000800 */
[----:B------:R3:W-:Y:S01]  /*468d0*/  @P1 STG.E.U16 desc[UR60][R8.64], R14 ;  /* 0x0000000e08001986 */ /* 0x0007e2000c10153c */
[----:B------:R-:W-:-:S03]  /*468e0*/  ISETP.GE.AND P1, PT, R15, R12, PT ;  /* 0x0000000c0f00720c */ /* 0x000fc60003f26270 */
[----:B------:R1:W-:Y:S01]  /*468f0*/  @P3 STG.E.U16 desc[UR60][R4.64], R138 ;  /* 0x0000008a04003986 */ /* 0x0003e2000c10153c */
[----:B0-----:R-:W-:Y:S02]  /*46900*/  ISETP.GE.AND P3, PT, R0, R13, PT ;  /* 0x0000000d0000720c */ /* 0x001fe40003f66270 */
[----:B------:R-:W0:Y:S01]  /*46910*/  LDC R0, c[0x0][0x248] ;  /* 0x00009200ff007b82 */ /* 0x000e220000000800 */
[C---:B------:R-:W-:Y:S02]  /*46920*/  ISETP.LT.AND P6, PT, R23.reuse, R16, !P1 ;  /* 0x000000101700720c */ /* 0x040fe40004fc1270 */
[----:B--2---:R-:W-:-:S05]  /*46930*/  ISETP.LT.AND P5, PT, R23, R18, !P3 ;  /* 0x000000121700720c */ /* 0x004fca0005fa1270 */
[----:B---3--:R-:W2:Y:S01]  /*46940*/  LDC R14, c[0x0][0x22c] ;  /* 0x00008b00ff0e7b82 */ /* 0x008ea20000000800 */
[C---:B------:R-:W-:Y:S01]  /*46950*/  ISETP.LT.AND P1, PT, R156.reuse, R19, !P1 ;  /* 0x000000139c00720c */ /* 0x040fe20004f21270 */
[----:B----4-:R-:W-:Y:S01]  /*46960*/  IMAD.IADD R9, R11, 0x1, R2 ;  /* 0x000000010b097824 */ /* 0x010fe200078e0202 */
[----:B-1----:R-:W-:-:S05]  /*46970*/  ISETP.LT.AND P2, PT, R156, R17, !P2 ;  /* 0x000000119c00720c */ /* 0x002fca0005741270 */
[----:B------:R-:W1:Y:S08]  /*46980*/  LDC R18, c[0x0][0x228] ;  /* 0x00008a00ff127b82 */ /* 0x000e700000000800 */
[----:B------:R-:W3:Y:S01]  /*46990*/  LDC R19, c[0x0][0x228] ;  /* 0x00008a00ff137b82 */ /* 0x000ee20000000800 */
[----:B------:R-:W-:-:S07]  /*469a0*/  ISETP.LT.AND P3, PT, R156, R25, !P3 ;  /* 0x000000199c00720c */ /* 0x000fce0005f61270 */
[----:B------:R-:W4:Y:S01]  /*469b0*/  LDC R2, c[0x0][0x248] ;  /* 0x00009200ff027b82 */ /* 0x000f220000000800 */
[----:B------:R-:W-:Y:S01]  /*469c0*/  PRMT R13, R138, 0x7632, R13 ;  /* 0x000076328a0d7816 */ /* 0x000fe2000000000d */
[----:B------:R-:W-:-:S06]  /*469d0*/  IMAD.WIDE R4, R11, 0x2, R158 ;  /* 0x000000020b047825 */ /* 0x000fcc00078e029e */
        /* <DEDUP_REMOVED lines=15> */
[----:B--2---:R-:W-:Y:S01]  /*46ad0*/  ISETP.GE.AND P1, PT, R27, R14, PT ;  /* 0x0000000e1b00720c */ /* 0x004fe20003f26270 */
[----:B------:R4:W-:Y:S02]  /*46ae0*/  @P5 STG.E.U16 desc[UR60][R10.64], R139 ;  /* 0x0000008b0a005986 */ /* 0x0009e4000c10153c */
[----:B-1----:R-:W-:Y:S01]  /*46af0*/  IMAD.IADD R7, R15, 0x1, R0 ;  /* 0x000000010f077824 */ /* 0x002fe200078e0200 */
[----:B------:R-:W0:Y:S01]  /*46b00*/  LDC R26, c[0x0][0x228] ;  /* 0x00008a00ff1a7b82 */ /* 0x000e220000000800 */
[----:B------:R1:W-:Y:S01]  /*46b10*/  @P3 STG.E.U16 desc[UR60][R12.64], R5 ;  /* 0x000000050c003986 */ /* 0x0003e2000c10153c */
[----:B------:R-:W-:Y:S01]  /*46b20*/  ISETP.LT.AND P5, PT, R23, R18, !P1 ;  /* 0x000000121700720c */ /* 0x000fe20004fa1270 */
[----:B------:R-:W-:Y:S01]  /*46b30*/  VIADD R29, R3, 0x99 ;  /* 0x00000099031d7836 */ /* 0x000fe20000000000 */
[----:B---3--:R-:W-:-:S04]  /*46b40*/  ISETP.LT.AND P3, PT, R156, R19, !P1 ;  /* 0x000000139c00720c */ /* 0x008fc80004f61270 */
[----:B------:R-:W2:Y:S01]  /*46b50*/  LDC R15, c[0x0][0x228] ;  /* 0x00008a00ff0f7b82 */ /* 0x000ea20000000800 */
[----:B----4-:R-:W-:Y:S01]  /*46b60*/  IMAD.IADD R11, R7, 0x1, R2 ;  /* 0x00000001070b7824 */ /* 0x010fe200078e0202 */
[----:B------:R-:W-:-:S06]  /*46b70*/  ISETP.GE.AND P2, PT, R29, R16, PT ;  /* 0x000000101d00720c */ /* 0x000fcc0003f46270 */
[----:B------:R-:W3:Y:S01]  /*46b80*/  LDC R0, c[0x0][0x248] ;  /* 0x00009200ff007b82 */ /* 0x000ee20000000800 */
[----:B-1----:R-:W-:-:S07]  /*46b90*/  IMAD.WIDE R4, R7, 0x2, R20 ;  /* 0x0000000207047825 */ /* 0x002fce00078e0214 */
[----:B------:R-:W1:Y:S01]  /*46ba0*/  LDC R10, c[0x0][0x22c] ;  /* 0x00008b00ff0a7b82 */ /* 0x000e620000000800 */
[----:B------:R-:W-:Y:S01]  /*46bb0*/  IMAD.WIDE R6, R7, 0x2, R158 ;  /* 0x0000000207067825 */ /* 0x000fe200078e029e */
[----:B------:R-:W-:-:S06]  /*46bc0*/  PRMT R18, R140, 0x7632, R18 ;  /* 0x000076328c127816 */ /* 0x000fcc0000000012 */
[----:B------:R-:W4:Y:S01]  /*46bd0*/  LDC R14, c[0x0][0x228] ;  /* 0x00008a00ff0e7b82 */ /* 0x000f220000000800 */
[----:B------:R-:W-:Y:S01]  /*46be0*/  VIADD R16, R3, 0x9a ;  /* 0x0000009a03107836 */ /* 0x000fe20000000000 */
[----:B------:R-:W-:-:S06]  /*46bf0*/  ISETP.LT.AND P6, PT, R23, R24, !P2 ;  /* 0x000000181700720c */ /* 0x000fcc00057c1270 */
[----:B------:R-:W4:Y:S01]  /*46c00*/  LDC R2, c[0x0][0x248] ;  /* 0x00009200ff027b82 */ /* 0x000f220000000800 */
[----:B------:R2:W-:Y:S01]  /*46c10*/  @P5 STG.E.U16 desc[UR60][R4.64], R140 ;  /* 0x0000008c04005986 */ /* 0x0005e2000c10153c */
[----:B------:R-:W-:-:S03]  /*46c20*/  ISETP.GE.AND P1, PT, R16, R17, PT ;  /* 0x000000111000720c */ /* 0x000fc60003f26270 */
[----:B------:R2:W-:Y:S03]  /*46c30*/  @P3 STG.E.U16 desc[UR60][R6.64], R18 ;  /* 0x0000001206003986 */ /* 0x0005e6000c10153c */
[----:B------:R-:W4:Y:S01]  /*46c40*/  LDC R12, c[0x0][0x22c] ;  /* 0x00008b00ff0c7b82 */ /* 0x000f220000000800 */
[----:B------:R-:W-:Y:S01]  /*46c50*/  ISETP.LT.AND P3, PT, R156, R25, !P2 ;  /* 0x000000199c00720c */ /* 0x000fe20005761270 */
[----:B------:R-:W-:Y:S01]  /*46c60*/  IMAD.WIDE R8, R11, 0x2, R20 ;  /* 0x000000020b087825 */ /* 0x000fe200078e0214 */
[----:B0-----:R-:W-:-:S05]  /*46c70*/  ISETP.LT.AND P5, PT, R23, R26, !P1 ;  /* 0x0000001a1700720c */ /* 0x001fca0004fa1270 */
[----:B------:R-:W0:Y:S01]  /*46c80*/  LDC R16, c[0x0][0x228] ;  /* 0x00008a00ff107b82 */ /* 0x000e220000000800 */
[----:B------:R-:W-:Y:S01]  /*46c90*/  VIADD R27, R3, 0x9b ;  /* 0x0000009b031b7836 */ /* 0x000fe20000000000 */
[----:B--2---:R-:W-:Y:S01]  /*46ca0*/  ISETP.LT.AND P1, PT, R156, R15, !P1 ;  /* 0x0000000f9c00720c */ /* 0x004fe20004f21270 */
[----:B------:R-:W-:Y:S01]  /*46cb0*/  IMAD.WIDE R4, R11, 0x2, R158 ;  /* 0x000000020b047825 */ /* 0x000fe200078e029e */
[----:B------:R-:W-:-:S04]  /*46cc0*/  PRMT R7, R144, 0x7632, R7 ;  /* 0x0000763290077816 */ /* 0x000fc80000000007 */
[----:B------:R-:W2:Y:S01]  /*46cd0*/  LDC R13, c[0x0][0x22c] ;  /* 0x00008b00ff0d7b82 */ /* 0x000ea20000000800 */
[----:B------:R3:W-:Y:S01]  /*46ce0*/  @P6 STG.E.U16 desc[UR60][R8.64], R144 ;  /* 0x0000009008006986 */ /* 0x0007e2000c10153c */
[----:B-1----:R-:W-:-:S06]  /*46cf0*/  ISETP.GE.AND P2, PT, R27, R10, PT ;  /* 0x0000000a1b00720c */ /* 0x002fcc0003f46270 */
[----:B------:R-:W1:Y:S01]  /*46d00*/  LDC R17, c[0x0][0x228] ;  /* 0x00008a00ff117b82 */ /* 0x000e620000000800 */
[----:B------:R4:W-:Y:S01]  /*46d10*/  @P3 STG.E.U16 desc[UR60][R4.64], R7 ;  /* 0x0000000704003986 */ /* 0x0009e2000c10153c */
[----:B---3--:R-:W-:-:S06]  /*46d20*/  IMAD.IADD R9, R11, 0x1, R0 ;  /* 0x000000010b097824 */ /* 0x008fcc00078e0200 */
[----:B------:R-:W3:Y:S01]  /*46d30*/  LDC R18, c[0x0][0x228] ;  /* 0x00008a00ff127b82 */ /* 0x000ee20000000800 */
[----:B----4-:R-:W-:Y:S01]  /*46d40*/  ISETP.LT.AND P3, PT, R23, R14, !P2 ;  /* 0x0000000e1700720c */ /* 0x010fe20005761270 */
[----:B------:R-:W-:Y:S01]  /*46d50*/  IMAD.IADD R11, R9, 0x1, R2 ;  /* 0x00000001090b7824 */ /* 0x000fe200078e0202 */
[----:B------:R-:W-:Y:S01]  /*46d60*/  PRMT R14, R141, 0x7632, R14 ;  /* 0x000076328d0e7816 */ /* 0x000fe2000000000e */
[----:B------:R-:W-:-:S04]  /*46d70*/  IMAD.WIDE R6, R9, 0x2, R20 ;  /* 0x0000000209067825 */ /* 0x000fc800078e0214 */
[----:B------:R-:W4:Y:S01]  /*46d80*/  LDC R19, c[0x0][0x228] ;  /* 0x00008a00ff137b82 */ /* 0x000f220000000800 */
[----:B------:R-:W-:Y:S01]  /*46d90*/  IMAD.WIDE R8, R9, 0x2, R158 ;  /* 0x0000000209087825 */ /* 0x000fe200078e029e */
[----:B------:R-:W-:Y:S03]  /*46da0*/  @P5 STG.E.U16 desc[UR60][R6.64], R141 ;  /* 0x0000008d06005986 */ /* 0x000fe6000c10153c */
[----:B------:R-:W-:-:S03]  /*46db0*/  VIADD R15, R3, 0x9c ;  /* 0x0000009c030f7836 */ /* 0x000fc60000000000 */
[----:B------:R-:W4:Y:S01]  /*46dc0*/  LDC R0, c[0x0][0x248] ;  /* 0x00009200ff007b82 */ /* 0x000f220000000800 */
[----:B------:R4:W-:Y:S01]  /*46dd0*/  @P1 STG.E.U16 desc[UR60][R8.64], R14 ;  /* 0x0000000e08001986 */ /* 0x0009e2000c10153c */
[----:B------:R-:W-:Y:S01]  /*46de0*/  ISETP.GE.AND P1, PT, R15, R12, PT ;  /* 0x0000000c0f00720c */ /* 0x000fe20003f26270 */
[----:B------:R-:W-:-:S05]  /*46df0*/  IMAD.WIDE R4, R11, 0x2, R20 ;  /* 0x000000020b047825 */ /* 0x000fca00078e0214 */
[----:B------:R-:W4:Y:S01]  /*46e00*/  LDC R25, c[0x0][0x228] ;  /* 0x00008a00ff197b82 */ /* 0x000f220000000800 */
[----:B------:R-:W-:Y:S01]  /*46e10*/  VIADD R10, R3, 0x9d ;  /* 0x0000009d030a7836 */ /* 0x000fe20000000000 */
[----:B0-----:R-:W-:-:S06]  /*46e20*/  ISETP.LT.AND P6, PT, R23, R16, !P1 ;  /* 0x000000101700720c */ /* 0x001fcc0004fc1270 */
[----:B------:R-:W0:Y:S01]  /*46e30*/  LDC R2, c[0x0][0x248] ;  /* 0x00009200ff027b82 */ /* 0x000e220000000800 */
[----:B------:R4:W-:Y:S01]  /*46e40*/  @P3 STG.E.U16 desc[UR60][R4.64], R145 ;  /* 0x0000009104003986 */ /* 0x0009e2000c10153c */
[----:B--2---:R-:W-:-:S06]  /*46e50*/  ISETP.GE.AND P3, PT, R10, R13, PT ;  /* 0x0000000d0a00720c */ /* 0x004fcc0003f66270 */
[----:B------:R-:W2:Y:S01]  /*46e60*/  LDC R16, c[0x0][0x22c] ;  /* 0x00008b00ff107b82 */ /* 0x000ea20000000800 */
[C---:B-1----:R-:W-:Y:S02]  /*46e70*/  ISETP.LT.AND P2, PT, R156.reuse, R17, !P2 ;  /* 0x000000119c00720c */ /* 0x042fe40005741270 */
[----:B---3--:R-:W-:Y:S02]  /*46e80*/  ISETP.LT.AND P5, PT, R23, R18, !P3 ;  /* 0x000000121700720c */ /* 0x008fe40005fa1270 */
[----:B----4-:R-:W-:-:S03]  /*46e90*/  ISETP.LT.AND P1, PT, R156, R19, !P1 ;  /* 0x000000139c00720c */ /* 0x010fc60004f21270 */
[----:B------:R-:W1:Y:S01]  /*46ea0*/  LDC R14, c[0x0][0x248] ;  /* 0x00009200ff0e7b82 */ /* 0x000e620000000800 */
        /* <DEDUP_REMOVED lines=9> */
[C---:B0-----:R-:W-:Y:S02]  /*46f40*/  IMAD.IADD R15, R9.reuse, 0x1, R2 ;  /* 0x00000001090f7824 */ /* 0x041fe400078e0202 */
[----:B------:R-:W0:Y:S01]  /*46f50*/  LDC R0, c[0x0][0x248] ;  /* 0x00009200ff007b82 */ /* 0x000e220000000800 */
[----:B------:R-:W-:Y:S01]  /*46f60*/  IMAD.WIDE R8, R9, 0x2, R158 ;  /* 0x0000000209087825 */ /* 0x000fe200078e029e */
[----:B------:R-:W-:Y:S03]  /*46f70*/  @P2 STG.E.U16 desc[UR60][R4.64], R13 ;  /* 0x0000000d04002986 */ /* 0x000fe6000c10153c */
[----:B------:R-:W-:-:S03]  /*46f80*/  VIADD R27, R3, 0x9e ;  /* 0x0000009e031b7836 */ /* 0x000fc60000000000 */
[----:B------:R-:W0:Y:S01]  /*46f90*/  LDC R19, c[0x0][0x228] ;  /* 0x00008a00ff137b82 */ /* 0x000e220000000800 */
[----:B------:R1:W-:Y:S07]  /*46fa0*/  @P6 STG.E.U16 desc[UR60][R6.64], R142 ;  /* 0x0000008e06006986 */ /* 0x0003ee000c10153c */
[----:B------:R-:W0:Y:S01]  /*46fb0*/  LDC R25, c[0x0][0x228] ;  /* 0x00008a00ff197b82 */ /* 0x000e220000000800 */
[----:B------:R-:W-:Y:S01]  /*46fc0*/  @P1 STG.E.U16 desc[UR60][R8.64], R26 ;  /* 0x0000001a08001986 */ /* 0x000fe2000c10153c */
[----:B--2---:R-:W-:Y:S01]  /*46fd0*/  ISETP.GE.AND P1, PT, R27, R16, PT ;  /* 0x000000101b00720c */ /* 0x004fe20003f26270 */
[----:B------:R-:W-:-:S04]  /*46fe0*/  IMAD.WIDE R10, R15, 0x2, R20 ;  /* 0x000000020f0a7825 */ /* 0x000fc800078e0214 */
[----:B------:R-:W-:Y:S01]  /*46ff0*/  VIADD R2, R3, 0x9f ;  /* 0x0000009f03027836 */ /* 0x000fe20000000000 */
[----:B------:R-:W2:Y:S01]  /*47000*/  LDC R16, c[0x0][0x22c] ;  /* 0x00008b00ff107b82 */ /* 0x000ea20000000800 */
[----:B------:R-:W-:Y:S01]  /*47010*/  @P5 STG.E.U16 desc[UR60][R10.64], R146 ;  /* 0x000000920a005986 */ /* 0x000fe2000c10153c */
[----:B-1----:R-:W-:Y:S01]  /*47020*/  IMAD.IADD R7, R15, 0x1, R14 ;  /* 0x000000010f077824 */ /* 0x002fe200078e020e */
[----:B----4-:R-:W-:Y:S02]  /*47030*/  ISETP.LT.AND P5, PT, R23, R18, !P1 ;  /* 0x000000121700720c */ /* 0x010fe40004fa1270 */
[----:B---3--:R-:W-:Y:S01]  /*47040*/  ISETP.GE.AND P2, PT, R2, R17, PT ;  /* 0x000000110200720c */ /* 0x008fe20003f46270 */
[----:B------:R-:W-:Y:S01]  /*47050*/  IMAD.WIDE R12, R15, 0x2, R158 ;  /* 0x000000020f0c7825 */ /* 0x000fe200078e029e */
[----:B------:R-:W-:Y:S01]  /*47060*/  PRMT R5, R146, 0x7632, R5 ;  /* 0x0000763292057816 */ /* 0x000fe20000000005 */
[----:B------:R-:W1:Y:S01]  /*47070*/  LDC R14, c[0x0][0x22c] ;  /* 0x00008b00ff0e7b82 */ /* 0x000e620000000800 */
[----:B------:R-:W-:-:S07]  /*47080*/  ISETP.LT.AND P6, PT, R23, R24, !P2 ;  /* 0x000000181700720c */ /* 0x000fce00057c1270 */
[----:B------:R-:W3:Y:S01]  /*47090*/  LDC R18, c[0x0][0x228] ;  /* 0x00008a00ff127b82 */ /* 0x000ee20000000800 */
[----:B------:R4:W-:Y:S07]  /*470a0*/  @P3 STG.E.U16 desc[UR60][R12.64], R5 ;  /* 0x000000050c003986 */ /* 0x0009ee000c10153c */
[----:B------:R-:W3:Y:S01]  /*470b0*/  LDC R2, c[0x0][0x248] ;  /* 0x00009200ff027b82 */ /* 0x000ee20000000800 */
[----:B0-----:R-:W-:-:S07]  /*470c0*/  ISETP.LT.AND P1, PT, R156, R19, !P1 ;  /* 0x000000139c00720c */ /* 0x001fce0004f21270 */
[----:B------:R-:W0:Y:S01]  /*470d0*/  LDC R17, c[0x0][0x228] ;  /* 0x00008a00ff117b82 */ /* 0x000e220000000800 */
        /* <DEDUP_REMOVED lines=13> */
[----:B-1----:R-:W-:Y:S02]  /*471b0*/  PRMT R5, R147, 0x7632, R5 ;  /* 0x0000763293057816 */ /* 0x002fe40000000005 */
[----:B------:R-:W1:Y:S01]  /*471c0*/  LDC R16, c[0x0][0x228] ;  /* 0x00008a00ff107b82 */ /* 0x000e620000000800 */
[----:B------:R-:W-:Y:S01]  /*471d0*/  VIADD R25, R3, 0xa1 ;  /* 0x000000a103197836 */ /* 0x000fe20000000000 */
[----:B------:R2:W-:Y:S06]  /*471e0*/  @P1 STG.E.U16 desc[UR60][R6.64], R26 ;  /* 0x0000001a06001986 */ /* 0x0005ec000c10153c */
[----:B------:R-:W1:Y:S01]  /*471f0*/  LDC R15, c[0x0][0x22c] ;  /* 0x00008b00ff0f7b82 */ /* 0x000e620000000800 */
[----:B------:R-:W-:Y:S01]  /*47200*/  @P6 STG.E.U16 desc[UR60][R8.64], R147 ;  /* 0x0000009308006986 */ /* 0x000fe2000c10153c */
[----:B------:R-:W-:-:S03]  /*47210*/  ISETP.GE.AND P1, PT, R25, R14, PT ;  /* 0x0000000e1900720c */ /* 0x000fc60003f26270 */
[----:B------:R4:W-:Y:S03]  /*47220*/  @P3 STG.E.U16 desc[UR60][R10.64], R5 ;  /* 0x000000050a003986 */ /* 0x0009e6000c10153c */
[----:B------:R-:W1:Y:S01]  /*47230*/  LDC R19, c[0x0][0x228] ;  /* 0x00008a00ff137b82 */ /* 0x000e620000000800 */
[----:B---3--:R-:W-:Y:S01]  /*47240*/  ISETP.LT.AND P3, PT, R23, R18, !P2 ;  /* 0x000000121700720c */ /* 0x008fe20005761270 */
[----:B--2---:R-:W-:Y:S01]  /*47250*/  IMAD.IADD R7, R13, 0x1, R2 ;  /* 0x000000010d077824 */ /* 0x004fe200078e0202 */
[----:B0-----:R-:W-:Y:S02]  /*47260*/  ISETP.LT.AND P2, PT, R156, R17, !P2 ;  /* 0x000000119c00720c */ /* 0x001fe40005741270 */
[----:B----4-:R-:W-:-:S03]  /*47270*/  ISETP.LT.AND P5, PT, R23, R24, !P1 ;  /* 0x000000181700720c */ /* 0x010fc60004fa1270 */
[----:B------:R-:W0:Y:S01]  /*47280*/  LDC R2, c[0x0][0x248] ;  /* 0x00009200ff027b82 */ /* 0x000e220000000800 */
        /* <DEDUP_REMOVED lines=15> */
[----:B-1----:R-:W-:-:S02]  /*47380*/  ISETP.LT.AND P5, PT, R23, R16, !P3 ;  /* 0x000000101700720c */ /* 0x002fc40005fa1270 */
[----:B------:R-:W-:Y:S02]  /*47390*/  ISETP.GE.AND P2, PT, R10, R15, PT ;  /* 0x0000000f0a00720c */ /* 0x000fe40003f46270 */
[C---:B------:R-:W-:Y:S02]  /*473a0*/  ISETP.LT.AND P1, PT, R156.reuse, R19, !P1 ;  /* 0x000000139c00720c */ /* 0x040fe40004f21270 */
[----:B------:R-:W1:Y:S08]  /*473b0*/  LDC R15, c[0x0][0x22c] ;  /* 0x00008b00ff0f7b82 */ /* 0x000e700000000800 */
[----:B------:R-:W1:Y:S01]  /*473c0*/  LDC R16, c[0x0][0x228] ;  /* 0x00008a00ff107b82 */ /* 0x000e620000000800 */
[----:B0-----:R-:W-:Y:S01]  /*473d0*/  IMAD.IADD R9, R13, 0x1, R2 ;  /* 0x000000010d097824 */ /* 0x001fe200078e0202 */
[----:B--2---:R-:W-:-:S06]  /*473e0*/  ISETP.LT.AND P6, PT, R156, R17, !P3 ;  /* 0x000000119c00720c */ /* 0x004fcc0005fc1270 */
[----:B------:R-:W0:Y:S01]  /*473f0*/  LDC R19, c[0x0][0x228] ;  /* 0x00008a00ff137b82 */ /* 0x000e220000000800 */
        /* <DEDUP_REMOVED lines=20> */
[----:B-1----:R-:W-:Y:S01]  /*47540*/  ISETP.LT.AND P6, PT, R23, R16, !P1 ;  /* 0x000000101700720c */ /* 0x002fe20004fc1270 */
[----:B------:R-:W1:Y:S02]  /*47550*/  LDC R18, c[0x0][0x228] ;  /* 0x00008a00ff127b82 */ /* 0x000e640000000800 */
[----:B------:R4:W-:Y:S01]  /*47560*/  @P3 STG.E.U16 desc[UR60][R10.64], R153 ;  /* 0x000000990a003986 */ /* 0x0009e2000c10153c */
[----:B------:R-:W-:-:S02]  /*47570*/  ISETP.GE.AND P3, PT, R0, R15, PT ;  /* 0x0000000f0000720c */ /* 0x000fc40003f66270 */
[----:B0-----:R-:W-:-:S03]  /*47580*/  ISETP.LT.AND P2, PT, R156, R19, !P2 ;  /* 0x000000139c00720c */ /* 0x001fc60005741270 */
[----:B------:R-:W0:Y:S01]  /*47590*/  LDC R16, c[0x0][0x22c] ;  /* 0x00008b00ff107b82 */ /* 0x000e220000000800 */
        /* <DEDUP_REMOVED lines=22> */
[----:B-1----:R-:W-:Y:S02]  /*47700*/  PRMT R5, R154, 0x7632, R5 ;  /* 0x000076329a057816 */ /* 0x002fe40000000005 */
[----:B------:R-:W1:Y:S01]  /*47710*/  LDC R14, c[0x0][0x228] ;  /* 0x00008a00ff0e7b82 */ /* 0x000e620000000800 */
[----:B------:R3:W-:Y:S01]  /*47720*/  @P5 STG.E.U16 desc[UR60][R10.64], R154 ;  /* 0x0000009a0a005986 */ /* 0x0007e2000c10153c */
[----:B----4-:R-:W-:-:S06]  /*47730*/  IMAD.WIDE R12, R15, 0x2, R158 ;  /* 0x000000020f0c7825 */ /* 0x010fcc00078e029e */
[----:B------:R-:W4:Y:S01]  /*47740*/  LDC R25, c[0x0][0x228] ;  /* 0x00008a00ff197b82 */ /* 0x000f220000000800 */
[----:B0-----:R-:W-:Y:S01]  /*47750*/  ISETP.GE.AND P1, PT, R27, R16, PT ;  /* 0x000000101b00720c */ /* 0x001fe20003f26270 */
        /* <DEDUP_REMOVED lines=8> */
[----:B0-----:R-:W-:Y:S01]  /*477e0*/  IMAD.WIDE R4, R7, 0x2, R20 ;  /* 0x0000000207047825 */ /* 0x001fe200078e0214 */
[----:B------:R-:W-:-:S06]  /*477f0*/  PRMT R13, R151, 0x7632, R13 ;  /* 0x00007632970d7816 */ /* 0x000fcc000000000d */
[----:B------:R-:W0:Y:S01]  /*47800*/  LDC R0, c[0x0][0x248] ;  /* 0x00009200ff007b82 */ /* 0x000e220000000800 */
        /* <DEDUP_REMOVED lines=10> */
[----:B-1----:R-:W-:Y:S01]  /*478b0*/  ISETP.LT.AND P5, PT, R23, R14, !P3 ;  /* 0x0000000e1700720c */ /* 0x002fe20005fa1270 */
[----:B------:R-:W-:Y:S01]  /*478c0*/  VIADD R25, R3, 0xa9 ;  /* 0x000000a903197836 */ /* 0x000fe20000000000 */
[----:B------:R-:W1:Y:S08]  /*478d0*/  LDC R12, c[0x0][0x22c] ;  /* 0x00008b00ff0c7b82 */ /* 0x000e700000000800 */
[----:B------:R-:W1:Y:S01]  /*478e0*/  LDC R14, c[0x0][0x22c] ;  /* 0x00008b00ff0e7b82 */ /* 0x000e620000000800 */
[----:B--2---:R-:W-:Y:S01]  /*478f0*/  ISETP.GE.AND P2, PT, R25, R10, PT ;  /* 0x0000000a1900720c */ /* 0x004fe20003f46270 */
[----:B0-----:R-:W-:Y:S01]  /*47900*/  IMAD.IADD R13, R11, 0x1, R0 ;  /* 0x000000010b0d7824 */ /* 0x001fe200078e0200 */
[----:B---3--:R-:W-:-:S05]  /*47910*/  ISETP.LT.AND P6, PT, R156, R15, !P3 ;  /* 0x0000000f9c00720c */ /* 0x008fca0005fc1270 */
[----:B------:R-:W0:Y:S01]  /*47920*/  LDC R18, c[0x0][0x228] ;  /* 0x00008a00ff127b82 */ /* 0x000e220000000800 */
        /* <DEDUP_REMOVED lines=25> */
[----:B---3--:R-:W-:-:S03]  /*47ac0*/  ISETP.LT.AND P1, PT, R156, R19, !P1 ;  /* 0x000000139c00720c */ /* 0x008fc60004f21270 */
[----:B------:R-:W0:Y:S01]  /*47ad0*/  LDC R24, c[0x0][0x228] ;  /* 0x00008a00ff187b82 */ /* 0x000e220000000800 */
[----:B------:R-:W-:Y:S01]  /*47ae0*/  ISETP.LT.AND P2, PT, R156, R17, !P2 ;  /* 0x000000119c00720c */ /* 0x000fe20005741270 */
[----:B----4-:R-:W-:-:S06]  /*47af0*/  IMAD.IADD R9, R15, 0x1, R0 ;  /* 0x000000010f097824 */ /* 0x010fcc00078e0200 */
        /* <DEDUP_REMOVED lines=65> */
[----:B------:R-:W-:Y:S01]  /*47f10*/  IMAD.WIDE R8, R13, 0x2, R158 ;  /* 0x000000020d087825 */ /* 0x000fe200078e029e */
[----:B------:R-:W-:-:S06]  /*47f20*/  IADD3 R25, R3, 0xb1, RZ ;  /* 0x000000b103197810 */ /* 0x000fcc0007ffe0ff */
[----:B------:R-:W3:Y:S01]  /*47f30*/  LDC R24, c[0x0][0x228] ;  /* 0x00008a00ff187b82 */ /* 0x000ee20000000800 */
[----:B------:R-:W-:Y:S01]  /*47f40*/  IMAD.WIDE R4, R11, 0x2, R20 ;  /* 0x000000020b047825 */ /* 0x000fe200078e0214 */
[----:B------:R-:W-:Y:S03]  /*47f50*/  @P5 STG.E.U16 desc[UR60][R6.64], R163 ;  /* 0x000000a306005986 */ /* 0x000fe6000c10153c */
[----:B------:R-:W-:-:S03]  /*47f60*/  VIADD R17, R3, 0xb0 ;  /* 0x000000b003117836 */ /* 0x000fc60000000000 */
[----:B------:R-:W3:Y:S01]  /*47f70*/  LDC R10, c[0x0][0x248] ;  /* 0x00009200ff0a7b82 */ /* 0x000ee20000000800 */
[----:B------:R3:W-:Y:S01]  /*47f80*/  @P1 STG.E.U16 desc[UR60][R8.64], R16 ;  /* 0x0000001008001986 */ /* 0x0007e2000c10153c */
[----:B0-----:R-:W-:-:S03]  /*47f90*/  ISETP.GE.AND P1, PT, R17, R12, PT ;  /* 0x0000000c1100720c */ /* 0x001fc60003f26270 */
[----:B------:R0:W-:Y:S01]  /*47fa0*/  @P3 STG.E.U16 desc[UR60][R4.64], R167 ;  /* 0x000000a704003986 */ /* 0x0001e2000c10153c */
[----:B-1----:R-:W-:Y:S02]  /*47fb0*/  ISETP.GE.AND P3, PT, R25, R14, PT ;  /* 0x0000000e1900720c */ /* 0x002fe40003f66270 */
        /* <DEDUP_REMOVED lines=24> */
[----:B-1----:R-:W-:-:S02]  /*48140*/  ISETP.GE.AND P1, PT, R27, R14, PT ;  /* 0x0000000e1b00720c */ /* 0x002fc40003f26270 */
[----:B--2---:R-:W-:-:S04]  /*48150*/  ISETP.LT.AND P3, PT, R156, R13, !P3 ;  /* 0x0000000d9c00720c */ /* 0x004fc80005f61270 */
        /* <DEDUP_REMOVED lines=163> */
[C---:B------:R-:W-:Y:S02]  /*48b90*/  VIADD R15, R3.reuse, 0xbe ;  /* 0x000000be030f7836 */ /* 0x040fe40000000000 */
[----:B------:R-:W-:Y:S01]  /*48ba0*/  VIADD R0, R3, 0xbf ;  /* 0x000000bf03007836 */ /* 0x000fe20000000000 */
[----:B------:R-:W-:Y:S04]  /*48bb0*/  @P5 STG.E.U16 desc[UR60][R6.64], R178 ;  /* 0x000000b206005986 */ /* 0x000fe8000c10153c */
        /* <DEDUP_REMOVED lines=174> */
[----:B------:R-:W-:Y:S02]  /*496a0*/  ISETP.LT.AND P1, PT, R156, R19, !P1 ;  /* 0x000000139c00720c */ /* 0x000fe40004f21270 */
[----:B------:R-:W1:Y:S08]  /*496b0*/  LDC R15, c[0x0][0x22c] ;  /* 0x00008b00ff0f7b82 */ /* 0x000e700000000800 */
[----:B------:R-:W1:Y:S01]  /*496c0*/  LDC R16, c[0x0][0x228] ;  /* 0x00008a00ff107b82 */ /* 0x000e620000000800 */
[----:B0-----:R-:W-:-:S07]  /*496d0*/  IADD3 R9, R13, R2, RZ ;  /* 0x000000020d097210 */ /* 0x001fce0007ffe0ff */
[----:B------:R-:W0:Y:S01]  /*496e0*/  LDC R19, c[0x0][0x228] ;  /* 0x00008a00ff137b82 */ /* 0x000e220000000800 */
[----:B--2---:R-:W-:Y:S01]  /*496f0*/  ISETP.LT.AND P6, PT, R156, R17, !P3 ;  /* 0x000000119c00720c */ /* 0x004fe20005fc1270 */
[----:B------:R-:W-:-:S06]  /*49700*/  IMAD.WIDE R4, R13, 0x2, R158 ;  /* 0x000000020d047825 */ /* 0x000fcc00078e029e */
[----:B------:R-:W2:Y:S01]  /*49710*/  LDC R24, c[0x0][0x228] ;  /* 0x00008a00ff187b82 */ /* 0x000ea20000000800 */
[----:B------:R-:W-:Y:S02]  /*49720*/  PRMT R7, R196, 0x7632, R7 ;  /* 0x00007632c4077816 */ /* 0x000fe40000000007 */
[----:B---3--:R-:W-:-:S05]  /*49730*/  ISETP.LT.AND P3, PT, R23, R18, !P2 ;  /* 0x000000121700720c */ /* 0x008fca0005761270 */
        /* <DEDUP_REMOVED lines=191> */
[----:B------:R-:W3:Y:S08]  /*4a330*/  LDC R16, c[0x0][0x22c] ;  /* 0x00008b00ff107b82 */ /* 0x000ef00000000800 */
[----:B------:R-:W4:Y:S08]  /*4a340*/  LDC R18, c[0x0][0x228] ;  /* 0x00008a00ff127b82 */ /* 0x000f300000000800 */
[----:B------:R-:W4:Y:S01]  /*4a350*/  LDC R19, c[0x0][0x228] ;  /* 0x00008a00ff137b82 */ /* 0x000f220000000800 */
[----:B------:R-:W-:Y:S01]  /*4a360*/  ISETP.LT.AND P5, PT, R23, R24, !P3 ;  /* 0x000000181700720c */ /* 0x000fe20005fa1270 */
[----:B0-----:R-:W-:Y:S01]  /*4a370*/  IMAD.WIDE R4, R11, 0x2, R158 ;  /* 0x000000020b047825 */ /* 0x001fe200078e029e */
[----:B------:R-:W-:-:S05]  /*4a380*/  PRMT R26, R207, 0x7632, R26 ;  /* 0x00007632cf1a7816 */ /* 0x000fca000000001a */
[----:B------:R-:W0:Y:S01]  /*4a390*/  LDC R2, c[0x0][0x248] ;  /* 0x00009200ff027b82 */ /* 0x000e220000000800 */
[----:B------:R-:W-:Y:S01]  /*4a3a0*/  IMAD.WIDE R6, R9, 0x2, R20 ;  /* 0x0000000209067825 */ /* 0x000fe200078e0214 */
[----:B------:R-:W-:-:S03]  /*4a3b0*/  PRMT R11, R208, 0x7632, R11 ;  /* 0x00007632d00b7816 */ /* 0x000fc6000000000b */
[----:B------:R-:W-:-:S03]  /*4a3c0*/  IMAD.IADD R15, R9, 0x1, R10 ;  /* 0x00000001090f7824 */ /* 0x000fc600078e020a */
[----:B------:R-:W0:Y:S01]  /*4a3d0*/  LDC R24, c[0x0][0x228] ;  /* 0x00008a00ff187b82 */ /* 0x000e220000000800 */
[----:B------:R-:W-:Y:S01]  /*4a3e0*/  IMAD.WIDE R8, R9, 0x2, R158 ;  /* 0x0000000209087825 */ /* 0x000fe200078e029e */
[----:B------:R3:W-:Y:S06]  /*4a3f0*/  @P2 STG.E.U16 desc[UR60][R4.64], R26 ;  /* 0x0000001a04002986 */ /* 0x0007ec000c10153c */
[----:B------:R-:W0:Y:S01]  /*4a400*/  LDC R25, c[0x0][0x228] ;  /* 0x00008a00ff197b82 */ /* 0x000e220000000800 */
[C---:B------:R-:W-:Y:S01]  /*4a410*/  VIADD R27, R3.reuse, 0xda ;  /* 0x000000da031b7836 */ /* 0x040fe20000000000 */
[----:B------:R4:W-:Y:S01]  /*4a420*/  @P6 STG.E.U16 desc[UR60][R6.64], R208 ;  /* 0x000000d006006986 */ /* 0x0009e2000c10153c */
[----:B-1----:R-:W-:Y:S01]  /*4a430*/  ISETP.LT.AND P3, PT, R156, R13, !P3 ;  /* 0x0000000d9c00720c */ /* 0x002fe20005f61270 */
[----:B------:R-:W-:-:S02]  /*4a440*/  VIADD R29, R3, 0xdb ;  /* 0x000000db031d7836 */ /* 0x000fc40000000000 */
[----:B------:R1:W-:Y:S02]  /*4a450*/  @P1 STG.E.U16 desc[UR60][R8.64], R11 ;  /* 0x0000000b08001986 */ /* 0x0003e4000c10153c */
[----:B------:R-:W0:Y:S01]  /*4a460*/  LDC R17, c[0x0][0x22c] ;  /* 0x00008b00ff117b82 */ /* 0x000e220000000800 */
[----:B--2---:R-:W-:Y:S02]  /*4a470*/  ISETP.GE.AND P1, PT, R27, R14, PT ;  /* 0x0000000e1b00720c */ /* 0x004fe40003f26270 */
[----:B---3--:R-:W-:Y:S01]  /*4a480*/  ISETP.GE.AND P2, PT, R29, R16, PT ;  /* 0x000000101d00720c */ /* 0x008fe20003f46270 */
[----:B------:R-:W-:Y:S01]  /*4a490*/  IMAD.WIDE R12, R15, 0x2, R158 ;  /* 0x000000020f0c7825 */ /* 0x000fe200078e029e */
[----:B------:R-:W-:-:S03]  /*4a4a0*/  PRMT R5, R212, 0x7632, R5 ;  /* 0x00007632d4057816 */ /* 0x000fc60000000005 */
[C---:B----4-:R-:W-:Y:S01]  /*4a4b0*/  IMAD.IADD R7, R15.reuse, 0x1, R0 ;  /* 0x000000010f077824 */ /* 0x050fe200078e0200 */
[----:B------:R-:W2:Y:S01]  /*4a4c0*/  LDC R16, c[0x0][0x228] ;  /* 0x00008a00ff107b82 */ /* 0x000ea20000000800 */
[----:B-1----:R-:W-:-:S05]  /*4a4d0*/  IMAD.WIDE R10, R15, 0x2, R20 ;  /* 0x000000020f0a7825 */ /* 0x002fca00078e0214 */
[----:B------:R-:W-:Y:S01]  /*4a4e0*/  @P5 STG.E.U16 desc[UR60][R10.64], R212 ;  /* 0x000000d40a005986 */ /* 0x000fe2000c10153c */
[C---:B------:R-:W-:Y:S01]  /*4a4f0*/  ISETP.LT.AND P5, PT, R23.reuse, R18, !P1 ;  /* 0x000000121700720c */ /* 0x040fe20004fa1270 */
[----:B------:R-:W1:Y:S01]  /*4a500*/  LDC R0, c[0x0][0x248] ;  /* 0x00009200ff007b82 */ /* 0x000e620000000800 */
[----:B------:R-:W-:Y:S01]  /*4a510*/  ISETP.LT.AND P1, PT, R156, R19, !P1 ;  /* 0x000000139c00720c */ /* 0x000fe20004f21270 */
[----:B------:R3:W-:Y:S06]  /*4a520*/  @P3 STG.E.U16 desc[UR60][R12.64], R5 ;  /* 0x000000050c003986 */ /* 0x0007ec000c10153c */
[----:B------:R-:W4:Y:S01]  /*4a530*/  LDC R19, c[0x0][0x228] ;  /* 0x00008a00ff137b82 */ /* 0x000f220000000800 */
[----:B0-----:R-:W-:-:S02]  /*4a540*/  ISETP.LT.AND P6, PT, R23, R24, !P2 ;  /* 0x000000181700720c */ /* 0x001fc400057c1270 */
[----:B------:R-:W-:Y:S01]  /*4a550*/  ISETP.LT.AND P3, PT, R156, R25, !P2 ;  /* 0x000000199c00720c */ /* 0x000fe20005761270 */
[----:B---3--:R-:W-:-:S04]  /*4a560*/  IMAD.IADD R13, R7, 0x1, R2 ;  /* 0x00000001070d7824 */ /* 0x008fc800078e0202 */
[----:B------:R-:W0:Y:S01]  /*4a570*/  LDC R14, c[0x0][0x22c] ;  /* 0x00008b00ff0e7b82 */ /* 0x000e220000000800 */
[----:B------:R-:W-:Y:S01]  /*4a580*/  IMAD.WIDE R4, R7, 0x2, R20 ;  /* 0x0000000207047825 */ /* 0x000fe200078e0214 */
[----:B------:R-:W-:-:S06]  /*4a590*/  PRMT R11, R209, 0x7632, R11 ;  /* 0x00007632d10b7816 */ /* 0x000fcc000000000b */
[----:B------:R-:W3:Y:S01]  /*4a5a0*/  LDC R2, c[0x0][0x248] ;  /* 0x00009200ff027b82 */ /* 0x000ee20000000800 */
[----:B------:R-:W-:-:S04]  /*4a5b0*/  IMAD.WIDE R6, R7, 0x2, R158 ;  /* 0x0000000207067825 */ /* 0x000fc800078e029e */
[----:B------:R-:W-:-:S03]  /*4a5c0*/  VIADD R10, R3, 0xdc ;  /* 0x000000dc030a7836 */ /* 0x000fc60000000000 */
[----:B------:R-:W3:Y:S01]  /*4a5d0*/  LDC R18, c[0x0][0x228] ;  /* 0x00008a00ff127b82 */ /* 0x000ee20000000800 */
[----:B------:R2:W-:Y:S01]  /*4a5e0*/  @P5 STG.E.U16 desc[UR60][R4.64], R209 ;  /* 0x000000d104005986 */ /* 0x0005e2000c10153c */
[----:B------:R-:W-:Y:S01]  /*4a5f0*/  IMAD.WIDE R8, R13, 0x2, R20 ;  /* 0x000000020d087825 */ /* 0x000fe200078e0214 */
[----:B------:R-:W-:Y:S02]  /*4a600*/  ISETP.GE.AND P2, PT, R10, R17, PT ;  /* 0x000000110a00720c */ /* 0x000fe40003f46270 */
[----:B------:R1:W-:Y:S03]  /*4a610*/  @P1 STG.E.U16 desc[UR60][R6.64], R11 ;  /* 0x0000000b06001986 */ /* 0x0003e6000c10153c */
[----:B------:R-:W3:Y:S01]  /*4a620*/  LDC R12, c[0x0][0x22c] ;  /* 0x00008b00ff0c7b82 */ /* 0x000ee20000000800 */
[----:B------:R-:W-:Y:S01]  /*4a630*/  @P6 STG.E.U16 desc[UR60][R8.64], R213 ;  /* 0x000000d508006986 */ /* 0x000fe2000c10153c */
[----:B--2---:R-:W-:-:S06]  /*4a640*/  PRMT R5, R213, 0x7632, R5 ;  /* 0x00007632d5057816 */ /* 0x004fcc0000000005 */
[----:B------:R-:W2:Y:S01]  /*4a650*/  LDC R17, c[0x0][0x228] ;  /* 0x00008a00ff117b82 */ /* 0x000ea20000000800 */
[----:B-1----:R-:W-:-:S07]  /*4a660*/  IMAD.WIDE R10, R13, 0x2, R158 ;  /* 0x000000020d0a7825 */ /* 0x002fce00078e029e */
[----:B------:R-:W1:Y:S01]  /*4a670*/  LDC R15, c[0x0][0x22c] ;  /* 0x00008b00ff0f7b82 */ /* 0x000e620000000800 */
[----:B------:R3:W-:Y:S01]  /*4a680*/  @P3 STG.E.U16 desc[UR60][R10.64], R5 ;  /* 0x000000050a003986 */ /* 0x0007e2000c10153c */
[----:B------:R-:W-:Y:S01]  /*4a690*/  IMAD.IADD R7, R13, 0x1, R0 ;  /* 0x000000010d077824 */ /* 0x000fe200078e0200 */
[----:B------:R-:W-:Y:S01]  /*4a6a0*/  ISETP.LT.AND P3, PT, R23, R16, !P2 ;  /* 0x000000101700720c */ /* 0x000fe20005761270 */
[----:B------:R-:W-:Y:S01]  /*4a6b0*/  VIADD R25, R3, 0xdd ;  /* 0x000000dd03197836 */ /* 0x000fe20000000000 */
[----:B----4-:R-:W-:-:S03]  /*4a6c0*/  ISETP.LT.AND P2, PT, R156, R19, !P2 ;  /* 0x000000139c00720c */ /* 0x010fc60005741270 */
[----:B------:R-:W4:Y:S01]  /*4a6d0*/  LDC R24, c[0x0][0x228] ;  /* 0x00008a00ff187b82 */ /* 0x000f220000000800 */
[----:B0-----:R-:W-:-:S07]  /*4a6e0*/  ISETP.GE.AND P1, PT, R25, R14, PT ;  /* 0x0000000e1900720c */ /* 0x001fce0003f26270 */
[----:B------:R-:W0:Y:S01]  /*4a6f0*/  LDC R0, c[0x0][0x248] ;  /* 0x00009200ff007b82 */ /* 0x000e220000000800 */
[----:B---3--:R-:W-:-:S07]  /*4a700*/  IMAD.IADD R13, R7, 0x1, R2 ;  /* 0x00000001070d7824 */ /* 0x008fce00078e0202 */
[----:B------:R-:W3:Y:S01]  /*4a710*/  LDC R19, c[0x0][0x228] ;  /* 0x00008a00ff137b82 */ /* 0x000ee20000000800 */
[----:B------:R-:W-:Y:S01]  /*4a720*/  ISETP.LT.AND P5, PT, R23, R18, !P1 ;  /* 0x000000121700720c */ /* 0x000fe20004fa1270 */
[----:B------:R-:W-:Y:S01]  /*4a730*/  IMAD.WIDE R4, R7, 0x2, R20 ;  /* 0x0000000207047825 */ /* 0x000fe200078e0214 */
[----:B------:R-:W-:-:S03]  /*4a740*/  PRMT R18, R210, 0x7632, R18 ;  /* 0x00007632d2127816 */ /* 0x000fc60000000012 */
[----:B------:R-:W-:Y:S02]  /*4a750*/  IMAD.WIDE R6, R7, 0x2, R158 ;  /* 0x0000000207067825 */ /* 0x000fe400078e029e */
[----:B------:R-:W0:Y:S02]  /*4a760*/  LDC R16, c[0x0][0x228] ;  /* 0x00008a00ff107b82 */ /* 0x000e240000000800 */
[----:B------:R-:W-:-:S06]  /*4a770*/  VIADD R11, R3, 0xde ;  /* 0x000000de030b7836 */ /* 0x000fcc0000000000 */
[----:B------:R-:W0:Y:S01]  /*4a780*/  LDC R2, c[0x0][0x248] ;  /* 0x00009200ff027b82 */ /* 0x000e220000000800 */
[----:B------:R4:W-:Y:S01]  /*4a790*/  @P3 STG.E.U16 desc[UR60][R4.64], R210 ;  /* 0x000000d204003986 */ /* 0x0009e2000c10153c */
[----:B------:R-:W-:-:S03]  /*4a7a0*/  VIADD R10, R3, 0xdf ;  /* 0x000000df030a7836 */ /* 0x000fc60000000000 */
[----:B------:R3:W-:Y:S01]  /*4a7b0*/  @P2 STG.E.U16 desc[UR60][R6.64], R18 ;  /* 0x0000001206002986 */ /* 0x0007e2000c10153c */
[----:B------:R-:W-:Y:S02]  /*4a7c0*/  ISETP.GE.AND P2, PT, R11, R12, PT ;  /* 0x0000000c0b00720c */ /* 0x000fe40003f46270 */
[----:B------:R-:W0:Y:S01]  /*4a7d0*/  LDC R14, c[0x0][0x22c] ;  /* 0x00008b00ff0e7b82 */ /* 0x000e220000000800 */
[----:B------:R-:W-:Y:S01]  /*4a7e0*/  IMAD.WIDE R8, R13, 0x2, R20 ;  /* 0x000000020d087825 */ /* 0x000fe200078e0214 */
[----:B--2---:R-:W-:Y:S02]  /*4a7f0*/  ISETP.LT.AND P3, PT, R156, R17, !P1 ;  /* 0x000000119c00720c */ /* 0x004fe40004f61270 */
[----:B-1----:R-:W-:-:S04]  /*4a800*/  ISETP.GE.AND P1, PT, R10, R15, PT ;  /* 0x0000000f0a00720c */ /* 0x002fc80003f26270 */
[----:B------:R-:W1:Y:S01]  /*4a810*/  LDC R12, c[0x0][0x22c] ;  /* 0x00008b00ff0c7b82 */ /* 0x000e620000000800 */
[----:B------:R0:W-:Y:S01]  /*4a820*/  @P5 STG.E.U16 desc[UR60][R8.64], R214 ;  /* 0x000000d608005986 */ /* 0x0001e2000c10153c */
[----:B----4-:R-:W-:Y:S01]  /*4a830*/  ISETP.LT.AND P5, PT, R23, R24, !P2 ;  /* 0x000000181700720c */ /* 0x010fe200057a1270 */
[----:B------:R-:W-:-:S05]  /*4a840*/  IMAD.WIDE R4, R13, 0x2, R158 ;  /* 0x000000020d047825 */ /* 0x000fca00078e029e */
[----:B------:R-:W2:Y:S01]  /*4a850*/  LDC R15, c[0x0][0x228] ;  /* 0x00008a00ff0f7b82 */ /* 0x000ea20000000800 */
[----:B---3--:R-:W-:Y:S02]  /*4a860*/  ISETP.LT.AND P2, PT, R156, R19, !P2 ;  /* 0x000000139c00720c */ /* 0x008fe40005741270 */
[----:B------:R-:W-:Y:S01]  /*4a870*/  PRMT R7, R214, 0x7632, R7 ;  /* 0x00007632d6077816 */ /* 0x000fe20000000007 */
[----:B0-----:R-:W-:-:S04]  /*4a880*/  IMAD.IADD R9, R13, 0x1, R0 ;  /* 0x000000010d097824 */ /* 0x001fc800078e0200 */
[----:B------:R-:W0:Y:S01]  /*4a890*/  LDC R18, c[0x0][0x228] ;  /* 0x00008a00ff127b82 */ /* 0x000e220000000800 */
[----:B------:R3:W-:Y:S07]  /*4a8a0*/  @P3 STG.E.U16 desc[UR60][R4.64], R7 ;  /* 0x0000000704003986 */ /* 0x0007ee000c10153c */
[----:B------:R-:W4:Y:S01]  /*4a8b0*/  LDC R17, c[0x0][0x228] ;  /* 0x00008a00ff117b82 */ /* 0x000f220000000800 */
[----:B------:R-:W-:-:S07]  /*4a8c0*/  ISETP.LT.AND P6, PT, R23, R16, !P1 ;  /* 0x000000101700720c */ /* 0x000fce0004fc1270 */
[----:B------:R-:W4:Y:S01]  /*4a8d0*/  LDC R24, c[0x0][0x228] ;  /* 0x00008a00ff187b82 */ /* 0x000f220000000800 */
[----:B---3--:R-:W-:-:S07]  /*4a8e0*/  IMAD.WIDE R6, R9, 0x2, R20 ;  /* 0x0000000209067825 */ /* 0x008fce00078e0214 */
[----:B------:R-:W3:Y:S01]  /*4a8f0*/  LDC R0, c[0x0][0x248] ;  /* 0x00009200ff007b82 */ /* 0x000ee20000000800 */
[----:B------:R-:W-:-:S07]  /*4a900*/  IMAD.IADD R11, R9, 0x1, R2 ;  /* 0x00000001090b7824 */ /* 0x000fce00078e0202 */
[----:B------:R-:W3:Y:S01]  /*4a910*/  LDC R13, c[0x0][0x228] ;  /* 0x00008a00ff0d7b82 */ /* 0x000ee20000000800 */
[----:B------:R-:W-:Y:S01]  /*4a920*/  IMAD.WIDE R8, R9, 0x2, R158 ;  /* 0x0000000209087825 */ /* 0x000fe200078e029e */
[----:B------:R-:W-:-:S06]  /*4a930*/  PRMT R16, R211, 0x7632, R16 ;  /* 0x00007632d3107816 */ /* 0x000fcc0000000010 */
[----:B------:R-:W3:Y:S01]  /*4a940*/  LDC R10, c[0x0][0x248] ;  /* 0x00009200ff0a7b82 */ /* 0x000ee20000000800 */
[C---:B------:R-:W-:Y:S01]  /*4a950*/  VIADD R25, R3.reuse, 0xe1 ;  /* 0x000000e103197836 */ /* 0x040fe20000000000 */
[----:B------:R-:W-:Y:S01]  /*4a960*/  @P5 STG.E.U16 desc[UR60][R6.64], R211 ;  /* 0x000000d306005986 */ /* 0x000fe2000c10153c */
[----:B------:R-:W-:-:S03]  /*4a970*/  VIADD R19, R3, 0xe0 ;  /* 0x000000e003137836 */ /* 0x000fc60000000000 */
[----:B------:R3:W-:Y:S01]  /*4a980*/  @P2 STG.E.U16 desc[UR60][R8.64], R16 ;  /* 0x0000001008002986 */ /* 0x0007e2000c10153c */
[----:B------:R-:W-:Y:S01]  /*4a990*/  ISETP.GE.AND P2, PT, R25, R14, PT ;  /* 0x0000000e1900720c */ /* 0x000fe20003f46270 */
[----:B------:R-:W3:Y:S01]  /*4a9a0*/  LDC R2, c[0x0][0x248] ;  /* 0x00009200ff027b82 */ /* 0x000ee20000000800 */
[----:B-1----:R-:W-:Y:S01]  /*4a9b0*/  ISETP.GE.AND P3, PT, R19, R12, PT ;  /* 0x0000000c1300720c */ /* 0x002fe20003f66270 */
[----:B------:R-:W-:Y:S01]  /*4a9c0*/  IMAD.WIDE R4, R11, 0x2, R20 ;  /* 0x000000020b047825 */ /* 0x000fe200078e0214 */
[----:B--2---:R-:W-:-:S05]  /*4a9d0*/  ISETP.LT.AND P1, PT, R156, R15, !P1 ;  /* 0x0000000f9c00720c */ /* 0x004fca0004f21270 */
[----:B------:R-:W1:Y:S01]  /*4a9e0*/  LDC R14, c[0x0][0x22c] ;  /* 0x00008b00ff0e7b82 */ /* 0x000e620000000800 */
[----:B0-----:R-:W-:Y:S01]  /*4a9f0*/  ISETP.LT.AND P5, PT, R23, R18, !P3 ;  /* 0x000000121700720c */ /* 0x001fe20005fa1270 */
[----:B------:R0:W-:Y:S01]  /*4aa00*/  @P6 STG.E.U16 desc[UR60][R4.64], R215 ;  /* 0x000000d704006986 */ /* 0x0001e2000c10153c */
[----:B----4-:R-:W-:Y:S01]  /*4aa10*/  ISETP.LT.AND P3, PT, R156, R17, !P3 ;  /* 0x000000119c00720c */ /* 0x010fe20005f61270 */
[----:B---3--:R-:W-:Y:S01]  /*4aa20*/  IMAD.IADD R9, R11, 0x1, R0 ;  /* 0x000000010b097824 */ /* 0x008fe200078e0200 */
[----:B------:R-:W-:-:S03]  /*4aa30*/  ISETP.LT.AND P6, PT, R23, R24, !P2 ;  /* 0x000000181700720c */ /* 0x000fc600057c1270 */
[----:B------:R-:W2:Y:S01]  /*4aa40*/  LDC R18, c[0x0][0x228] ;  /* 0x00008a00ff127b82 */ /* 0x000ea20000000800 */
[----:B------:R-:W-:Y:S01]  /*4aa50*/  ISETP.LT.AND P2, PT, R156, R13, !P2 ;  /* 0x0000000d9c00720c */ /* 0x000fe20005741270 */
[----:B------:R-:W-:Y:S01]  /*4aa60*/  IMAD.IADD R15, R9, 0x1, R10 ;  /* 0x00000001090f7824 */ /* 0x000fe200078e020a */
[----:B------:R-:W-:-:S05]  /*4aa70*/  PRMT R26, R215, 0x7632, R26 ;  /* 0x00007632d71a7816 */ /* 0x000fca000000001a */
[----:B------:R-:W3:Y:S01]  /*4aa80*/  LDC R19, c[0x0][0x228] ;  /* 0x00008a00ff137b82 */ /* 0x000ee20000000800 */
[----:B0-----:R-:W-:Y:S01]  /*4aa90*/  IMAD.WIDE R4, R11, 0x2, R158 ;  /* 0x000000020b047825 */ /* 0x001fe200078e029e */
[----:B------:R-:W-:-:S06]  /*4aaa0*/  PRMT R28, R216, 0x7632, R28 ;  /* 0x00007632d81c7816 */ /* 0x000fcc000000001c */
[----:B------:R-:W0:Y:S01]  /*4aab0*/  LDC R16, c[0x0][0x22c] ;  /* 0x00008b00ff107b82 */ /* 0x000e220000000800 */
[C---:B------:R-:W-:Y:S01]  /*4aac0*/  IMAD.WIDE R6, R9.reuse, 0x2, R20 ;  /* 0x0000000209067825 */ /* 0x040fe200078e0214 */
[----:B------:R4:W-:Y:S03]  /*4aad0*/  @P1 STG.E.U16 desc[UR60][R4.64], R26 ;  /* 0x0000001a04001986 */ /* 0x0009e6000c10153c */
[----:B------:R-:W-:-:S03]  /*4aae0*/  IMAD.WIDE R8, R9, 0x2, R158 ;  /* 0x0000000209087825 */ /* 0x000fc600078e029e */
[----:B------:R-:W0:Y:S01]  /*4aaf0*/  LDC R0, c[0x0][0x248] ;  /* 0x00009200ff007b82 */ /* 0x000e220000000800 */
[C---:B------:R-:W-:Y:S01]  /*4ab00*/  IMAD.WIDE R10, R15.reuse, 0x2, R20 ;  /* 0x000000020f0a7825 */ /* 0x040fe200078e0214 */
[----:B------:R3:W-:Y:S03]  /*4ab10*/  @P5 STG.E.U16 desc[UR60][R6.64], R216 ;  /* 0x000000d806005986 */ /* 0x0007e6000c10153c */
[----:B------:R-:W-:Y:S01]  /*4ab20*/  IMAD.WIDE R12, R15, 0x2, R158 ;  /* 0x000000020f0c7825 */ /* 0x000fe200078e029e */
[----:B----4-:R-:W-:Y:S02]  /*4ab30*/  PRMT R5, R220, 0x7632, R5 ;  /* 0x00007632dc057816 */ /* 0x010fe40000000005 */
[----:B------:R-:W4:Y:S01]  /*4ab40*/  LDC R24, c[0x0][0x228] ;  /* 0x00008a00ff187b82 */ /* 0x000f220000000800 */
[----:B------:R-:W-:Y:S01]  /*4ab50*/  VIADD R27, R3, 0xe2 ;  /* 0x000000e2031b7836 */ /* 0x000fe20000000000 */
[----:B------:R-:W-:Y:S06]  /*4ab60*/  @P3 STG.E.U16 desc[UR60][R8.64], R28 ;  /* 0x0000001c08003986 */ /* 0x000fec000c10153c */
[----:B------:R-:W4:Y:S01]  /*4ab70*/  LDC R17, c[0x0][0x22c] ;  /* 0x00008b00ff117b82 */ /* 0x000f220000000800 */
[----:B------:R-:W-:Y:S04]  /*4ab80*/  @P6 STG.E.U16 desc[UR60][R10.64], R220 ;  /* 0x000000dc0a006986 */ /* 0x000fe8000c10153c */
[----:B------:R0:W-:Y:S03]  /*4ab90*/  @P2 STG.E.U16 desc[UR60][R12.64], R5 ;  /* 0x000000050c002986 */ /* 0x0001e6000c10153c */
[----:B------:R-:W4:Y:S01]  /*4aba0*/  LDC R25, c[0x0][0x228] ;  /* 0x00008a00ff197b82 */ /* 0x000f220000000800 */
[----:B-1----:R-:W-:-:S07]  /*4abb0*/  ISETP.GE.AND P2, PT, R27, R14, PT ;  /* 0x0000000e1b00720c */ /* 0x002fce0003f46270 */
[----:B------:R-:W1:Y:S01]  /*4abc0*/  LDC R26, c[0x0][0x228] ;  /* 0x00008a00ff1a7b82 */ /* 0x000e620000000800 */
[----:B------:R-:W-:Y:S01]  /*4abd0*/  VIADD R29, R3, 0xe3 ;  /* 0x000000e3031d7836 */ /* 0x000fe20000000000 */
[----:B--2---:R-:W-:-:S06]  /*4abe0*/  ISETP.LT.AND P6, PT, R23, R18, !P2 ;  /* 0x000000121700720c */ /* 0x004fcc00057c1270 */
[----:B------:R-:W2:Y:S01]  /*4abf0*/  LDC R14, c[0x0][0x248] ;  /* 0x00009200ff0e7b82 */ /* 0x000ea20000000800 */
[----:B---3--:R-:W-:Y:S01]  /*4ac00*/  ISETP.LT.AND P2, PT, R156, R19, !P2 ;  /* 0x000000139c00720c */ /* 0x008fe20005741270 */
[----:B------:R-:W-:Y:S01]  /*4ac10*/  IMAD.IADD R7, R15, 0x1, R2 ;  /* 0x000000010f077824 */ /* 0x000fe200078e0202 */
[----:B0-----:R-:W-:Y:S01]  /*4ac20*/  ISETP.GE.AND P3, PT, R29, R16, PT ;  /* 0x000000101d00720c */ /* 0x001fe20003f66270 */
[----:B------:R-:W-:-:S04]  /*4ac30*/  VIADD R2, R3, 0xe4 ;  /* 0x000000e403027836 */ /* 0x000fc80000000000 */
[----:B------:R-:W0:Y:S01]  /*4ac40*/  LDC R19, c[0x0][0x228] ;  /* 0x00008a00ff137b82 */ /* 0x000e220000000800 */
[----:B------:R-:W-:Y:S01]  /*4ac50*/  IMAD.WIDE R4, R7, 0x2, R20 ;  /* 0x0000000207047825 */ /* 0x000fe200078e0214 */
[----:B------:R-:W-:-:S03]  /*4ac60*/  PRMT R9, R217, 0x7632, R9 ;  /* 0x00007632d9097816 */ /* 0x000fc60000000009 */
[----:B------:R-:W-:-:S03]  /*4ac70*/  IMAD.IADD R11, R7, 0x1, R0 ;  /* 0x00000001070b7824 */ /* 0x000fc600078e0200 */
[----:B------:R-:W3:Y:S01]  /*4ac80*/  LDC R16, c[0x0][0x22c] ;  /* 0x00008b00ff107b82 */ /* 0x000ee20000000800 */
[----:B------:R-:W-:Y:S01]  /*4ac90*/  IMAD.WIDE R6, R7, 0x2, R158 ;  /* 0x0000000207067825 */ /* 0x000fe200078e029e */
[----:B----4-:R-:W-:-:S06]  /*4aca0*/  ISETP.LT.AND P5, PT, R23, R24, !P3 ;  /* 0x000000181700720c */ /* 0x010fcc0005fa1270 */
[----:B------:R-:W4:Y:S01]  /*4acb0*/  LDC R18, c[0x0][0x22c] ;  /* 0x00008b00ff127b82 */ /* 0x000f220000000800 */
[----:B------:R-:W-:Y:S01]  /*4acc0*/  ISETP.GE.AND P1, PT, R2, R17, PT ;  /* 0x000000110200720c */ /* 0x000fe20003f26270 */
[----:B------:R-:W-:Y:S01]  /*4acd0*/  @P6 STG.E.U16 desc[UR60][R4.64], R217 ;  /* 0x000000d904006986 */ /* 0x000fe2000c10153c */
[----:B------:R-:W-:-:S05]  /*4ace0*/  ISETP.LT.AND P3, PT, R156, R25, !P3 ;  /* 0x000000199c00720c */ /* 0x000fca0005f61270 */
[----:B------:R-:W4:Y:S01]  /*4acf0*/  LDC R0, c[0x0][0x248] ;  /* 0x00009200ff007b82 */ /* 0x000f220000000800 */
[----:B------:R0:W-:Y:S01]  /*4ad00*/  @P2 STG.E.U16 desc[UR60][R6.64], R9 ;  /* 0x0000000906002986 */ /* 0x0001e2000c10153c */
[----:B-1----:R-:W-:-:S06]  /*4ad10*/  ISETP.LT.AND P2, PT, R23, R26, !P1 ;  /* 0x0000001a1700720c */ /* 0x002fcc0004f41270 */
[----:B------:R-:W1:Y:S01]  /*4ad20*/  LDC R24, c[0x0][0x228] ;  /* 0x00008a00ff187b82 */ /* 0x000e620000000800 */
[----:B--2---:R-:W-:-:S07]  /*4ad30*/  IMAD.IADD R15, R11, 0x1, R14 ;  /* 0x000000010b0f7824 */ /* 0x004fce00078e020e */
[----:B------:R-:W2:Y:S01]  /*4ad40*/  LDC R27, c[0x0][0x228] ;  /* 0x00008a00ff1b7b82 */ /* 0x000ea20000000800 */
[----:B0-----:R-:W-:Y:S01]  /*4ad50*/  IMAD.WIDE R8, R11, 0x2, R20 ;  /* 0x000000020b087825 */ /* 0x001fe200078e0214 */
[----:B------:R-:W-:-:S03]  /*4ad60*/  PRMT R7, R221, 0x7632, R7 ;  /* 0x00007632dd077816 */ /* 0x000fc60000000007 */
[----:B------:R-:W-:-:S03]  /*4ad70*/  IMAD.WIDE R10, R11, 0x2, R158 ;  /* 0x000000020b0a7825 */ /* 0x000fc600078e029e */
[----:B------:R-:W0:Y:S01]  /*4ad80*/  LDC R2, c[0x0][0x248] ;  /* 0x00009200ff027b82 */ /* 0x000e220000000800 */
[----:B------:R-:W-:Y:S01]  /*4ad90*/  IMAD.WIDE R12, R15, 0x2, R20 ;  /* 0x000000020f0c7825 */ /* 0x000fe200078e0214 */
[----:B------:R4:W-:Y:S01]  /*4ada0*/  @P5 STG.E.U16 desc[UR60][R8.64], R221 ;  /* 0x000000dd08005986 */ /* 0x0009e2000c10153c */
[C---:B------:R-:W-:Y:S02]  /*4adb0*/  IADD3 R5, R3.reuse, 0xe6, RZ ;  /* 0x000000e603057810 */ /* 0x040fe40007ffe0ff */
[----:B------:R-:W-:-:S03]  /*4adc0*/  VIADD R17, R3, 0xe5 ;  /* 0x000000e503117836 */ /* 0x000fc60000000000 */
[----:B------:R-:W0:Y:S01]  /*4add0*/  LDC R28, c[0x0][0x228] ;  /* 0x00008a00ff1c7b82 */ /* 0x000e220000000800 */
[----:B------:R-:W-:Y:S01]  /*4ade0*/  @P3 STG.E.U16 desc[UR60][R10.64], R7 ;  /* 0x000000070a003986 */ /* 0x000fe2000c10153c */
[----:B---3--:R-:W-:-:S03]  /*4adf0*/  ISETP.GE.AND P3, PT, R17, R16, PT ;  /* 0x000000101100720c */ /* 0x008fc60003f66270 */
[----:B------:R3:W-:Y:S01]  /*4ae00*/  @P2 STG.E.U16 desc[UR60][R12.64], R218 ;  /* 0x000000da0c002986 */ /* 0x0007e2000c10153c */
[----:B------:R-:W-:Y:S02]  /*4ae10*/  ISETP.LT.AND P2, PT, R156, R19, !P1 ;  /* 0x000000139c00720c */ /* 0x000fe40004f41270 */
[----:B------:R-:W0:Y:S01]  /*4ae20*/  LDC R14, c[0x0][0x22c] ;  /* 0x00008b00ff0e7b82 */ /* 0x000e220000000800 */
[----:B----4-:R-:W-:Y:S01]  /*4ae30*/  ISETP.GE.AND P1, PT, R5, R18, PT ;  /* 0x000000120500720c */ /* 0x010fe20003f26270 */
[----:B------:R-:W-:-:S06]  /*4ae40*/  IMAD.IADD R9, R15, 0x1, R0 ;  /* 0x000000010f097824 */ /* 0x000fcc00078e0200 */
[----:B------:R-:W4:Y:S01]  /*4ae50*/  LDC R17, c[0x0][0x228] ;  /* 0x00008a00ff117b82 */ /* 0x000f220000000800 */
[----:B-1----:R-:W-:-:S07]  /*4ae60*/  ISETP.LT.AND P5, PT, R23, R24, !P3 ;  /* 0x000000181700720c */ /* 0x002fce0005fa1270 */
[----:B------:R-:W1:Y:S01]  /*4ae70*/  LDC R18, c[0x0][0x228] ;  /* 0x00008a00ff127b82 */ /* 0x000e620000000800 */
[----:B--2---:R-:W-:-:S07]  /*4ae80*/  ISETP.LT.AND P3, PT, R156, R27, !P3 ;  /* 0x0000001b9c00720c */ /* 0x004fce0005f61270 */
[----:B------:R-:W2:Y:S08]  /*4ae90*/  LDC R19, c[0x0][0x228] ;  /* 0x00008a00ff137b82 */ /* 0x000eb00000000800 */
[----:B------:R-:W2:Y:S08]  /*4aea0*/  LDC R16, c[0x0][0x22c] ;  /* 0x00008b00ff107b82 */ /* 0x000eb00000000800 */
[----:B------:R-:W2:Y:S01]  /*4aeb0*/  LDC R0, c[0x0][0x248] ;  /* 0x00009200ff007b82 */ /* 0x000ea20000000800 */
[----:B---3--:R-:W-:Y:S01]  /*4aec0*/  PRMT R218, R218, 0x7632, R218 ;  /* 0x00007632dada7816 */ /* 0x008fe200000000da */
[----:B------:R-:W-:-:S06]  /*4aed0*/  IMAD.WIDE R4, R15, 0x2, R158 ;  /* 0x000000020f047825 */ /* 0x000fcc00078e029e */
[----:B------:R-:W3:Y:S01]  /*4aee0*/  LDC R24, c[0x0][0x228] ;  /* 0x00008a00ff187b82 */ /* 0x000ee20000000800 */
[----:B------:R-:W-:-:S07]  /*4aef0*/  IMAD.WIDE R6, R9, 0x2, R20 ;  /* 0x0000000209067825 */ /* 0x000fce00078e0214 */
[----:B------:R-:W3:Y:S01]  /*4af00*/  LDC R25, c[0x0][0x228] ;  /* 0x00008a00ff197b82 */ /* 0x000ee20000000800 */
[--C-:B0-----:R-:W-:Y:S01]  /*4af10*/  IMAD.IADD R13, R9, 0x1, R2.reuse ;  /* 0x00000001090d7824 */ /* 0x101fe200078e0202 */
[----:B------:R-:W-:-:S06]  /*4af20*/  PRMT R2, R222, 0x7632, R2 ;  /* 0x00007632de027816 */ /* 0x000fcc0000000002 */
[----:B------:R-:W0:Y:S01]  /*4af30*/  LDC R12, c[0x0][0x248] ;  /* 0x00009200ff0c7b82 */ /* 0x000e220000000800 */
[----:B------:R-:W-:Y:S01]  /*4af40*/  IMAD.WIDE R8, R9, 0x2, R158 ;  /* 0x0000000209087825 */ /* 0x000fe200078e029e */
[----:B------:R-:W-:Y:S01]  /*4af50*/  ISETP.LT.AND P6, PT, R23, R28, !P1 ;  /* 0x0000001c1700720c */ /* 0x000fe20004fc1270 */
[----:B------:R-:W-:Y:S02]  /*4af60*/  @P2 STG.E.U16 desc[UR60][R4.64], R218 ;  /* 0x000000da04002986 */ /* 0x000fe4000c10153c */
[C---:B------:R-:W-:Y:S02]  /*4af70*/  VIADD R15, R3.reuse, 0xe7 ;  /* 0x000000e7030f7836 */ /* 0x040fe40000000000 */
[----:B------:R-:W-:Y:S01]  /*4af80*/  @P5 STG.E.U16 desc[UR60][R6.64], R222 ;  /* 0x000000de06005986 */ /* 0x000fe2000c10153c */
[----:B------:R-:W-:Y:S01]  /*4af90*/  VIADD R27, R3, 0xe8 ;  /* 0x000000e8031b7836 */ /* 0x000fe20000000000 */
[----:B------:R-:W0:Y:S02]  /*4afa0*/  LDC R26, c[0x0][0x228] ;  /* 0x00008a00ff1a7b82 */ /* 0x000e240000000800 */
[----:B------:R2:W-:Y:S01]  /*4afb0*/  @P3 STG.E.U16 desc[UR60][R8.64], R2 ;  /* 0x0000000208003986 */ /* 0x0005e2000c10153c */
[----:B------:R-:W-:Y:S01]  /*4afc0*/  ISETP.GE.AND P3, PT, R15, R14, PT ;  /* 0x0000000e0f00720c */ /* 0x000fe20003f66270 */
[----:B------:R-:W-:Y:S01]  /*4afd0*/  IMAD.WIDE R10, R13, 0x2, R20 ;  /* 0x000000020d0a7825 */ /* 0x000fe200078e0214 */
[----:B----4-:R-:W-:-:S03]  /*4afe0*/  ISETP.LT.AND P1, PT, R156, R17, !P1 ;  /* 0x000000119c00720c */ /* 0x010fc60004f21270 */
[----:B------:R-:W4:Y:S01]  /*4aff0*/  LDC R14, c[0x0][0x22c] ;  /* 0x00008b00ff0e7b82 */ /* 0x000f220000000800 */
[----:B-1----:R-:W-:Y:S02]  /*4b000*/  ISETP.LT.AND P5, PT, R23, R18, !P3 ;  /* 0x000000121700720c */ /* 0x002fe40005fa1270 */
[----:B--2---:R-:W-:Y:S02]  /*4b010*/  ISETP.LT.AND P3, PT, R156, R19, !P3 ;  /* 0x000000139c00720c */ /* 0x004fe40005f61270 */
[----:B------:R-:W-:-:S03]  /*4b020*/  ISETP.GE.AND P2, PT, R27, R16, PT ;  /* 0x000000101b00720c */ /* 0x000fc60003f46270 */
[----:B------:R-:W1:Y:S01]  /*4b030*/  LDC R18, c[0x0][0x228] ;  /* 0x00008a00ff127b82 */ /* 0x000e620000000800 */
[----:B------:R-:W-:Y:S01]  /*4b040*/  IMAD.IADD R9, R13, 0x1, R0 ;  /* 0x000000010d097824 */ /* 0x000fe200078e0200 */
[----:B------:R2:W-:Y:S01]  /*4b050*/  @P6 STG.E.U16 desc[UR60][R10.64], R219 ;  /* 0x000000db0a006986 */ /* 0x0005e2000c10153c */
[----:B---3--:R-:W-:-:S05]  /*4b060*/  ISETP.LT.AND P6, PT, R23, R24, !P2 ;  /* 0x000000181700720c */ /* 0x008fca00057c1270 */
[----:B------:R-:W3:Y:S01]  /*4b070*/  LDC R19, c[0x0][0x228] ;  /* 0x00008a00ff137b82 */ /* 0x000ee20000000800 */
[----:B------:R-:W-:Y:S01]  /*4b080*/  PRMT R28, R219, 0x7632, R28 ;  /* 0x00007632db1c7816 */ /* 0x000fe2000000001c */
[----:B------:R-:W-:Y:S01]  /*4b090*/  IMAD.WIDE R4, R13, 0x2, R158 ;  /* 0x000000020d047825 */ /* 0x000fe200078e029e */
[----:B------:R-:W-:-:S05]  /*4b0a0*/  ISETP.LT.AND P2, PT, R156, R25, !P2 ;  /* 0x000000199c00720c */ /* 0x000fca0005741270 */
[----:B------:R-:W3:Y:S01]  /*4b0b0*/  LDC R2, c[0x0][0x248] ;  /* 0x00009200ff027b82 */ /* 0x000ee20000000800 */
[----:B0-----:R-:W-:Y:S01]  /*4b0c0*/  IMAD.IADD R15, R9, 0x1, R12 ;  /* 0x00000001090f7824 */ /* 0x001fe200078e020c */
[----:B------:R-:W-:Y:S01]  /*4b0d0*/  PRMT R13, R223, 0x7632, R13 ;  /* 0x00007632df0d7816 */ /* 0x000fe2000000000d */
[----:B------:R-:W-:-:S05]  /*4b0e0*/  IMAD.WIDE R6, R9, 0x2, R20 ;  /* 0x0000000209067825 */ /* 0x000fca00078e0214 */
[----:B------:R-:W0:Y:S01]  /*4b0f0*/  LDC R16, c[0x0][0x22c] ;  /* 0x00008b00ff107b82 */ /* 0x000e220000000800 */
[----:B------:R-:W-:Y:S01]  /*4b100*/  IMAD.WIDE R8, R9, 0x2, R158 ;  /* 0x0000000209087825 */ /* 0x000fe200078e029e */
[----:B------:R4:W-:Y:S06]  /*4b110*/  @P1 STG.E.U16 desc[UR60][R4.64], R28 ;  /* 0x0000001c04001986 */ /* 0x0009ec000c10153c */
[----:B------:R-:W0:Y:S01]  /*4b120*/  LDC R0, c[0x0][0x248] ;  /* 0x00009200ff007b82 */ /* 0x000e220000000800 */
[----:B------:R-:W-:Y:S01]  /*4b130*/  @P5 STG.E.U16 desc[UR60][R6.64], R223 ;  /* 0x000000df06005986 */ /* 0x000fe2000c10153c */
[----:B--2---:R-:W-:-:S06]  /*4b140*/  IMAD.WIDE R10, R15, 0x2, R20 ;  /* 0x000000020f0a7825 */ /* 0x004fcc00078e0214 */
[----:B------:R-:W2:Y:S01]  /*4b150*/  LDC R24, c[0x0][0x228] ;  /* 0x00008a00ff187b82 */ /* 0x000ea20000000800 */
[----:B------:R1:W-:Y:S01]  /*4b160*/  @P3 STG.E.U16 desc[UR60][R8.64], R13 ;  /* 0x0000000d08003986 */ /* 0x0003e2000c10153c */
[----:B----4-:R-:W-:Y:S01]  /*4b170*/  PRMT R5, R224, 0x7632, R5 ;  /* 0x00007632e0057816 */ /* 0x010fe20000000005 */
[----:B------:R-:W-:Y:S02]  /*4b180*/  VIADD R27, R3, 0xe9 ;  /* 0x000000e9031b7836 */ /* 0x000fe40000000000 */
[----:B------:R4:W-:Y:S03]  /*4b190*/  @P6 STG.E.U16 desc[UR60][R10.64], R224 ;  /* 0x000000e00a006986 */ /* 0x0009e6000c10153c */
[----:B------:R-:W2:Y:S01]  /*4b1a0*/  LDC R25, c[0x0][0x228] ;  /* 0x00008a00ff197b82 */ /* 0x000ea20000000800 */
[----:B-1----:R-:W-:-:S07]  /*4b1b0*/  IMAD.WIDE R12, R15, 0x2, R158 ;  /* 0x000000020f0c7825 */ /* 0x002fce00078e029e */
[----:B------:R-:W1:Y:S01]  /*4b1c0*/  LDC R17, c[0x0][0x22c] ;  /* 0x00008b00ff117b82 */ /* 0x000e620000000800 */
[----:B------:R2:W-:Y:S01]  /*4b1d0*/  @P2 STG.E.U16 desc[UR60][R12.64], R5 ;  /* 0x000000050c002986 */ /* 0x0005e2000c10153c */
[----:B------:R-:W-:Y:S01]  /*4b1e0*/  ISETP.GE.AND P2, PT, R27, R14, PT ;  /* 0x0000000e1b00720c */ /* 0x000fe20003f46270 */
[----:B------:R-:W-:-:S03]  /*4b1f0*/  VIADD R29, R3, 0xea ;  /* 0x000000ea031d7836 */ /* 0x000fc60000000000 */
[----:B------:R-:W-:Y:S02]  /*4b200*/  ISETP.LT.AND P5, PT, R23, R18, !P2 ;  /* 0x000000121700720c */ /* 0x000fe400057a1270 */
[----:B------:R-:W1:Y:S01]  /*4b210*/  LDC R14, c[0x0][0x22c] ;  /* 0x00008b00ff0e7b82 */ /* 0x000e620000000800 */
[----:B---3--:R-:W-:Y:S01]  /*4b220*/  ISETP.LT.AND P3, PT, R156, R19, !P2 ;  /* 0x000000139c00720c */ /* 0x008fe20005761270 */
[----:B------:R-:W-:Y:S01]  /*4b230*/  IMAD.IADD R7, R15, 0x1, R2 ;  /* 0x000000010f077824 */ /* 0x000fe200078e0202 */
[----:B0-----:R-:W-:-:S05]  /*4b240*/  ISETP.GE.AND P1, PT, R29, R16, PT ;  /* 0x000000101d00720c */ /* 0x001fca0003f26270 */
[----:B----4-:R-:W0:Y:S01]  /*4b250*/  LDC R10, c[0x0][0x248] ;  /* 0x00009200ff0a7b82 */ /* 0x010e220000000800 */
[----:B------:R-:W-:Y:S01]  /*4b260*/  IMAD.IADD R11, R7, 0x1, R0 ;  /* 0x00000001070b7824 */ /* 0x000fe200078e0200 */
[----:B--2---:R-:W-:Y:S01]  /*4b270*/  ISETP.LT.AND P6, PT, R23, R24, !P1 ;  /* 0x000000181700720c */ /* 0x004fe20004fc1270 */
[----:B------:R-:W-:-:S05]  /*4b280*/  IMAD.WIDE R4, R7, 0x2, R20 ;  /* 0x0000000207047825 */ /* 0x000fca00078e0214 */
[----:B------:R-:W2:Y:S01]  /*4b290*/  LDC R15, c[0x0][0x228] ;  /* 0x00008a00ff0f7b82 */ /* 0x000ea20000000800 */
[----:B------:R-:W-:Y:S01]  /*4b2a0*/  IMAD.WIDE R6, R7, 0x2, R158 ;  /* 0x0000000207067825 */ /* 0x000fe200078e029e */
[----:B------:R-:W-:-:S06]  /*4b2b0*/  PRMT R27, R228, 0x7632, R27 ;  /* 0x00007632e41b7816 */ /* 0x000fcc000000001b */
[----:B------:R-:W3:Y:S01]  /*4b2c0*/  LDC R18, c[0x0][0x228] ;  /* 0x00008a00ff127b82 */ /* 0x000ee20000000800 */
[----:B------:R-:W-:Y:S01]  /*4b2d0*/  VIADD R2, R3, 0xeb ;  /* 0x000000eb03027836 */ /* 0x000fe20000000000 */
[----:B------:R4:W-:Y:S06]  /*4b2e0*/  @P5 STG.E.U16 desc[UR60][R4.64], R228 ;  /* 0x000000e404005986 */ /* 0x0009ec000c10153c */
[----:B------:R-:W3:Y:S01]  /*4b2f0*/  LDC R0, c[0x0][0x248] ;  /* 0x00009200ff007b82 */ /* 0x000ee20000000800 */
[----:B------:R-:W-:Y:S01]  /*4b300*/  @P3 STG.E.U16 desc[UR60][R6.64], R27 ;  /* 0x0000001b06003986 */ /* 0x000fe2000c10153c */
[----:B------:R-:W-:Y:S01]  /*4b310*/  ISETP.LT.AND P3, PT, R156, R25, !P1 ;  /* 0x000000199c00720c */ /* 0x000fe20004f61270 */
[----:B------:R-:W-:Y:S01]  /*4b320*/  IMAD.WIDE R8, R11, 0x2, R20 ;  /* 0x000000020b087825 */ /* 0x000fe200078e0214 */
[----:B-1----:R-:W-:-:S03]  /*4b330*/  ISETP.GE.AND P2, PT, R2, R17, PT ;  /* 0x000000110200720c */ /* 0x002fc60003f46270 */
[----:B------:R-:W-:Y:S01]  /*4b340*/  VIADD R19, R3, 0xec ;  /* 0x000000ec03137836 */ /* 0x000fe20000000000 */
[----:B------:R-:W1:Y:S01]  /*4b350*/  LDC R17, c[0x0][0x228] ;  /* 0x00008a00ff117b82 */ /* 0x000e620000000800 */
[----:B------:R0:W-:Y:S01]  /*4b360*/  @P6 STG.E.U16 desc[UR60][R8.64], R225 ;  /* 0x000000e108006986 */ /* 0x0001e2000c10153c */
[----:B------:R-:W-:Y:S01]  /*4b370*/  ISETP.LT.AND P5, PT, R23, R26, !P2 ;  /* 0x0000001a1700720c */ /* 0x000fe200057a1270 */
[----:B----4-:R-:W-:Y:S01]  /*4b380*/  IMAD.WIDE R4, R11, 0x2, R158 ;  /* 0x000000020b047825 */ /* 0x010fe200078e029e */
[----:B------:R-:W-:-:S04]  /*4b390*/  ISETP.GE.AND P1, PT, R19, R14, PT ;  /* 0x0000000e1300720c */ /* 0x000fc80003f26270 */
[----:B------:R-:W4:Y:S01]  /*4b3a0*/  LDC R12, c[0x0][0x22c] ;  /* 0x00008b00ff0c7b82 */ /* 0x000f220000000800 */
[----:B0-----:R-:W-:Y:S01]  /*4b3b0*/  IMAD.IADD R13, R11, 0x1, R10 ;  /* 0x000000010b0d7824 */ /* 0x001fe200078e020a */
[----:B------:R-:W-:-:S06]  /*4b3c0*/  PRMT R9, R225, 0x7632, R9 ;  /* 0x00007632e1097816 */ /* 0x000fcc0000000009 */
[----:B------:R-:W0:Y:S01]  /*4b3d0*/  LDC R2, c[0x0][0x248] ;  /* 0x00009200ff027b82 */ /* 0x000e220000000800 */
[----:B--2---:R-:W-:Y:S01]  /*4b3e0*/  ISETP.LT.AND P2, PT, R156, R15, !P2 ;  /* 0x0000000f9c00720c */ /* 0x004fe20005741270 */
[----:B------:R2:W-:Y:S01]  /*4b3f0*/  @P3 STG.E.U16 desc[UR60][R4.64], R9 ;  /* 0x0000000904003986 */ /* 0x0005e2000c10153c */
[----:B---3--:R-:W-:Y:S01]  /*4b400*/  ISETP.LT.AND P3, PT, R23, R18, !P1 ;  /* 0x000000121700720c */ /* 0x008fe20004f61270 */
[----:B------:R-:W-:-:S04]  /*4b410*/  IMAD.WIDE R6, R13, 0x2, R20 ;  /* 0x000000020d067825 */ /* 0x000fc800078e0214 */
[----:B------:R-:W3:Y:S01]  /*4b420*/  LDC R16, c[0x0][0x22c] ;  /* 0x00008b00ff107b82 */ /* 0x000ee20000000800 */
[----:B------:R-:W-:-:S07]  /*4b430*/  IMAD.IADD R15, R13, 0x1, R0 ;  /* 0x000000010d0f7824 */ /* 0x000fce00078e0200 */
[----:B------:R-:W3:Y:S01]  /*4b440*/  LDC R24, c[0x0][0x228] ;  /* 0x00008a00ff187b82 */ /* 0x000ee20000000800 */
[----:B------:R1:W-:Y:S01]  /*4b450*/  @P5 STG.E.U16 desc[UR60][R6.64], R229 ;  /* 0x000000e506005986 */ /* 0x0003e2000c10153c */
[----:B--2---:R-:W-:-:S06]  /*4b460*/  IMAD.WIDE R8, R13, 0x2, R158 ;  /* 0x000000020d087825 */ /* 0x004fcc00078e029e */
[----:B------:R-:W2:Y:S01]  /*4b470*/  LDC R19, c[0x0][0x228] ;  /* 0x00008a00ff137b82 */ /* 0x000ea20000000800 */
[----:B------:R-:W-:Y:S01]  /*4b480*/  IMAD.WIDE R10, R15, 0x2, R20 ;  /* 0x000000020f0a7825 */ /* 0x000fe200078e0214 */
[----:B-1----:R-:W-:-:S06]  /*4b490*/  PRMT R7, R229, 0x7632, R7 ;  /* 0x00007632e5077816 */ /* 0x002fcc0000000007 */
[----:B------:R-:W1:Y:S01]  /*4b4a0*/  LDC R18, c[0x0][0x228] ;  /* 0x00008a00ff127b82 */ /* 0x000e620000000800 */
[C---:B------:R-:W-:Y:S01]  /*4b4b0*/  VIADD R27, R3.reuse, 0xed ;  /* 0x000000ed031b7836 */ /* 0x040fe20000000000 */
[----:B------:R3:W-:Y:S06]  /*4b4c0*/  @P2 STG.E.U16 desc[UR60][R8.64], R7 ;  /* 0x0000000708002986 */ /* 0x0007ec000c10153c */
[----:B------:R-:W1:Y:S01]  /*4b4d0*/  LDC R0, c[0x0][0x248] ;  /* 0x00009200ff007b82 */ /* 0x000e620000000800 */
[----:B------:R-:W-:Y:S01]  /*4b4e0*/  @P3 STG.E.U16 desc[UR60][R10.64], R226 ;  /* 0x000000e20a003986 */ /* 0x000fe2000c10153c */
[----:B------:R-:W-:Y:S01]  /*4b4f0*/  ISETP.LT.AND P3, PT, R156, R17, !P1 ;  /* 0x000000119c00720c */ /* 0x000fe20004f61270 */
[----:B------:R-:W-:-:S05]  /*4b500*/  VIADD R5, R3, 0xee ;  /* 0x000000ee03057836 */ /* 0x000fca0000000000 */
[----:B------:R-:W1:Y:S01]  /*4b510*/  LDC R25, c[0x0][0x228] ;  /* 0x00008a00ff197b82 */ /* 0x000e620000000800 */
[----:B----4-:R-:W-:Y:S01]  /*4b520*/  ISETP.GE.AND P2, PT, R27, R12, PT ;  /* 0x0000000c1b00720c */ /* 0x010fe20003f46270 */
[----:B0-----:R-:W-:Y:S01]  /*4b530*/  IMAD.IADD R13, R15, 0x1, R2 ;  /* 0x000000010f0d7824 */ /* 0x001fe200078e0202 */
[----:B---3--:R-:W-:Y:S01]  /*4b540*/  ISETP.GE.AND P1, PT, R5, R16, PT ;  /* 0x000000100500720c */ /* 0x008fe20003f26270 */
[----:B------:R-:W-:-:S04]  /*4b550*/  IMAD.WIDE R4, R15, 0x2, R158 ;  /* 0x000000020f047825 */ /* 0x000fc800078e029e */
[----:B------:R-:W0:Y:S01]  /*4b560*/  LDC R14, c[0x0][0x22c] ;  /* 0x00008b00ff0e7b82 */ /* 0x000e220000000800 */
[----:B------:R-:W-:Y:S02]  /*4b570*/  PRMT R9, R226, 0x7632, R9 ;  /* 0x00007632e2097816 */ /* 0x000fe40000000009 */
[----:B------:R-:W-:-:S05]  /*4b580*/  ISETP.LT.AND P5, PT, R23, R24, !P2 ;  /* 0x000000181700720c */ /* 0x000fca00057a1270 */
[----:B------:R-:W3:Y:S08]  /*4b590*/  LDC R12, c[0x0][0x248] ;  /* 0x00009200ff0c7b82 */ /* 0x000ef00000000800 */
[----:B------:R-:W4:Y:S01]  /*4b5a0*/  LDC R2, c[0x0][0x22c] ;  /* 0x00008b00ff027b82 */ /* 0x000f220000000800 */
[----:B------:R1:W-:Y:S01]  /*4b5b0*/  @P3 STG.E.U16 desc[UR60][R4.64], R9 ;  /* 0x0000000904003986 */ /* 0x0003e2000c10153c */
[----:B--2---:R-:W-:-:S06]  /*4b5c0*/  ISETP.LT.AND P2, PT, R156, R19, !P2 ;  /* 0x000000139c00720c */ /* 0x004fcc0005741270 */
[----:B------:R-:W2:Y:S01]  /*4b5d0*/  LDC R16, c[0x0][0x228] ;  /* 0x00008a00ff107b82 */ /* 0x000ea20000000800 */
[----:B-1----:R-:W-:Y:S01]  /*4b5e0*/  ISETP.LT.AND P3, PT, R23, R18, !P1 ;  /* 0x000000121700720c */ /* 0x002fe20004f61270 */
[----:B------:R-:W-:-:S06]  /*4b5f0*/  IMAD.WIDE R6, R13, 0x2, R20 ;  /* 0x000000020d067825 */ /* 0x000fcc00078e0214 */
[----:B------:R-:W1:Y:S01]  /*4b600*/  LDC R17, c[0x0][0x228] ;  /* 0x00008a00ff117b82 */ /* 0x000e620000000800 */
[C---:B------:R-:W-:Y:S01]  /*4b610*/  IMAD.IADD R15, R13.reuse, 0x1, R0 ;  /* 0x000000010d0f7824 */ /* 0x040fe200078e0200 */
[----:B------:R-:W-:Y:S01]  /*4b620*/  PRMT R18, R230, 0x7632, R18 ;  /* 0x00007632e6127816 */ /* 0x000fe20000000012 */
[----:B------:R-:W-:Y:S01]  /*4b630*/  IMAD.WIDE R8, R13, 0x2, R158 ;  /* 0x000000020d087825 */ /* 0x000fe200078e029e */
[----:B------:R0:W-:Y:S01]  /*4b640*/  @P5 STG.E.U16 desc[UR60][R6.64], R230 ;  /* 0x000000e606005986 */ /* 0x0001e2000c10153c */
[----:B------:R-:W-:-:S03]  /*4b650*/  ISETP.LT.AND P1, PT, R156, R25, !P1 ;  /* 0x000000199c00720c */ /* 0x000fc60004f21270 */
[----:B------:R-:W1:Y:S01]  /*4b660*/  LDC R24, c[0x0][0x228] ;  /* 0x00008a00ff187b82 */ /* 0x000e620000000800 */
[----:B------:R-:W-:Y:S01]  /*4b670*/  IMAD.WIDE R4, R15, 0x2, R20 ;  /* 0x000000020f047825 */ /* 0x000fe200078e0214 */
[----:B------:R-:W-:Y:S06]  /*4b680*/  @P2 STG.E.U16 desc[UR60][R8.64], R18 ;  /* 0x0000001208002986 */ /* 0x000fec000c10153c */
[----:B------:R-:W1:Y:S01]  /*4b690*/  LDC R0, c[0x0][0x248] ;  /* 0x00009200ff007b82 */ /* 0x000e620000000800 */
[C---:B0-----:R-:W-:Y:S02]  /*4b6a0*/  VIADD R7, R3.reuse, 0xf0 ;  /* 0x000000f003077836 */ /* 0x041fe40000000000 */
[----:B------:R-:W-:Y:S01]  /*4b6b0*/  VIADD R25, R3, 0xef ;  /* 0x000000ef03197836 */ /* 0x000fe20000000000 */
[----:B------:R0:W-:Y:S04]  /*4b6c0*/  @P3 STG.E.U16 desc[UR60][R4.64], R227 ;  /* 0x000000e304003986 */ /* 0x0001e8000c10153c */
[----:B------:R-:W0:Y:S01]  /*4b6d0*/  LDC R19, c[0x0][0x228] ;  /* 0x00008a00ff137b82 */ /* 0x000e220000000800 */
[----:B------:R-:W-:Y:S01]  /*4b6e0*/  ISETP.GE.AND P3, PT, R7, R14, PT ;  /* 0x0000000e0700720c */ /* 0x000fe20003f66270 */
[----:B---3--:R-:W-:Y:S01]  /*4b6f0*/  IMAD.IADD R7, R15, 0x1, R12 ;  /* 0x000000010f077824 */ /* 0x008fe200078e020c */
[----:B----4-:R-:W-:-:S05]  /*4b700*/  ISETP.GE.AND P2, PT, R25, R2, PT ;  /* 0x000000021900720c */ /* 0x010fca0003f46270 */
[----:B------:R-:W3:Y:S01]  /*4b710*/  LDC R12, c[0x0][0x22c] ;  /* 0x00008b00ff0c7b82 */ /* 0x000ee20000000800 */
[----:B--2---:R-:W-:Y:S02]  /*4b720*/  ISETP.LT.AND P5, PT, R23, R16, !P2 ;  /* 0x000000101700720c */ /* 0x004fe400057a1270 */
[----:B-1----:R-:W-:-:S05]  /*4b730*/  ISETP.LT.AND P2, PT, R156, R17, !P2 ;  /* 0x000000119c00720c */ /* 0x002fca0005741270 */
[----:B------:R-:W1:Y:S01]  /*4b740*/  LDC R16, c[0x0][0x228] ;  /* 0x00008a00ff107b82 */ /* 0x000e620000000800 */
[----:B------:R-:W-:Y:S01]  /*4b750*/  IMAD.WIDE R10, R15, 0x2, R158 ;  /* 0x000000020f0a7825 */ /* 0x000fe200078e029e */
[----:B------:R-:W-:-:S06]  /*4b760*/  PRMT R6, R227, 0x7632, R6 ;  /* 0x00007632e3067816 */ /* 0x000fcc0000000006 */
[----:B------:R-:W2:Y:S01]  /*4b770*/  LDC R14, c[0x0][0x22c] ;  /* 0x00008b00ff0e7b82 */ /* 0x000ea20000000800 */
[----:B------:R-:W-:Y:S01]  /*4b780*/  ISETP.LT.AND P6, PT, R23, R24, !P3 ;  /* 0x000000181700720c */ /* 0x000fe20005fc1270 */
[----:B------:R-:W-:-:S06]  /*4b790*/  IMAD.IADD R13, R7, 0x1, R0 ;  /* 0x00000001070d7824 */ /* 0x000fcc00078e0200 */
[----:B------:R-:W4:Y:S01]  /*4b7a0*/  LDC R2, c[0x0][0x248] ;  /* 0x00009200ff027b82 */ /* 0x000f220000000800 */
[----:B------:R3:W-:Y:S01]  /*4b7b0*/  @P1 STG.E.U16 desc[UR60][R10.64], R6 ;  /* 0x000000060a001986 */ /* 0x0007e2000c10153c */
[----:B0-----:R-:W-:-:S06]  /*4b7c0*/  IMAD.WIDE R4, R7, 0x2, R20 ;  /* 0x0000000207047825 */ /* 0x001fcc00078e0214 */
[----:B------:R-:W0:Y:S01]  /*4b7d0*/  LDC R17, c[0x0][0x228] ;  /* 0x00008a00ff117b82 */ /* 0x000e220000000800 */
[----:B------:R-:W-:Y:S01]  /*4b7e0*/  VIADD R8, R3, 0xf5 ;  /* 0x000000f503087836 */ /* 0x000fe20000000000 */
[----:B------:R-:W-:-:S06]  /*4b7f0*/  PRMT R9, R231, 0x7632, R9 ;  /* 0x00007632e7097816 */ /* 0x000fcc0000000009 */
[----:B------:R-:W0:Y:S01]  /*4b800*/  LDC R18, c[0x0][0x228] ;  /* 0x00008a00ff127b82 */ /* 0x000e220000000800 */
[--C-:B---3--:R-:W-:Y:S01]  /*4b810*/  IMAD.WIDE R6, R7, 0x2, R158.reuse ;  /* 0x0000000207067825 */ /* 0x108fe200078e029e */
[----:B------:R-:W-:Y:S01]  /*4b820*/  ISETP.LT.AND P3, PT, R156, R19, !P3 ;  /* 0x000000139c00720c */ /* 0x000fe20005f61270 */
[----:B------:R3:W-:Y:S05]  /*4b830*/  @P5 STG.E.U16 desc[UR60][R4.64], R231 ;  /* 0x000000e704005986 */ /* 0x0007ea000c10153c */
[----:B------:R-:W0:Y:S01]  /*4b840*/  LDC R0, c[0x0][0x248] ;  /* 0x00009200ff007b82 */ /* 0x000e220000000800 */
[----:B------:R-:W-:Y:S01]  /*4b850*/  VIADD R25, R3, 0xf1 ;  /* 0x000000f103197836 */ /* 0x000fe20000000000 */
[----:B------:R-:W-:Y:S01]  /*4b860*/  ISETP.GE.AND P1, PT, R8, R234, PT ;  /* 0x000000ea0800720c */ /* 0x000fe20003f26270 */
[----:B------:R1:W-:Y:S01]  /*4b870*/  @P2 STG.E.U16 desc[UR60][R6.64], R9 ;  /* 0x0000000906002986 */ /* 0x0003e2000c10153c */
[----:B------:R-:W-:-:S02]  /*4b880*/  IMAD.WIDE R10, R13, 0x2, R158 ;  /* 0x000000020d0a7825 */ /* 0x000fc400078e029e */
[----:B------:R-:W-:Y:S01]  /*4b890*/  ISETP.GE.AND P2, PT, R25, R12, PT ;  /* 0x0000000c1900720c */ /* 0x000fe20003f46270 */
[----:B------:R-:W4:Y:S01]  /*4b8a0*/  LDL.LU R234, [R1+0x18bc] ;  /* 0x0018bc0001ea7983 */ /* 0x000f220000300800 */
[----:B------:R-:W0:Y:S01]  /*4b8b0*/  LDC R19, c[0x0][0x228] ;  /* 0x00008a00ff137b82 */ /* 0x000e220000000800 */
[----:B---3--:R-:W-:Y:S01]  /*4b8c0*/  PRMT R5, R232, 0x7632, R5 ;  /* 0x00007632e8057816 */ /* 0x008fe20000000005 */
[----:B------:R-:W-:Y:S02]  /*4b8d0*/  VIADD R27, R3, 0xf2 ;  /* 0x000000f2031b7836 */ /* 0x000fe40000000000 */
[----:B-1----:R-:W-:-:S04]  /*4b8e0*/  IMAD.WIDE R8, R13, 0x2, R20 ;  /* 0x000000020d087825 */ /* 0x002fc800078e0214 */
[----:B------:R-:W1:Y:S01]  /*4b8f0*/  LDC R15, c[0x0][0x22c] ;  /* 0x00008b00ff0f7b82 */ /* 0x000e620000000800 */
[----:B------:R-:W-:Y:S01]  /*4b900*/  @P6 STG.E.U16 desc[UR60][R8.64], R232 ;  /* 0x000000e808006986 */ /* 0x000fe2000c10153c */
[----:B------:R-:W-:-:S06]  /*4b910*/  ISETP.LT.AND P6, PT, R23, R16, !P2 ;  /* 0x000000101700720c */ /* 0x000fcc00057c1270 */
[----:B------:R-:W3:Y:S01]  /*4b920*/  LDC R16, c[0x0][0x228] ;  /* 0x00008a00ff107b82 */ /* 0x000ee20000000800 */
[----:B------:R0:W-:Y:S01]  /*4b930*/  @P3 STG.E.U16 desc[UR60][R10.64], R5 ;  /* 0x000000050a003986 */ /* 0x0001e2000c10153c */
[----:B--2---:R-:W-:Y:S01]  /*4b940*/  ISETP.GE.AND P3, PT, R27, R14, PT ;  /* 0x0000000e1b00720c */ /* 0x004fe20003f66270 */
[----:B----4-:R-:W-:Y:S01]  /*4b950*/  IMAD.IADD R7, R13, 0x1, R2 ;  /* 0x000000010d077824 */ /* 0x010fe200078e0202 */
[----:B0-----:R-:W-:Y:S02]  /*4b960*/  ISETP.LT.AND P2, PT, R156, R17, !P2 ;  /* 0x000000119c00720c */ /* 0x001fe40005741270 */
[----:B------:R-:W-:Y:S02]  /*4b970*/  ISETP.LT.AND P5, PT, R23, R18, !P3 ;  /* 0x000000121700720c */ /* 0x000fe40005fa1270 */
[----:B------:R-:W0:Y:S01]  /*4b980*/  LDC R2, c[0x0][0x248] ;  /* 0x00009200ff027b82 */ /* 0x000e220000000800 */
[----:B------:R-:W-:-:S07]  /*4b990*/  IMAD.IADD R13, R7, 0x1, R0 ;  /* 0x00000001070d7824 */ /* 0x000fce00078e0200 */
[----:B------:R-:W2:Y:S01]  /*4b9a0*/  LDC R14, c[0x0][0x22c] ;  /* 0x00008b00ff0e7b82 */ /* 0x000ea20000000800 */
[----:B------:R-:W-:Y:S01]  /*4b9b0*/  IMAD.WIDE R4, R7, 0x2, R20 ;  /* 0x0000000207047825 */ /* 0x000fe200078e0214 */
[----:B------:R-:W-:-:S03]  /*4b9c0*/  PRMT R11, R236, 0x7632, R11 ;  /* 0x00007632ec0b7816 */ /* 0x000fc6000000000b */
[----:B------:R-:W-:Y:S01]  /*4b9d0*/  IMAD.WIDE R6, R7, 0x2, R158 ;  /* 0x0000000207067825 */ /* 0x000fe200078e029e */
[----:B------:R4:W-:Y:S02]  /*4b9e0*/  @P6 STG.E.U16 desc[UR60][R4.64], R236 ;  /* 0x000000ec04006986 */ /* 0x0009e4000c10153c */
[----:B------:R-:W2:Y:S01]  /*4b9f0*/  LDC R24, c[0x0][0x228] ;  /* 0x00008a00ff187b82 */ /* 0x000ea20000000800 */
[----:B------:R-:W-:Y:S01]  /*4ba00*/  IMAD.WIDE R8, R13, 0x2, R20 ;  /* 0x000000020d087825 */ /* 0x000fe200078e0214 */
[----:B------:R-:W-:-:S03]  /*4ba10*/  ISETP.LT.AND P3, PT, R156, R19, !P3 ;  /* 0x000000139c00720c */ /* 0x000fc60005f61270 */
[C---:B------:R-:W-:Y:S01]  /*4ba20*/  VIADD R10, R3.reuse, 0xf3 ;  /* 0x000000f3030a7836 */ /* 0x040fe20000000000 */
[----:B------:R3:W-:Y:S02]  /*4ba30*/  @P2 STG.E.U16 desc[UR60][R6.64], R11 ;  /* 0x0000000b06002986 */ /* 0x0007e4000c10153c */
[----:B------:R-:W2:Y:S02]  /*4ba40*/  LDC R17, c[0x0][0x228] ;  /* 0x00008a00ff117b82 */ /* 0x000ea40000000800 */
[----:B------:R-:W-:Y:S01]  /*4ba50*/  @P5 STG.E.U16 desc[UR60][R8.64], R233 ;  /* 0x000000e908005986 */ /* 0x000fe2000c10153c */
[----:B-1----:R-:W-:Y:S01]  /*4ba60*/  ISETP.GE.AND P5, PT, R10, R15, PT ;  /* 0x0000000f0a00720c */ /* 0x002fe20003fa6270 */
[----:B------:R-:W-:Y:S01]  /*4ba70*/  VIADD R25, R3, 0xf4 ;  /* 0x000000f403197836 */ /* 0x000fe20000000000 */
[----:B----4-:R-:W-:Y:S02]  /*4ba80*/  PRMT R5, R233, 0x7632, R5 ;  /* 0x00007632e9057816 */ /* 0x010fe40000000005 */
[----:B---3--:R-:W-:Y:S01]  /*4ba90*/  ISETP.LT.AND P6, PT, R23, R16, !P5 ;  /* 0x000000101700720c */ /* 0x008fe20006fc1270 */
[----:B------:R-:W1:Y:S01]  /*4baa0*/  LDC R0, c[0x0][0x248] ;  /* 0x00009200ff007b82 */ /* 0x000e620000000800 */
[----:B------:R-:W-:-:S04]  /*4bab0*/  IMAD.WIDE R10, R13, 0x2, R158 ;  /* 0x000000020d0a7825 */ /* 0x000fc800078e029e */
[----:B0-----:R-:W-:Y:S01]  /*4bac0*/  IMAD.IADD R7, R13, 0x1, R2 ;  /* 0x000000010d077824 */ /* 0x001fe200078e0202 */
[----:B------:R0:W-:Y:S01]  /*4bad0*/  @P3 STG.E.U16 desc[UR60][R10.64], R5 ;  /* 0x000000050a003986 */ /* 0x0001e2000c10153c */
[----:B--2---:R-:W-:Y:S01]  /*4bae0*/  ISETP.GE.AND P2, PT, R25, R14, PT ;  /* 0x0000000e1900720c */ /* 0x004fe20003f46270 */
[----:B------:R-:W-:Y:S01]  /*4baf0*/  VIADD R14, R3, 0xf6 ;  /* 0x000000f6030e7836 */ /* 0x000fe20000000000 */
[----:B------:R-:W2:Y:S08]  /*4bb00*/  LDC R18, c[0x0][0x228] ;  /* 0x00008a00ff127b82 */ /* 0x000eb00000000800 */
[----:B------:R-:W3:Y:S01]  /*4bb10*/  LDC R15, c[0x0][0x228] ;  /* 0x00008a00ff0f7b82 */ /* 0x000ee20000000800 */
[----:B0-----:R-:W-:-:S05]  /*4bb20*/  IMAD.WIDE R4, R7, 0x2, R20 ;  /* 0x0000000207047825 */ /* 0x001fca00078e0214 */
[----:B------:R0:W-:Y:S01]  /*4bb30*/  @P6 STG.E.U16 desc[UR60][R4.64], R237 ;  /* 0x000000ed04006986 */ /* 0x0001e2000c10153c */
[----:B------:R-:W-:Y:S01]  /*4bb40*/  ISETP.GE.AND P6, PT, R14, R238, PT ;  /* 0x000000ee0e00720c */ /* 0x000fe20003fc6270 */
[C---:B-1----:R-:W-:Y:S01]  /*4bb50*/  IMAD.IADD R13, R7.reuse, 0x1, R0 ;  /* 0x00000001070d7824 */ /* 0x042fe200078e0200 */
[----:B------:R-:W-:Y:S01]  /*4bb60*/  ISETP.LT.AND P3, PT, R156, R17, !P5 ;  /* 0x000000119c00720c */ /* 0x000fe20006f61270 */
[----:B------:R-:W4:Y:S01]  /*4bb70*/  LDL.LU R238, [R1+0x18b8] ;  /* 0x0018b80001ee7983 */ /* 0x000f220000300800 */
[----:B------:R-:W-:Y:S01]  /*4bb80*/  IMAD.WIDE R6, R7, 0x2, R158 ;  /* 0x0000000207067825 */ /* 0x000fe200078e029e */
[----:B------:R-:W-:Y:S01]  /*4bb90*/  PRMT R11, R237, 0x7632, R11 ;  /* 0x00007632ed0b7816 */ /* 0x000fe2000000000b */
[----:B------:R-:W1:Y:S02]  /*4bba0*/  LDC R19, c[0x0][0x228] ;  /* 0x00008a00ff137b82 */ /* 0x000e640000000800 */
[----:B0-----:R-:W-:-:S06]  /*4bbb0*/  VIADD R4, R3, 0xf7 ;  /* 0x000000f703047836 */ /* 0x001fcc0000000000 */
[----:B------:R-:W0:Y:S01]  /*4bbc0*/  LDC R12, c[0x0][0x248] ;  /* 0x00009200ff0c7b82 */ /* 0x000e220000000800 */
[----:B------:R3:W-:Y:S01]  /*4bbd0*/  @P3 STG.E.U16 desc[UR60][R6.64], R11 ;  /* 0x0000000b06003986 */ /* 0x0007e2000c10153c */
[----:B------:R-:W-:-:S03]  /*4bbe0*/  ISETP.GE.AND P3, PT, R4, R235, PT ;  /* 0x000000eb0400720c */ /* 0x000fc60003f66270 */
[----:B------:R-:W4:Y:S01]  /*4bbf0*/  LDL.LU R235, [R1+0x18b4] ;  /* 0x0018b40001eb7983 */ /* 0x000f220000300800 */
[----:B--2---:R-:W-:Y:S02]  /*4bc00*/  ISETP.LT.AND P5, PT, R23, R18, !P2 ;  /* 0x000000121700720c */ /* 0x004fe400057a1270 */
[----:B------:R-:W2:Y:S01]  /*4bc10*/  LDC R16, c[0x0][0x228] ;  /* 0x00008a00ff107b82 */ /* 0x000ea20000000800 */
[C---:B------:R-:W-:Y:S01]  /*4bc20*/  IMAD.WIDE R8, R13.reuse, 0x2, R20 ;  /* 0x000000020d087825 */ /* 0x040fe200078e0214 */
[----:B---3--:R-:W-:Y:S01]  /*4bc30*/  ISETP.LT.AND P2, PT, R156, R15, !P2 ;  /* 0x0000000f9c00720c */ /* 0x008fe20005741270 */
[----:B------:R-:W3:Y:S05]  /*4bc40*/  LDL.LU R251, [R1+0x44] ;  /* 0x0000440001fb7983 */ /* 0x000eea0000300800 */
[----:B------:R-:W1:Y:S01]  /*4bc50*/  LDC R2, c[0x0][0x248] ;  /* 0x00009200ff027b82 */ /* 0x000e620000000800 */
[C---:B------:R-:W-:Y:S01]  /*4bc60*/  IMAD.WIDE R10, R13.reuse, 0x2, R158 ;  /* 0x000000020d0a7825 */ /* 0x040fe200078e029e */
[----:B------:R2:W2:Y:S03]  /*4bc70*/  LDS.128 R4, [R22] ;  /* 0x0000000016047984 */ /* 0x0004a60000000c00 */
[----:B0-----:R-:W-:-:S03]  /*4bc80*/  IMAD.IADD R17, R13, 0x1, R12 ;  /* 0x000000010d117824 */ /* 0x001fc600078e020c */
[----:B------:R-:W0:Y:S01]  /*4bc90*/  LDC R25, c[0x0][0x228] ;  /* 0x00008a00ff197b82 */ /* 0x000e220000000800 */
[----:B------:R-:W-:-:S04]  /*4bca0*/  IMAD.WIDE R12, R17, 0x2, R20 ;  /* 0x00000002110c7825 */ /* 0x000fc800078e0214 */
[----:B------:R-:W-:-:S03]  /*4bcb0*/  IMAD.WIDE R14, R17, 0x2, R158 ;  /* 0x00000002110e7825 */ /* 0x000fc600078e029e */
[----:B------:R-:W0:Y:S01]  /*4bcc0*/  LDC R18, c[0x0][0x228] ;  /* 0x00008a00ff127b82 */ /* 0x000e220000000800 */
[----:B-1----:R-:W-:-:S07]  /*4bcd0*/  IMAD.IADD R17, R17, 0x1, R2 ;  /* 0x0000000111117824 */ /* 0x002fce00078e0202 */
[----:B------:R-:W1:Y:S08]  /*4bce0*/  LDC R0, c[0x0][0x248] ;  /* 0x00009200ff007b82 */ /* 0x000e700000000800 */
[----:B------:R-:W1:Y:S08]  /*4bcf0*/  LDC R2, c[0x0][0x248] ;  /* 0x00009200ff027b82 */ /* 0x000e700000000800 */
[----:B------:R-:W3:Y:S08]  /*4bd00*/  LDC R27, c[0x0][0x228] ;  /* 0x00008a00ff1b7b82 */ /* 0x000ef00000000800 */
[----:B--2---:R-:W2:Y:S08]  /*4bd10*/  LDC R22, c[0x0][0x228] ;  /* 0x00008a00ff167b82 */ /* 0x004eb00000000800 */
[----:B------:R-:W2:Y:S01]  /*4bd20*/  LDC R29, c[0x0][0x228] ;  /* 0x00008a00ff1d7b82 */ /* 0x000ea20000000800 */
[----:B------:R0:W-:Y:S01]  /*4bd30*/  @P5 STG.E.U16 desc[UR60][R8.64], R234 ;  /* 0x000000ea08005986 */ /* 0x0001e2000c10153c */
[----:B------:R-:W-:-:S02]  /*4bd40*/  ISETP.LT.AND P5, PT, R23, R24, !P1 ;  /* 0x000000181700720c */ /* 0x000fc40004fa1270 */
[----:B------:R-:W-:Y:S01]  /*4bd50*/  ISETP.LT.AND P1, PT, R156, R19, !P1 ;  /* 0x000000139c00720c */ /* 0x000fe20004f21270 */
[----:B------:R-:W-:-:S03]  /*4bd60*/  VIADD R24, R3, 0xf8 ;  /* 0x000000f803187836 */ /* 0x000fc60000000000 */
[----:B------:R-:W1:Y:S01]  /*4bd70*/  LDC R19, c[0x0][0x228] ;  /* 0x00008a00ff137b82 */ /* 0x000e620000000800 */
[----:B0-----:R-:W-:-:S05]  /*4bd80*/  PRMT R9, R234, 0x7632, R9 ;  /* 0x00007632ea097816 */ /* 0x001fca0000000009 */
[----:B------:R-:W-:Y:S01]  /*4bd90*/  @P2 STG.E.U16 desc[UR60][R10.64], R9 ;  /* 0x000000090a002986 */ /* 0x000fe2000c10153c */
[----:B------:R-:W-:Y:S02]  /*4bda0*/  ISETP.GE.AND P2, PT, R24, R239, PT ;  /* 0x000000ef1800720c */ /* 0x000fe40003f46270 */
[----:B------:R-:W-:Y:S01]  /*4bdb0*/  PRMT R26, R4, 0x7632, R26 ;  /* 0x00007632041a7816 */ /* 0x000fe2000000001a */
[----:B------:R-:W2:Y:S01]  /*4bdc0*/  LDL.LU R239, [R1+0x18b0] ;  /* 0x0018b00001ef7983 */ /* 0x000ea20000300800 */
[----:B------:R-:W0:Y:S01]  /*4bdd0*/  LDC R24, c[0x0][0x228] ;  /* 0x00008a00ff187b82 */ /* 0x000e220000000800 */
[----:B----4-:R-:W-:Y:S02]  /*4bde0*/  PRMT R8, R238, 0x7632, R8 ;  /* 0x00007632ee087816 */ /* 0x010fe40000000008 */
[----:B------:R4:W-:Y:S04]  /*4bdf0*/  @P5 STG.E.U16 desc[UR60][R12.64], R238 ;  /* 0x000000ee0c005986 */ /* 0x0009e8000c10153c */
[----:B------:R1:W-:Y:S01]  /*4be00*/  @P1 STG.E.U16 desc[UR60][R14.64], R8 ;  /* 0x000000080e001986 */ /* 0x0003e2000c10153c */
[----:B------:R-:W-:-:S02]  /*4be10*/  ISETP.LT.AND P1, PT, R23, R16, !P6 ;  /* 0x000000101700720c */ /* 0x000fc40007721270 */
[----:B------:R-:W0:Y:S01]  /*4be20*/  LDC R16, c[0x0][0x228] ;  /* 0x00008a00ff107b82 */ /* 0x000e220000000800 */
[----:B----4-:R-:W-:Y:S02]  /*4be30*/  VIADD R12, R3, 0xf9 ;  /* 0x000000f9030c7836 */ /* 0x010fe40000000000 */
[----:B-1----:R-:W-:Y:S01]  /*4be40*/  IMAD.WIDE R8, R17, 0x2, R20 ;  /* 0x0000000211087825 */ /* 0x002fe200078e0214 */
[----:B------:R-:W-:-:S04]  /*4be50*/  ISETP.LT.AND P5, PT, R23, R18, !P3 ;  /* 0x000000121700720c */ /* 0x000fc80005fa1270 */
[----:B------:R-:W1:Y:S03]  /*4be60*/  LDC R14, c[0x0][0x248] ;  /* 0x00009200ff0e7b82 */ /* 0x000e660000000800 */
[----:B------:R4:W-:Y:S01]  /*4be70*/  @P1 STG.E.U16 desc[UR60][R8.64], R235 ;  /* 0x000000eb08001986 */ /* 0x0009e2000c10153c */
[----:B------:R-:W-:-:S03]  /*4be80*/  ISETP.GE.AND P1, PT, R12, R240, PT ;  /* 0x000000f00c00720c */ /* 0x000fc60003f26270 */
[----:B------:R-:W3:Y:S01]  /*4be90*/  LDL.LU R240, [R1+0x18ac] ;  /* 0x0018ac0001f07983 */ /* 0x000ee20000300800 */
[C---:B------:R-:W-:Y:S01]  /*4bea0*/  ISETP.LT.AND P6, PT, R156.reuse, R25, !P6 ;  /* 0x000000199c00720c */ /* 0x040fe200077c1270 */
[----:B------:R-:W-:Y:S01]  /*4beb0*/  IMAD.WIDE R10, R17, 0x2, R158 ;  /* 0x00000002110a7825 */ /* 0x000fe200078e029e */
[----:B------:R-:W-:Y:S01]  /*4bec0*/  PRMT R13, R235, 0x7632, R13 ;  /* 0x00007632eb0d7816 */ /* 0x000fe2000000000d */
[----:B------:R-:W3:Y:S01]  /*4bed0*/  LDL.LU R252, [R1+0x34] ;  /* 0x0000340001fc7983 */ /* 0x000ee20000300800 */
[----:B------:R-:W-:Y:S01]  /*4bee0*/  ISETP.LT.AND P3, PT, R156, R19, !P3 ;  /* 0x000000139c00720c */ /* 0x000fe20005f61270 */
[----:B------:R-:W-:Y:S01]  /*4bef0*/  IMAD.IADD R17, R17, 0x1, R0 ;  /* 0x0000000111117824 */ /* 0x000fe200078e0200 */
[----:B------:R-:W1:Y:S07]  /*4bf00*/  LDC R25, c[0x0][0x228] ;  /* 0x00008a00ff197b82 */ /* 0x000e6e0000000800 */
[----:B------:R0:W-:Y:S01]  /*4bf10*/  @P6 STG.E.U16 desc[UR60][R10.64], R13 ;  /* 0x0000000d0a006986 */ /* 0x0001e2000c10153c */
[C---:B----4-:R-:W-:Y:S01]  /*4bf20*/  IMAD.WIDE R8, R17.reuse, 0x2, R158 ;  /* 0x0000000211087825 */ /* 0x050fe200078e029e */
[----:B------:R-:W4:Y:S08]  /*4bf30*/  LDC R18, c[0x0][0x228] ;  /* 0x00008a00ff127b82 */ /* 0x000f300000000800 */
[----:B------:R-:W3:Y:S01]  /*4bf40*/  LDC R0, c[0x0][0x248] ;  /* 0x00009200ff007b82 */ /* 0x000ee20000000800 */
[----:B0-----:R-:W-:-:S04]  /*4bf50*/  IMAD.WIDE R12, R17, 0x2, R20 ;  /* 0x00000002110c7825 */ /* 0x001fc800078e0214 */
[----:B------:R-:W-:Y:S02]  /*4bf60*/  IMAD.IADD R17, R17, 0x1, R2 ;  /* 0x0000000111117824 */ /* 0x000fe400078e0202 */
[----:B------:R-:W-:Y:S01]  /*4bf70*/  VIADD R2, R3, 0xfa ;  /* 0x000000fa03027836 */ /* 0x000fe20000000000 */
[----:B--2---:R0:W-:Y:S01]  /*4bf80*/  @P5 STG.E.U16 desc[UR60][R12.64], R239 ;  /* 0x000000ef0c005986 */ /* 0x0041e2000c10153c */
[----:B------:R-:W-:Y:S02]  /*4bf90*/  ISETP.LT.AND P5, PT, R23, R16, !P2 ;  /* 0x000000101700720c */ /* 0x000fe400057a1270 */
[----:B------:R-:W-:Y:S02]  /*4bfa0*/  PRMT R11, R239, 0x7632, R11 ;  /* 0x00007632ef0b7816 */ /* 0x000fe4000000000b */
[----:B----4-:R-:W-:Y:S01]  /*4bfb0*/  ISETP.LT.AND P6, PT, R23, R18, !P1 ;  /* 0x000000121700720c */ /* 0x010fe20004fc1270 */
[----:B-1----:R-:W-:Y:S01]  /*4bfc0*/  IMAD.IADD R19, R17, 0x1, R14 ;  /* 0x0000000111137824 */ /* 0x002fe200078e020e */
[----:B------:R-:W-:Y:S01]  /*4bfd0*/  ISETP.LT.AND P2, PT, R156, R25, !P2 ;  /* 0x000000199c00720c */ /* 0x000fe20005741270 */
[----:B------:R1:W-:Y:S01]  /*4bfe0*/  @P3 STG.E.U16 desc[UR60][R8.64], R11 ;  /* 0x0000000b08003986 */ /* 0x0003e2000c10153c */
[----:B---3--:R-:W-:Y:S01]  /*4bff0*/  ISETP.GE.AND P3, PT, R2, R251, PT ;  /* 0x000000fb0200720c */ /* 0x008fe20003f66270 */
[----:B------:R-:W-:Y:S01]  /*4c000*/  VIADD R2, R3, 0xfb ;  /* 0x000000fb03027836 */ /* 0x000fe20000000000 */
[----:B------:R-:W2:Y:S01]  /*4c010*/  LDC R16, c[0x0][0x228] ;  /* 0x00008a00ff107b82 */ /* 0x000ea20000000800 */
[----:B0-----:R-:W-:-:S04]  /*4c020*/  IMAD.WIDE R12, R17, 0x2, R158 ;  /* 0x00000002110c7825 */ /* 0x001fc800078e029e */
[----:B------:R-:W-:-:S03]  /*4c030*/  IMAD.WIDE R14, R19, 0x2, R20 ;  /* 0x00000002130e7825 */ /* 0x000fc600078e0214 */
[----:B------:R-:W0:Y:S01]  /*4c040*/  LDC R25, c[0x0][0x228] ;  /* 0x00008a00ff197b82 */ /* 0x000e220000000800 */
[----:B-1----:R-:W-:-:S07]  /*4c050*/  IMAD.WIDE R10, R17, 0x2, R20 ;  /* 0x00000002110a7825 */ /* 0x002fce00078e0214 */
[----:B------:R-:W1:Y:S01]  /*4c060*/  LDC R18, c[0x0][0x228] ;  /* 0x00008a00ff127b82 */ /* 0x000e620000000800 */
[----:B------:R3:W-:Y:S01]  /*4c070*/  @P5 STG.E.U16 desc[UR60][R10.64], R240 ;  /* 0x000000f00a005986 */ /* 0x0007e2000c10153c */
[----:B------:R-:W-:Y:S02]  /*4c080*/  ISETP.GE.AND P5, PT, R2, R241, PT ;  /* 0x000000f10200720c */ /* 0x000fe40003fa6270 */
[----:B------:R-:W-:Y:S01]  /*4c090*/  PRMT R9, R240, 0x7632, R9 ;  /* 0x00007632f0097816 */ /* 0x000fe20000000009 */
[----:B------:R-:W4:Y:S03]  /*4c0a0*/  LDL.LU R241, [R1+0x18a8] ;  /* 0x0018a80001f17983 */ /* 0x000f260000300800 */
[----:B------:R-:W2:Y:S01]  /*4c0b0*/  LDC R2, c[0x0][0x248] ;  /* 0x00009200ff027b82 */ /* 0x000ea20000000800 */
[----:B------:R-:W-:Y:S01]  /*4c0c0*/  IMAD.IADD R17, R19, 0x1, R0 ;  /* 0x0000000113117824 */ /* 0x000fe200078e0200 */
[----:B------:R0:W-:Y:S01]  /*4c0d0*/  @P2 STG.E.U16 desc[UR60][R12.64], R9 ;  /* 0x000000090c002986 */ /* 0x0001e2000c10153c */
[----:B------:R-:W-:-:S03]  /*4c0e0*/  ISETP.LT.AND P2, PT, R156, R27, !P1 ;  /* 0x0000001b9c00720c */ /* 0x000fc60004f41270 */
[----:B------:R1:W-:Y:S02]  /*4c0f0*/  @P6 STG.E.U16 desc[UR60][R14.64], R4 ;  /* 0x000000040e006986 */ /* 0x0003e4000c10153c */
[----:B------:R-:W4:Y:S01]  /*4c100*/  LDC R0, c[0x0][0x248] ;  /* 0x00009200ff007b82 */ /* 0x000f220000000800 */
[----:B------:R-:W-:Y:S02]  /*4c110*/  ISETP.LT.AND P6, PT, R23, R22, !P3 ;  /* 0x000000161700720c */ /* 0x000fe40005fc1270 */
[----:B------:R-:W-:Y:S01]  /*4c120*/  ISETP.LT.AND P3, PT, R156, R29, !P3 ;  /* 0x0000001d9c00720c */ /* 0x000fe20005f61270 */
[----:B---3--:R-:W-:-:S04]  /*4c130*/  IMAD.WIDE R10, R17, 0x2, R20 ;  /* 0x00000002110a7825 */ /* 0x008fc800078e0214 */
[--C-:B0-----:R-:W-:Y:S01]  /*4c140*/  IMAD.WIDE R8, R19, 0x2, R158.reuse ;  /* 0x0000000213087825 */ /* 0x101fe200078e029e */
[----:B------:R-:W0:Y:S03]  /*4c150*/  LDC R27, c[0x0][0x228] ;  /* 0x00008a00ff1b7b82 */ /* 0x000e260000000800 */
[----:B------:R-:W-:Y:S01]  /*4c160*/  IMAD.WIDE R12, R17, 0x2, R158 ;  /* 0x00000002110c7825 */ /* 0x000fe200078e029e */
[----:B------:R2:W-:Y:S03]  /*4c170*/  @P2 STG.E.U16 desc[UR60][R8.64], R26 ;  /* 0x0000001a08002986 */ /* 0x0005e6000c10153c */
[----:B------:R-:W-:Y:S01]  /*4c180*/  VIADD R22, R3, 0xfc ;  /* 0x000000fc03167836 */ /* 0x000fe20000000000 */
[----:B-1----:R-:W1:Y:S01]  /*4c190*/  LDC R15, c[0x0][0x228] ;  /* 0x00008a00ff0f7b82 */ /* 0x002e620000000800 */
[----:B--2---:R-:W-:-:S07]  /*4c1a0*/  IMAD.IADD R9, R17, 0x1, R2 ;  /* 0x0000000111097824 */ /* 0x004fce00078e0202 */
[----:B------:R-:W2:Y:S08]  /*4c1b0*/  LDC R4, c[0x0][0x248] ;  /* 0x00009200ff047b82 */ /* 0x000eb00000000800 */
[----:B------:R-:W3:Y:S08]  /*4c1c0*/  LDC R19, c[0x0][0x228] ;  /* 0x00008a00ff137b82 */ /* 0x000ef00000000800 */
[----:B------:R-:W0:Y:S01]  /*4c1d0*/  LDC R14, c[0x0][0x248] ;  /* 0x00009200ff0e7b82 */ /* 0x000e220000000800 */
[----:B----4-:R-:W-:Y:S01]  /*4c1e0*/  PRMT R28, R241, 0x7632, R28 ;  /* 0x00007632f11c7816 */ /* 0x010fe2000000001c */
[----:B------:R-:W-:Y:S04]  /*4c1f0*/  @P6 STG.E.U16 desc[UR60][R10.64], R241 ;  /* 0x000000f10a006986 */ /* 0x000fe8000c10153c */
[----:B------:R4:W-:Y:S01]  /*4c200*/  @P3 STG.E.U16 desc[UR60][R12.64], R28 ;  /* 0x0000001c0c003986 */ /* 0x0009e2000c10153c */
[----:B------:R-:W-:Y:S01]  /*4c210*/  ISETP.LT.AND P3, PT, R23, R16, !P5 ;  /* 0x000000101700720c */ /* 0x000fe20006f61270 */
[----:B------:R-:W-:-:S05]  /*4c220*/  VIADD R16, R3, 0xfd ;  /* 0x000000fd03107836 */ /* 0x000fca0000000000 */
[----:B------:R-:W-:Y:S02]  /*4c230*/  ISETP.GE.AND P2, PT, R16, R242, PT ;  /* 0x000000f21000720c */ /* 0x000fe40003f46270 */
[----:B------:R-:W3:Y:S01]  /*4c240*/  LDL.LU R242, [R1+0x18a4] ;  /* 0x0018a40001f27983 */ /* 0x000ee20000300800 */
[----:B------:R-:W-:Y:S01]  /*4c250*/  ISETP.GE.AND P1, PT, R22, R252, PT ;  /* 0x000000fc1600720c */ /* 0x000fe20003f26270 */
[----:B------:R-:W0:Y:S01]  /*4c260*/  LDC R16, c[0x0][0x248] ;  /* 0x00009200ff107b82 */ /* 0x000e220000000800 */
[----:B----4-:R-:W-:Y:S02]  /*4c270*/  IMAD.IADD R13, R9, 0x1, R0 ;  /* 0x00000001090d7824 */ /* 0x010fe400078e0200 */
[----:B------:R-:W-:Y:S02]  /*4c280*/  VIADD R0, R3, 0xfe ;  /* 0x000000fe03007836 */ /* 0x000fe40000000000 */
[----:B------:R-:W-:-:S03]  /*4c290*/  IMAD.WIDE R2, R9, 0x2, R20 ;  /* 0x0000000209027825 */ /* 0x000fc600078e0214 */
[----:B------:R-:W4:Y:S02]  /*4c2a0*/  LDC R22, c[0x0][0x228] ;  /* 0x00008a00ff167b82 */ /* 0x000f240000000800 */
[----:B------:R0:W-:Y:S01]  /*4c2b0*/  @P3 STG.E.U16 desc[UR60][R2.64], R5 ;  /* 0x0000000502003986 */ /* 0x0001e2000c10153c */
[----:B------:R-:W-:-:S03]  /*4c2c0*/  ISETP.GE.AND P3, PT, R0, R243, PT ;  /* 0x000000f30000720c */ /* 0x000fc60003f66270 */
[----:B------:R-:W3:Y:S01]  /*4c2d0*/  LDL.LU R243, [R1+0x18a0] ;  /* 0x0018a00001f37983 */ /* 0x000ee20000300800 */
[C---:B------:R-:W-:Y:S02]  /*4c2e0*/  ISETP.LT.AND P5, PT, R156.reuse, R25, !P5 ;  /* 0x000000199c00720c */ /* 0x040fe40006fa1270 */
[----:B------:R-:W-:Y:S01]  /*4c2f0*/  ISETP.LT.AND P6, PT, R23, R18, !P1 ;  /* 0x000000121700720c */ /* 0x000fe20004fc1270 */
[----:B------:R-:W-:Y:S01]  /*4c300*/  IMAD.WIDE R8, R9, 0x2, R158 ;  /* 0x0000000209087825 */ /* 0x000fe200078e029e */
[----:B------:R-:W-:Y:S02]  /*4c310*/  PRMT R18, R5, 0x7632, R18 ;  /* 0x0000763205127816 */ /* 0x000fe40000000012 */
[----:B-1----:R-:W-:Y:S01]  /*4c320*/  ISETP.LT.AND P1, PT, R156, R15, !P1 ;  /* 0x0000000f9c00720c */ /* 0x002fe20004f21270 */
[----:B------:R-:W-:-:S04]  /*4c330*/  IMAD.WIDE R10, R13, 0x2, R20 ;  /* 0x000000020d0a7825 */ /* 0x000fc800078e0214 */
[C---:B--2---:R-:W-:Y:S02]  /*4c340*/  IMAD.IADD R15, R13.reuse, 0x1, R4 ;  /* 0x000000010d0f7824 */ /* 0x044fe400078e0204 */
[----:B------:R1:W-:Y:S01]  /*4c350*/  @P5 STG.E.U16 desc[UR60][R8.64], R18 ;  /* 0x0000001208005986 */ /* 0x0003e2000c10153c */
[----:B------:R-:W-:Y:S01]  /*4c360*/  IMAD.WIDE R12, R13, 0x2, R158 ;  /* 0x000000020d0c7825 */ /* 0x000fe200078e029e */
[----:B----4-:R-:W-:Y:S02]  /*4c370*/  ISETP.LT.AND P5, PT, R23, R22, !P2 ;  /* 0x000000161700720c */ /* 0x010fe400057a1270 */
[----:B---3--:R-:W-:Y:S01]  /*4c380*/  ISETP.LT.AND P2, PT, R156, R19, !P2 ;  /* 0x000000139c00720c */ /* 0x008fe20005741270 */
[C---:B0-----:R-:W-:Y:S02]  /*4c390*/  IMAD.IADD R17, R15.reuse, 0x1, R14 ;  /* 0x000000010f117824 */ /* 0x041fe400078e020e */
[----:B------:R-:W-:-:S04]  /*4c3a0*/  IMAD.WIDE R2, R15, 0x2, R20 ;  /* 0x000000020f027825 */ /* 0x000fc800078e0214 */
[----:B------:R-:W-:-:S04]  /*4c3b0*/  IMAD.WIDE R4, R15, 0x2, R158 ;  /* 0x000000020f047825 */ /* 0x000fc800078e029e */
[C---:B------:R-:W-:Y:S02]  /*4c3c0*/  IMAD.IADD R15, R17.reuse, 0x1, R16 ;  /* 0x00000001110f7824 */ /* 0x040fe400078e0210 */
[----:B-1----:R-:W-:-:S04]  /*4c3d0*/  IMAD.WIDE R8, R17, 0x2, R20 ;  /* 0x0000000211087825 */ /* 0x002fc800078e0214 */
[----:B------:R-:W-:Y:S01]  /*4c3e0*/  IMAD.WIDE R20, R15, 0x2, R20 ;  /* 0x000000020f147825 */ /* 0x000fe200078e0214 */
[----:B------:R0:W-:Y:S01]  /*4c3f0*/  @P6 STG.E.U16 desc[UR60][R10.64], R242 ;  /* 0x000000f20a006986 */ /* 0x0001e2000c10153c */
[----:B------:R-:W-:Y:S02]  /*4c400*/  ISETP.LT.AND P6, PT, R23, R24, !P3 ;  /* 0x000000181700720c */ /* 0x000fe40005fc1270 */
[----:B------:R-:W-:Y:S02]  /*4c410*/  PRMT R0, R242, 0x7632, R0 ;  /* 0x00007632f2007816 */ /* 0x000fe40000000000 */
[----:B------:R-:W-:-:S03]  /*4c420*/  ISETP.LT.AND P3, PT, R156, R27, !P3 ;  /* 0x0000001b9c00720c */ /* 0x000fc60005f61270 */
[----:B------:R1:W-:Y:S01]  /*4c430*/  @P1 STG.E.U16 desc[UR60][R12.64], R0 ;  /* 0x000000000c001986 */ /* 0x0003e2000c10153c */
[----:B0-----:R-:W-:-:S03]  /*4c440*/  IMAD.WIDE R10, R17, 0x2, R158 ;  /* 0x00000002110a7825 */ /* 0x001fc600078e029e */
[----:B------:R0:W-:Y:S01]  /*4c450*/  @P5 STG.E.U16 desc[UR60][R2.64], R6 ;  /* 0x0000000602005986 */ /* 0x0001e2000c10153c */
[----:B------:R-:W-:Y:S02]  /*4c460*/  PRMT R14, R243, 0x7632, R14 ;  /* 0x00007632f30e7816 */ /* 0x000fe4000000000e */
[----:B-1----:R-:W-:-:S05]  /*4c470*/  PRMT R13, R6, 0x7632, R13 ;  /* 0x00007632060d7816 */ /* 0x002fca000000000d */
[----:B------:R0:W-:Y:S04]  /*4c480*/  @P2 STG.E.U16 desc[UR60][R4.64], R13 ;  /* 0x0000000d04002986 */ /* 0x0001e8000c10153c */
[----:B------:R0:W-:Y:S04]  /*4c490*/  @P6 STG.E.U16 desc[UR60][R8.64], R243 ;  /* 0x000000f308006986 */ /* 0x0001e8000c10153c */
[----:B------:R0:W-:Y:S01]  /*4c4a0*/  @P3 STG.E.U16 desc[UR60][R10.64], R14 ;  /* 0x0000000e0a003986 */ /* 0x0001e2000c10153c */
[----:B------:R-:W-:-:S03]  /*4c4b0*/  IMAD.WIDE R158, R15, 0x2, R158 ;  /* 0x000000020f9e7825 */ /* 0x000fc600078e029e */
[----:B------:R0:W-:Y:S01]  /*4c4c0*/  @P4 STG.E.U16 desc[UR60][R20.64], R7 ;  /* 0x0000000714004986 */ /* 0x0001e2000c10153c */
[----:B------:R-:W-:Y:S05]  /*4c4d0*/  @!P0 EXIT ;  /* 0x000000000000894d */ /* 0x000fea0003800000 */
[----:B------:R-:W-:-:S05]  /*4c4e0*/  PRMT R79, R7, 0x7632, R79 ;  /* 0x00007632074f7816 */ /* 0x000fca000000004f */
[----:B------:R-:W-:Y:S01]  /*4c4f0*/  STG.E.U16 desc[UR60][R158.64], R79 ;  /* 0x0000004f9e007986 */ /* 0x000fe2000c10153c */
[----:B------:R-:W-:Y:S05]  /*4c500*/  EXIT ;  /* 0x000000000000794d */ /* 0x000fea0003800000 */
.L_x_2:
[----:B------:R-:W-:-:S00]  /*4c510*/  BRA `(.L_x_2) ;  /* 0xfffffffc00fc7947 */ /* 0x000fc0000383ffff */
[----:B------:R-:W-:-:S00]  /*4c520*/  NOP ;  /* 0x0000000000007918 */ /* 0x000fc00000000000 */
        /* <DEDUP_REMOVED lines=13> */
.L_x_3:


//--------------------- .nv.shared.matmul_kernel  --------------------------
	.section	.nv.shared.matmul_kernel,"aw",@nobits
	.sectionflags	@""
	.align	16
	.zero		1024


//--------------------- .nv.shared.reserved.0     --------------------------
	.section	.nv.shared.reserved.0,"aw",@nobits
	.weak		__nv_reservedSMEM_offset_0_alias
	.size		__nv_reservedSMEM_offset_0_alias, 0, 0
	.other		__nv_reservedSMEM_offset_0_alias,@"STO_CUDA_RESERVED_SHARED STV_DEFAULT"
__nv_reservedSMEM_offset_0_alias:
	.zero		0


//--------------------- .nv.constant0.matmul_kernel --------------------------
	.section	.nv.constant0.matmul_kernel,"a",@progbits
	.sectionflags	@""
	.align	4
.nv.constant0.matmul_kernel:
	.zero		608


//--------------------- SYMBOLS --------------------------

	.type		.nv.reservedSmem.offset0,@object
	.size		.nv.reservedSmem.offset0,0x4
